//
// Generated by NVIDIA NVVM Compiler
//
// Compiler Build ID: CL-36424714
// Cuda compilation tools, release 13.0, V13.0.88
// Based on NVVM 20.0.0
//

.version 9.0
.target sm_100
.address_size 64

	// .globl	_ZN3cub18CUB_300001_SM_10006detail11EmptyKernelIvEEvv
// _ZZN3cub18CUB_300001_SM_10006detail10radix_sort31DeviceRadixSortSingleTileKernelINS1_5radix10policy_hubIiNS0_8NullTypeEyE10Policy1000ELNS0_9SortOrderE0EiS6_yNS1_21identity_decomposer_tEEEvPKT1_PSB_PKT2_PSF_T3_iiT4_E12temp_storage has been demoted
// _ZZN3cub18CUB_300001_SM_10006detail10radix_sort30DeviceRadixSortHistogramKernelINS1_5radix10policy_hubIiNS0_8NullTypeEyE10Policy1000ELNS0_9SortOrderE0EiyNS1_21identity_decomposer_tEEEvPT2_PKT1_SB_iiT3_E12temp_storage has been demoted
// _ZZN3cub18CUB_300001_SM_10006detail10radix_sort33DeviceRadixSortExclusiveSumKernelINS1_5radix10policy_hubIiNS0_8NullTypeEyE10Policy1000EyEEvPT0_E12temp_storage has been demoted
// _ZZN3cub18CUB_300001_SM_10006detail10radix_sort29DeviceRadixSortOnesweepKernelINS1_5radix10policy_hubIiNS0_8NullTypeEyE10Policy1000ELNS0_9SortOrderE0EiS6_yiiNS1_21identity_decomposer_tEEEvPT5_SC_PT3_PKSD_PT1_PKSH_PT2_PKSL_T4_iiT6_E1s has been demoted
.global .align 1 .b8 _ZN30_INTERNAL_21cdb8c3_4_k_cu_main4cuda3std3__45__cpo5beginE[1];
.global .align 1 .b8 _ZN30_INTERNAL_21cdb8c3_4_k_cu_main4cuda3std3__45__cpo3endE[1];
.global .align 1 .b8 _ZN30_INTERNAL_21cdb8c3_4_k_cu_main4cuda3std3__45__cpo6cbeginE[1];
.global .align 1 .b8 _ZN30_INTERNAL_21cdb8c3_4_k_cu_main4cuda3std3__45__cpo4cendE[1];
.global .align 1 .b8 _ZN30_INTERNAL_21cdb8c3_4_k_cu_main4cuda3std3__45__cpo6rbeginE[1];
.global .align 1 .b8 _ZN30_INTERNAL_21cdb8c3_4_k_cu_main4cuda3std3__45__cpo4rendE[1];
.global .align 1 .b8 _ZN30_INTERNAL_21cdb8c3_4_k_cu_main4cuda3std3__45__cpo7crbeginE[1];
.global .align 1 .b8 _ZN30_INTERNAL_21cdb8c3_4_k_cu_main4cuda3std3__45__cpo5crendE[1];
.global .align 1 .b8 _ZN30_INTERNAL_21cdb8c3_4_k_cu_main4cuda3std3__432_GLOBAL__N__21cdb8c3_4_k_cu_main6ignoreE[1];
.global .align 1 .b8 _ZN30_INTERNAL_21cdb8c3_4_k_cu_main4cuda3std3__419piecewise_constructE[1];
.global .align 1 .b8 _ZN30_INTERNAL_21cdb8c3_4_k_cu_main4cuda3std3__48in_placeE[1];
.global .align 1 .b8 _ZN30_INTERNAL_21cdb8c3_4_k_cu_main4cuda3std3__420unreachable_sentinelE[1];
.global .align 1 .b8 _ZN30_INTERNAL_21cdb8c3_4_k_cu_main4cuda3std3__47nulloptE[1];
.global .align 1 .b8 _ZN30_INTERNAL_21cdb8c3_4_k_cu_main4cuda3std3__48unexpectE[1];
.global .align 1 .b8 _ZN30_INTERNAL_21cdb8c3_4_k_cu_main4cuda3std6ranges3__45__cpo4swapE[1];
.global .align 1 .b8 _ZN30_INTERNAL_21cdb8c3_4_k_cu_main4cuda3std6ranges3__45__cpo9iter_moveE[1];
.global .align 1 .b8 _ZN30_INTERNAL_21cdb8c3_4_k_cu_main4cuda3std6ranges3__45__cpo5beginE[1];
.global .align 1 .b8 _ZN30_INTERNAL_21cdb8c3_4_k_cu_main4cuda3std6ranges3__45__cpo3endE[1];
.global .align 1 .b8 _ZN30_INTERNAL_21cdb8c3_4_k_cu_main4cuda3std6ranges3__45__cpo6cbeginE[1];
.global .align 1 .b8 _ZN30_INTERNAL_21cdb8c3_4_k_cu_main4cuda3std6ranges3__45__cpo4cendE[1];
.global .align 1 .b8 _ZN30_INTERNAL_21cdb8c3_4_k_cu_main4cuda3std6ranges3__45__cpo7advanceE[1];
.global .align 1 .b8 _ZN30_INTERNAL_21cdb8c3_4_k_cu_main4cuda3std6ranges3__45__cpo9iter_swapE[1];
.global .align 1 .b8 _ZN30_INTERNAL_21cdb8c3_4_k_cu_main4cuda3std6ranges3__45__cpo4nextE[1];
.global .align 1 .b8 _ZN30_INTERNAL_21cdb8c3_4_k_cu_main4cuda3std6ranges3__45__cpo4prevE[1];
.global .align 1 .b8 _ZN30_INTERNAL_21cdb8c3_4_k_cu_main4cuda3std6ranges3__45__cpo4dataE[1];
.global .align 1 .b8 _ZN30_INTERNAL_21cdb8c3_4_k_cu_main4cuda3std6ranges3__45__cpo5cdataE[1];
.global .align 1 .b8 _ZN30_INTERNAL_21cdb8c3_4_k_cu_main4cuda3std6ranges3__45__cpo4sizeE[1];
.global .align 1 .b8 _ZN30_INTERNAL_21cdb8c3_4_k_cu_main4cuda3std6ranges3__45__cpo5ssizeE[1];
.global .align 1 .b8 _ZN30_INTERNAL_21cdb8c3_4_k_cu_main4cuda3std6ranges3__45__cpo8distanceE[1];
.global .align 1 .b8 _ZN30_INTERNAL_21cdb8c3_4_k_cu_main6thrust24THRUST_300001_SM_1000_NS8cuda_cub3parE[1];
.global .align 1 .b8 _ZN30_INTERNAL_21cdb8c3_4_k_cu_main6thrust24THRUST_300001_SM_1000_NS8cuda_cub10par_nosyncE[1];
.global .align 1 .b8 _ZN30_INTERNAL_21cdb8c3_4_k_cu_main6thrust24THRUST_300001_SM_1000_NS6system6detail10sequential3seqE[1];
.global .align 1 .b8 _ZN30_INTERNAL_21cdb8c3_4_k_cu_main6thrust24THRUST_300001_SM_1000_NS6system3cpp3parE[1];
.global .align 1 .b8 _ZN30_INTERNAL_21cdb8c3_4_k_cu_main6thrust24THRUST_300001_SM_1000_NS12placeholders2_1E[1];
.global .align 1 .b8 _ZN30_INTERNAL_21cdb8c3_4_k_cu_main6thrust24THRUST_300001_SM_1000_NS12placeholders2_2E[1];
.global .align 1 .b8 _ZN30_INTERNAL_21cdb8c3_4_k_cu_main6thrust24THRUST_300001_SM_1000_NS12placeholders2_3E[1];
.global .align 1 .b8 _ZN30_INTERNAL_21cdb8c3_4_k_cu_main6thrust24THRUST_300001_SM_1000_NS12placeholders2_4E[1];
.global .align 1 .b8 _ZN30_INTERNAL_21cdb8c3_4_k_cu_main6thrust24THRUST_300001_SM_1000_NS12placeholders2_5E[1];
.global .align 1 .b8 _ZN30_INTERNAL_21cdb8c3_4_k_cu_main6thrust24THRUST_300001_SM_1000_NS12placeholders2_6E[1];
.global .align 1 .b8 _ZN30_INTERNAL_21cdb8c3_4_k_cu_main6thrust24THRUST_300001_SM_1000_NS12placeholders2_7E[1];
.global .align 1 .b8 _ZN30_INTERNAL_21cdb8c3_4_k_cu_main6thrust24THRUST_300001_SM_1000_NS12placeholders2_8E[1];
.global .align 1 .b8 _ZN30_INTERNAL_21cdb8c3_4_k_cu_main6thrust24THRUST_300001_SM_1000_NS12placeholders2_9E[1];
.global .align 1 .b8 _ZN30_INTERNAL_21cdb8c3_4_k_cu_main6thrust24THRUST_300001_SM_1000_NS12placeholders3_10E[1];
.global .align 1 .b8 _ZN30_INTERNAL_21cdb8c3_4_k_cu_main6thrust24THRUST_300001_SM_1000_NS3seqE[1];
.global .align 1 .b8 _ZN30_INTERNAL_21cdb8c3_4_k_cu_main6thrust24THRUST_300001_SM_1000_NS6deviceE[1];

.visible .entry _ZN3cub18CUB_300001_SM_10006detail11EmptyKernelIvEEvv()
{


	ret;

}
	// .globl	_ZN3cub18CUB_300001_SM_10006detail8for_each13static_kernelINS2_12policy_hub_t12policy_500_tEmN6thrust24THRUST_300001_SM_1000_NS8cuda_cub20__uninitialized_fill7functorINS7_10device_ptrIiEEiEEEEvT0_T1_
.visible .entry _ZN3cub18CUB_300001_SM_10006detail8for_each13static_kernelINS2_12policy_hub_t12policy_500_tEmN6thrust24THRUST_300001_SM_1000_NS8cuda_cub20__uninitialized_fill7functorINS7_10device_ptrIiEEiEEEEvT0_T1_(
	.param .u64 _ZN3cub18CUB_300001_SM_10006detail8for_each13static_kernelINS2_12policy_hub_t12policy_500_tEmN6thrust24THRUST_300001_SM_1000_NS8cuda_cub20__uninitialized_fill7functorINS7_10device_ptrIiEEiEEEEvT0_T1__param_0,
	.param .align 8 .b8 _ZN3cub18CUB_300001_SM_10006detail8for_each13static_kernelINS2_12policy_hub_t12policy_500_tEmN6thrust24THRUST_300001_SM_1000_NS8cuda_cub20__uninitialized_fill7functorINS7_10device_ptrIiEEiEEEEvT0_T1__param_1[16]
)
.maxntid 256
{
	.reg .pred 	%p<4>;
	.reg .b16 	%rs<5>;
	.reg .b32 	%r<12>;
	.reg .b64 	%rd<16>;

	ld.param.u32 	%r3, [_ZN3cub18CUB_300001_SM_10006detail8for_each13static_kernelINS2_12policy_hub_t12policy_500_tEmN6thrust24THRUST_300001_SM_1000_NS8cuda_cub20__uninitialized_fill7functorINS7_10device_ptrIiEEiEEEEvT0_T1__param_1+8];
	ld.param.u64 	%rd4, [_ZN3cub18CUB_300001_SM_10006detail8for_each13static_kernelINS2_12policy_hub_t12policy_500_tEmN6thrust24THRUST_300001_SM_1000_NS8cuda_cub20__uninitialized_fill7functorINS7_10device_ptrIiEEiEEEEvT0_T1__param_1];
	ld.param.u64 	%rd5, [_ZN3cub18CUB_300001_SM_10006detail8for_each13static_kernelINS2_12policy_hub_t12policy_500_tEmN6thrust24THRUST_300001_SM_1000_NS8cuda_cub20__uninitialized_fill7functorINS7_10device_ptrIiEEiEEEEvT0_T1__param_0];
	mov.u32 	%r9, %ctaid.x;
	mul.wide.u32 	%rd1, %r9, 512;
	sub.s64 	%rd2, %rd5, %rd1;
	setp.lt.u64 	%p1, %rd2, 512;
	@%p1 bra 	$L__BB1_2;
	mov.u32 	%r11, %tid.x;
	cvta.to.global.u64 	%rd11, %rd4;
	cvt.u64.u32 	%rd12, %r11;
	add.s64 	%rd13, %rd1, %rd12;
	shl.b64 	%rd14, %rd13, 2;
	add.s64 	%rd15, %rd11, %rd14;
	st.global.u32 	[%rd15], %r3;
	st.global.u32 	[%rd15+1024], %r3;
	bra.uni 	$L__BB1_6;
$L__BB1_2:
	cvta.to.global.u64 	%rd6, %rd4;
	mov.u32 	%r2, %tid.x;
	cvt.u64.u32 	%rd7, %r2;
	setp.le.u64 	%p2, %rd2, %rd7;
	add.s64 	%rd8, %rd1, %rd7;
	shl.b64 	%rd9, %rd8, 2;
	add.s64 	%rd3, %rd6, %rd9;
	@%p2 bra 	$L__BB1_4;
	st.global.u32 	[%rd3], %r3;
$L__BB1_4:
	add.s32 	%r10, %r2, 256;
	cvt.u64.u32 	%rd10, %r10;
	setp.le.u64 	%p3, %rd2, %rd10;
	@%p3 bra 	$L__BB1_6;
	st.global.u32 	[%rd3+1024], %r3;
$L__BB1_6:
	ret;

}
	// .globl	_ZN3cub18CUB_300001_SM_10006detail8for_each13static_kernelINS2_12policy_hub_t12policy_500_tElN6thrust24THRUST_300001_SM_1000_NS8cuda_cub10__tabulate7functorINS7_6detail15normal_iteratorINS7_10device_ptrIiEEEENS7_6system6detail7generic6detail22compute_sequence_valueIivEElEEEEvT0_T1_
.visible .entry _ZN3cub18CUB_300001_SM_10006detail8for_each13static_kernelINS2_12policy_hub_t12policy_500_tElN6thrust24THRUST_300001_SM_1000_NS8cuda_cub10__tabulate7functorINS7_6detail15normal_iteratorINS7_10device_ptrIiEEEENS7_6system6detail7generic6detail22compute_sequence_valueIivEElEEEEvT0_T1_(
	.param .u64 _ZN3cub18CUB_300001_SM_10006detail8for_each13static_kernelINS2_12policy_hub_t12policy_500_tElN6thrust24THRUST_300001_SM_1000_NS8cuda_cub10__tabulate7functorINS7_6detail15normal_iteratorINS7_10device_ptrIiEEEENS7_6system6detail7generic6detail22compute_sequence_valueIivEElEEEEvT0_T1__param_0,
	.param .align 8 .b8 _ZN3cub18CUB_300001_SM_10006detail8for_each13static_kernelINS2_12policy_hub_t12policy_500_tElN6thrust24THRUST_300001_SM_1000_NS8cuda_cub10__tabulate7functorINS7_6detail15normal_iteratorINS7_10device_ptrIiEEEENS7_6system6detail7generic6detail22compute_sequence_valueIivEElEEEEvT0_T1__param_1[16]
)
.maxntid 256
{
	.reg .pred 	%p<4>;
	.reg .b32 	%r<18>;
	.reg .b64 	%rd<20>;

	ld.param.u64 	%rd7, [_ZN3cub18CUB_300001_SM_10006detail8for_each13static_kernelINS2_12policy_hub_t12policy_500_tElN6thrust24THRUST_300001_SM_1000_NS8cuda_cub10__tabulate7functorINS7_6detail15normal_iteratorINS7_10device_ptrIiEEEENS7_6system6detail7generic6detail22compute_sequence_valueIivEElEEEEvT0_T1__param_1];
	ld.param.u64 	%rd8, [_ZN3cub18CUB_300001_SM_10006detail8for_each13static_kernelINS2_12policy_hub_t12policy_500_tElN6thrust24THRUST_300001_SM_1000_NS8cuda_cub10__tabulate7functorINS7_6detail15normal_iteratorINS7_10device_ptrIiEEEENS7_6system6detail7generic6detail22compute_sequence_valueIivEElEEEEvT0_T1__param_0];
	ld.param.v2.u32 	{%r3, %r4}, [_ZN3cub18CUB_300001_SM_10006detail8for_each13static_kernelINS2_12policy_hub_t12policy_500_tElN6thrust24THRUST_300001_SM_1000_NS8cuda_cub10__tabulate7functorINS7_6detail15normal_iteratorINS7_10device_ptrIiEEEENS7_6system6detail7generic6detail22compute_sequence_valueIivEElEEEEvT0_T1__param_1+8];
	mov.u32 	%r5, %ctaid.x;
	mul.wide.u32 	%rd1, %r5, 512;
	sub.s64 	%rd2, %rd8, %rd1;
	setp.lt.s64 	%p1, %rd2, 512;
	@%p1 bra 	$L__BB2_2;
	mov.u32 	%r13, %tid.x;
	cvta.to.global.u64 	%rd15, %rd7;
	cvt.u64.u32 	%rd16, %r13;
	add.s64 	%rd17, %rd1, %rd16;
	cvt.u32.u64 	%r14, %rd17;
	mad.lo.s32 	%r15, %r4, %r14, %r3;
	shl.b64 	%rd18, %rd17, 2;
	add.s64 	%rd19, %rd15, %rd18;
	st.global.u32 	[%rd19], %r15;
	add.s32 	%r16, %r14, 256;
	mad.lo.s32 	%r17, %r4, %r16, %r3;
	st.global.u32 	[%rd19+1024], %r17;
	bra.uni 	$L__BB2_6;
$L__BB2_2:
	cvta.to.global.u64 	%rd3, %rd7;
	mov.u32 	%r6, %tid.x;
	cvt.s64.s32 	%rd4, %rd2;
	cvt.u64.u32 	%rd5, %r6;
	setp.le.s64 	%p2, %rd4, %rd5;
	@%p2 bra 	$L__BB2_4;
	add.s64 	%rd9, %rd1, %rd5;
	cvt.u32.u64 	%r7, %rd9;
	mad.lo.s32 	%r8, %r4, %r7, %r3;
	shl.b64 	%rd10, %rd9, 2;
	add.s64 	%rd11, %rd3, %rd10;
	st.global.u32 	[%rd11], %r8;
$L__BB2_4:
	cvt.u32.u64 	%r9, %rd5;
	add.s32 	%r10, %r9, 256;
	cvt.u64.u32 	%rd6, %r10;
	setp.le.s64 	%p3, %rd4, %rd6;
	@%p3 bra 	$L__BB2_6;
	add.s64 	%rd12, %rd1, %rd6;
	shl.b64 	%rd13, %rd12, 2;
	cvt.u32.u64 	%r11, %rd12;
	mad.lo.s32 	%r12, %r4, %r11, %r3;
	add.s64 	%rd14, %rd13, %rd3;
	st.global.u32 	[%rd14], %r12;
$L__BB2_6:
	ret;

}
	// .globl	_ZN3cub18CUB_300001_SM_10006detail8for_each13static_kernelINS2_12policy_hub_t12policy_500_tElN6thrust24THRUST_300001_SM_1000_NS8cuda_cub6__fill7functorINS7_6detail15normal_iteratorINS7_10device_ptrIiEEEEiEEEEvT0_T1_
.visible .entry _ZN3cub18CUB_300001_SM_10006detail8for_each13static_kernelINS2_12policy_hub_t12policy_500_tElN6thrust24THRUST_300001_SM_1000_NS8cuda_cub6__fill7functorINS7_6detail15normal_iteratorINS7_10device_ptrIiEEEEiEEEEvT0_T1_(
	.param .u64 _ZN3cub18CUB_300001_SM_10006detail8for_each13static_kernelINS2_12policy_hub_t12policy_500_tElN6thrust24THRUST_300001_SM_1000_NS8cuda_cub6__fill7functorINS7_6detail15normal_iteratorINS7_10device_ptrIiEEEEiEEEEvT0_T1__param_0,
	.param .align 8 .b8 _ZN3cub18CUB_300001_SM_10006detail8for_each13static_kernelINS2_12policy_hub_t12policy_500_tElN6thrust24THRUST_300001_SM_1000_NS8cuda_cub6__fill7functorINS7_6detail15normal_iteratorINS7_10device_ptrIiEEEEiEEEEvT0_T1__param_1[16]
)
.maxntid 256
{
	.reg .pred 	%p<4>;
	.reg .b16 	%rs<5>;
	.reg .b32 	%r<12>;
	.reg .b64 	%rd<17>;

	ld.param.u32 	%r3, [_ZN3cub18CUB_300001_SM_10006detail8for_each13static_kernelINS2_12policy_hub_t12policy_500_tElN6thrust24THRUST_300001_SM_1000_NS8cuda_cub6__fill7functorINS7_6detail15normal_iteratorINS7_10device_ptrIiEEEEiEEEEvT0_T1__param_1+8];
	ld.param.u64 	%rd5, [_ZN3cub18CUB_300001_SM_10006detail8for_each13static_kernelINS2_12policy_hub_t12policy_500_tElN6thrust24THRUST_300001_SM_1000_NS8cuda_cub6__fill7functorINS7_6detail15normal_iteratorINS7_10device_ptrIiEEEEiEEEEvT0_T1__param_1];
	ld.param.u64 	%rd6, [_ZN3cub18CUB_300001_SM_10006detail8for_each13static_kernelINS2_12policy_hub_t12policy_500_tElN6thrust24THRUST_300001_SM_1000_NS8cuda_cub6__fill7functorINS7_6detail15normal_iteratorINS7_10device_ptrIiEEEEiEEEEvT0_T1__param_0];
	mov.u32 	%r9, %ctaid.x;
	mul.wide.u32 	%rd1, %r9, 512;
	sub.s64 	%rd2, %rd6, %rd1;
	setp.lt.s64 	%p1, %rd2, 512;
	@%p1 bra 	$L__BB3_2;
	mov.u32 	%r11, %tid.x;
	cvta.to.global.u64 	%rd12, %rd5;
	cvt.u64.u32 	%rd13, %r11;
	add.s64 	%rd14, %rd1, %rd13;
	shl.b64 	%rd15, %rd14, 2;
	add.s64 	%rd16, %rd12, %rd15;
	st.global.u32 	[%rd16], %r3;
	st.global.u32 	[%rd16+1024], %r3;
	bra.uni 	$L__BB3_6;
$L__BB3_2:
	cvta.to.global.u64 	%rd7, %rd5;
	mov.u32 	%r2, %tid.x;
	cvt.s64.s32 	%rd3, %rd2;
	cvt.u64.u32 	%rd8, %r2;
	setp.le.s64 	%p2, %rd3, %rd8;
	add.s64 	%rd9, %rd1, %rd8;
	shl.b64 	%rd10, %rd9, 2;
	add.s64 	%rd4, %rd7, %rd10;
	@%p2 bra 	$L__BB3_4;
	st.global.u32 	[%rd4], %r3;
$L__BB3_4:
	add.s32 	%r10, %r2, 256;
	cvt.u64.u32 	%rd11, %r10;
	setp.le.s64 	%p3, %rd3, %rd11;
	@%p3 bra 	$L__BB3_6;
	st.global.u32 	[%rd4+1024], %r3;
$L__BB3_6:
	ret;

}
	// .globl	_ZN3cub18CUB_300001_SM_10006detail9transform16transform_kernelINS2_10policy_hubILb1EN4cuda3std3__45tupleIJN6thrust24THRUST_300001_SM_1000_NS17counting_iteratorIjNSA_11use_defaultESC_SC_EEEEEE10policy1000Ei14gather_functorNSA_6detail15normal_iteratorINSA_10device_ptrIiEEEEJSD_EEEvT0_iT1_T2_DpNS2_10kernel_argIT3_EE
.visible .entry _ZN3cub18CUB_300001_SM_10006detail9transform16transform_kernelINS2_10policy_hubILb1EN4cuda3std3__45tupleIJN6thrust24THRUST_300001_SM_1000_NS17counting_iteratorIjNSA_11use_defaultESC_SC_EEEEEE10policy1000Ei14gather_functorNSA_6detail15normal_iteratorINSA_10device_ptrIiEEEEJSD_EEEvT0_iT1_T2_DpNS2_10kernel_argIT3_EE(
	.param .u32 _ZN3cub18CUB_300001_SM_10006detail9transform16transform_kernelINS2_10policy_hubILb1EN4cuda3std3__45tupleIJN6thrust24THRUST_300001_SM_1000_NS17counting_iteratorIjNSA_11use_defaultESC_SC_EEEEEE10policy1000Ei14gather_functorNSA_6detail15normal_iteratorINSA_10device_ptrIiEEEEJSD_EEEvT0_iT1_T2_DpNS2_10kernel_argIT3_EE_param_0,
	.param .u32 _ZN3cub18CUB_300001_SM_10006detail9transform16transform_kernelINS2_10policy_hubILb1EN4cuda3std3__45tupleIJN6thrust24THRUST_300001_SM_1000_NS17counting_iteratorIjNSA_11use_defaultESC_SC_EEEEEE10policy1000Ei14gather_functorNSA_6detail15normal_iteratorINSA_10device_ptrIiEEEEJSD_EEEvT0_iT1_T2_DpNS2_10kernel_argIT3_EE_param_1,
	.param .align 8 .b8 _ZN3cub18CUB_300001_SM_10006detail9transform16transform_kernelINS2_10policy_hubILb1EN4cuda3std3__45tupleIJN6thrust24THRUST_300001_SM_1000_NS17counting_iteratorIjNSA_11use_defaultESC_SC_EEEEEE10policy1000Ei14gather_functorNSA_6detail15normal_iteratorINSA_10device_ptrIiEEEEJSD_EEEvT0_iT1_T2_DpNS2_10kernel_argIT3_EE_param_2[16],
	.param .align 8 .b8 _ZN3cub18CUB_300001_SM_10006detail9transform16transform_kernelINS2_10policy_hubILb1EN4cuda3std3__45tupleIJN6thrust24THRUST_300001_SM_1000_NS17counting_iteratorIjNSA_11use_defaultESC_SC_EEEEEE10policy1000Ei14gather_functorNSA_6detail15normal_iteratorINSA_10device_ptrIiEEEEJSD_EEEvT0_iT1_T2_DpNS2_10kernel_argIT3_EE_param_3[8],
	.param .align 8 .b8 _ZN3cub18CUB_300001_SM_10006detail9transform16transform_kernelINS2_10policy_hubILb1EN4cuda3std3__45tupleIJN6thrust24THRUST_300001_SM_1000_NS17counting_iteratorIjNSA_11use_defaultESC_SC_EEEEEE10policy1000Ei14gather_functorNSA_6detail15normal_iteratorINSA_10device_ptrIiEEEEJSD_EEEvT0_iT1_T2_DpNS2_10kernel_argIT3_EE_param_4[16]
)
.maxntid 128
{
	.reg .pred 	%p<35>;
	.reg .b32 	%r<147>;
	.reg .b64 	%rd<112>;

	ld.param.u32 	%r1, [_ZN3cub18CUB_300001_SM_10006detail9transform16transform_kernelINS2_10policy_hubILb1EN4cuda3std3__45tupleIJN6thrust24THRUST_300001_SM_1000_NS17counting_iteratorIjNSA_11use_defaultESC_SC_EEEEEE10policy1000Ei14gather_functorNSA_6detail15normal_iteratorINSA_10device_ptrIiEEEEJSD_EEEvT0_iT1_T2_DpNS2_10kernel_argIT3_EE_param_4];
	ld.param.u32 	%r39, [_ZN3cub18CUB_300001_SM_10006detail9transform16transform_kernelINS2_10policy_hubILb1EN4cuda3std3__45tupleIJN6thrust24THRUST_300001_SM_1000_NS17counting_iteratorIjNSA_11use_defaultESC_SC_EEEEEE10policy1000Ei14gather_functorNSA_6detail15normal_iteratorINSA_10device_ptrIiEEEEJSD_EEEvT0_iT1_T2_DpNS2_10kernel_argIT3_EE_param_0];
	ld.param.u64 	%rd16, [_ZN3cub18CUB_300001_SM_10006detail9transform16transform_kernelINS2_10policy_hubILb1EN4cuda3std3__45tupleIJN6thrust24THRUST_300001_SM_1000_NS17counting_iteratorIjNSA_11use_defaultESC_SC_EEEEEE10policy1000Ei14gather_functorNSA_6detail15normal_iteratorINSA_10device_ptrIiEEEEJSD_EEEvT0_iT1_T2_DpNS2_10kernel_argIT3_EE_param_3];
	ld.param.u64 	%rd17, [_ZN3cub18CUB_300001_SM_10006detail9transform16transform_kernelINS2_10policy_hubILb1EN4cuda3std3__45tupleIJN6thrust24THRUST_300001_SM_1000_NS17counting_iteratorIjNSA_11use_defaultESC_SC_EEEEEE10policy1000Ei14gather_functorNSA_6detail15normal_iteratorINSA_10device_ptrIiEEEEJSD_EEEvT0_iT1_T2_DpNS2_10kernel_argIT3_EE_param_2+8];
	ld.param.u64 	%rd18, [_ZN3cub18CUB_300001_SM_10006detail9transform16transform_kernelINS2_10policy_hubILb1EN4cuda3std3__45tupleIJN6thrust24THRUST_300001_SM_1000_NS17counting_iteratorIjNSA_11use_defaultESC_SC_EEEEEE10policy1000Ei14gather_functorNSA_6detail15normal_iteratorINSA_10device_ptrIiEEEEJSD_EEEvT0_iT1_T2_DpNS2_10kernel_argIT3_EE_param_2];
	ld.param.u32 	%r38, [_ZN3cub18CUB_300001_SM_10006detail9transform16transform_kernelINS2_10policy_hubILb1EN4cuda3std3__45tupleIJN6thrust24THRUST_300001_SM_1000_NS17counting_iteratorIjNSA_11use_defaultESC_SC_EEEEEE10policy1000Ei14gather_functorNSA_6detail15normal_iteratorINSA_10device_ptrIiEEEEJSD_EEEvT0_iT1_T2_DpNS2_10kernel_argIT3_EE_param_1];
	cvta.to.global.u64 	%rd1, %rd18;
	cvta.to.global.u64 	%rd2, %rd17;
	cvta.to.global.u64 	%rd3, %rd16;
	shl.b32 	%r40, %r38, 7;
	mov.u32 	%r41, %ctaid.x;
	mul.lo.s32 	%r2, %r40, %r41;
	sub.s32 	%r42, %r39, %r2;
	min.s32 	%r3, %r40, %r42;
	add.s32 	%r4, %r1, %r2;
	mul.wide.s32 	%rd19, %r2, 4;
	add.s64 	%rd4, %rd3, %rd19;
	setp.gt.s32 	%p1, %r40, %r42;
	@%p1 bra 	$L__BB4_13;
	setp.lt.s32 	%p2, %r38, 1;
	@%p2 bra 	$L__BB4_54;
	mov.u32 	%r5, %tid.x;
	and.b32  	%r6, %r38, 7;
	setp.lt.u32 	%p3, %r38, 8;
	mov.b32 	%r144, 0;
	@%p3 bra 	$L__BB4_5;
	and.b32  	%r144, %r38, 2147483640;
	neg.s32 	%r139, %r144;
	add.s64 	%rd5, %rd1, 2048;
	add.s32 	%r44, %r1, %r5;
	add.s32 	%r138, %r44, %r2;
	mul.wide.u32 	%rd21, %r5, 4;
	add.s64 	%rd22, %rd19, %rd3;
	add.s64 	%rd111, %rd22, %rd21;
	add.s64 	%rd7, %rd22, 1536;
	add.s32 	%r137, %r5, 128;
$L__BB4_4:
	.pragma "nounroll";
	mul.wide.s32 	%rd23, %r138, 4;
	add.s64 	%rd24, %rd5, %rd23;
	mul.wide.s32 	%rd25, %r137, 4;
	add.s64 	%rd26, %rd7, %rd25;
	ld.global.u32 	%r45, [%rd24+-2048];
	mul.wide.s32 	%rd27, %r45, 4;
	add.s64 	%rd28, %rd2, %rd27;
	ld.global.u32 	%r46, [%rd28];
	st.global.u32 	[%rd111], %r46;
	ld.global.u32 	%r47, [%rd24+-1536];
	mul.wide.s32 	%rd29, %r47, 4;
	add.s64 	%rd30, %rd2, %rd29;
	ld.global.u32 	%r48, [%rd30];
	st.global.u32 	[%rd26+-1536], %r48;
	ld.global.u32 	%r49, [%rd24+-1024];
	mul.wide.s32 	%rd31, %r49, 4;
	add.s64 	%rd32, %rd2, %rd31;
	ld.global.u32 	%r50, [%rd32];
	st.global.u32 	[%rd26+-1024], %r50;
	ld.global.u32 	%r51, [%rd24+-512];
	mul.wide.s32 	%rd33, %r51, 4;
	add.s64 	%rd34, %rd2, %rd33;
	ld.global.u32 	%r52, [%rd34];
	st.global.u32 	[%rd26+-512], %r52;
	ld.global.u32 	%r53, [%rd24];
	mul.wide.s32 	%rd35, %r53, 4;
	add.s64 	%rd36, %rd2, %rd35;
	ld.global.u32 	%r54, [%rd36];
	st.global.u32 	[%rd26], %r54;
	ld.global.u32 	%r55, [%rd24+512];
	mul.wide.s32 	%rd37, %r55, 4;
	add.s64 	%rd38, %rd2, %rd37;
	ld.global.u32 	%r56, [%rd38];
	st.global.u32 	[%rd26+512], %r56;
	ld.global.u32 	%r57, [%rd24+1024];
	mul.wide.s32 	%rd39, %r57, 4;
	add.s64 	%rd40, %rd2, %rd39;
	ld.global.u32 	%r58, [%rd40];
	st.global.u32 	[%rd26+1024], %r58;
	ld.global.u32 	%r59, [%rd24+1536];
	mul.wide.s32 	%rd41, %r59, 4;
	add.s64 	%rd42, %rd2, %rd41;
	ld.global.u32 	%r60, [%rd42];
	st.global.u32 	[%rd26+1536], %r60;
	add.s32 	%r139, %r139, 8;
	add.s32 	%r138, %r138, 1024;
	add.s64 	%rd111, %rd111, 4096;
	add.s32 	%r137, %r137, 1024;
	setp.eq.s32 	%p4, %r139, 0;
	@%p4 bra 	$L__BB4_5;
	bra.uni 	$L__BB4_4;
$L__BB4_5:
	setp.eq.s32 	%p5, %r6, 0;
	@%p5 bra 	$L__BB4_54;
	and.b32  	%r33, %r38, 3;
	setp.lt.u32 	%p6, %r6, 4;
	@%p6 bra 	$L__BB4_8;
	shl.b32 	%r61, %r144, 7;
	add.s32 	%r62, %r61, %r5;
	add.s32 	%r63, %r62, %r4;
	mul.wide.s32 	%rd43, %r63, 4;
	add.s64 	%rd44, %rd1, %rd43;
	ld.global.u32 	%r64, [%rd44];
	mul.wide.s32 	%rd45, %r64, 4;
	add.s64 	%rd46, %rd2, %rd45;
	ld.global.u32 	%r65, [%rd46];
	mul.wide.s32 	%rd47, %r62, 4;
	add.s64 	%rd48, %rd4, %rd47;
	st.global.u32 	[%rd48], %r65;
	ld.global.u32 	%r66, [%rd44+512];
	mul.wide.s32 	%rd49, %r66, 4;
	add.s64 	%rd50, %rd2, %rd49;
	ld.global.u32 	%r67, [%rd50];
	st.global.u32 	[%rd48+512], %r67;
	ld.global.u32 	%r68, [%rd44+1024];
	mul.wide.s32 	%rd51, %r68, 4;
	add.s64 	%rd52, %rd2, %rd51;
	ld.global.u32 	%r69, [%rd52];
	st.global.u32 	[%rd48+1024], %r69;
	ld.global.u32 	%r70, [%rd44+1536];
	mul.wide.s32 	%rd53, %r70, 4;
	add.s64 	%rd54, %rd2, %rd53;
	ld.global.u32 	%r71, [%rd54];
	st.global.u32 	[%rd48+1536], %r71;
	add.s32 	%r144, %r144, 4;
$L__BB4_8:
	setp.eq.s32 	%p7, %r33, 0;
	@%p7 bra 	$L__BB4_54;
	setp.eq.s32 	%p8, %r33, 1;
	@%p8 bra 	$L__BB4_11;
	shl.b32 	%r72, %r144, 7;
	add.s32 	%r73, %r72, %r5;
	add.s32 	%r74, %r73, %r4;
	mul.wide.s32 	%rd55, %r74, 4;
	add.s64 	%rd56, %rd1, %rd55;
	ld.global.u32 	%r75, [%rd56];
	mul.wide.s32 	%rd57, %r75, 4;
	add.s64 	%rd58, %rd2, %rd57;
	ld.global.u32 	%r76, [%rd58];
	mul.wide.s32 	%rd59, %r73, 4;
	add.s64 	%rd60, %rd4, %rd59;
	st.global.u32 	[%rd60], %r76;
	ld.global.u32 	%r77, [%rd56+512];
	mul.wide.s32 	%rd61, %r77, 4;
	add.s64 	%rd62, %rd2, %rd61;
	ld.global.u32 	%r78, [%rd62];
	st.global.u32 	[%rd60+512], %r78;
	add.s32 	%r144, %r144, 2;
$L__BB4_11:
	and.b32  	%r79, %r38, 1;
	setp.eq.b32 	%p9, %r79, 1;
	not.pred 	%p10, %p9;
	@%p10 bra 	$L__BB4_54;
	shl.b32 	%r80, %r144, 7;
	add.s32 	%r81, %r80, %r5;
	add.s32 	%r82, %r81, %r4;
	mul.wide.s32 	%rd63, %r82, 4;
	add.s64 	%rd64, %rd1, %rd63;
	ld.global.u32 	%r83, [%rd64];
	mul.wide.s32 	%rd65, %r83, 4;
	add.s64 	%rd66, %rd2, %rd65;
	ld.global.u32 	%r84, [%rd66];
	mul.wide.s32 	%rd67, %r81, 4;
	add.s64 	%rd68, %rd4, %rd67;
	st.global.u32 	[%rd68], %r84;
	bra.uni 	$L__BB4_54;
$L__BB4_13:
	setp.lt.s32 	%p11, %r38, 1;
	@%p11 bra 	$L__BB4_54;
	mov.u32 	%r11, %tid.x;
	and.b32  	%r12, %r38, 7;
	setp.lt.u32 	%p12, %r38, 8;
	mov.b32 	%r141, 0;
	@%p12 bra 	$L__BB4_33;
	and.b32  	%r141, %r38, 2147483640;
	mov.b32 	%r140, 0;
$L__BB4_16:
	.pragma "nounroll";
	shl.b32 	%r87, %r140, 7;
	add.s32 	%r21, %r87, %r11;
	setp.ge.s32 	%p13, %r21, %r3;
	add.s32 	%r88, %r21, %r4;
	mul.wide.s32 	%rd69, %r88, 4;
	add.s64 	%rd10, %rd1, %rd69;
	@%p13 bra 	$L__BB4_18;
	ld.global.u32 	%r89, [%rd10];
	mul.wide.s32 	%rd70, %r89, 4;
	add.s64 	%rd71, %rd2, %rd70;
	ld.global.u32 	%r90, [%rd71];
	mul.wide.u32 	%rd72, %r21, 4;
	add.s64 	%rd73, %rd4, %rd72;
	st.global.u32 	[%rd73], %r90;
$L__BB4_18:
	add.s32 	%r91, %r21, 128;
	setp.ge.s32 	%p14, %r91, %r3;
	mul.wide.s32 	%rd74, %r91, 4;
	add.s64 	%rd11, %rd4, %rd74;
	@%p14 bra 	$L__BB4_20;
	ld.global.u32 	%r92, [%rd10+512];
	mul.wide.s32 	%rd75, %r92, 4;
	add.s64 	%rd76, %rd2, %rd75;
	ld.global.u32 	%r93, [%rd76];
	st.global.u32 	[%rd11], %r93;
$L__BB4_20:
	add.s32 	%r94, %r21, 256;
	setp.ge.s32 	%p15, %r94, %r3;
	@%p15 bra 	$L__BB4_22;
	ld.global.u32 	%r95, [%rd10+1024];
	mul.wide.s32 	%rd77, %r95, 4;
	add.s64 	%rd78, %rd2, %rd77;
	ld.global.u32 	%r96, [%rd78];
	st.global.u32 	[%rd11+512], %r96;
$L__BB4_22:
	add.s32 	%r97, %r21, 384;
	setp.ge.s32 	%p16, %r97, %r3;
	@%p16 bra 	$L__BB4_24;
	ld.global.u32 	%r98, [%rd10+1536];
	mul.wide.s32 	%rd79, %r98, 4;
	add.s64 	%rd80, %rd2, %rd79;
	ld.global.u32 	%r99, [%rd80];
	st.global.u32 	[%rd11+1024], %r99;
$L__BB4_24:
	add.s32 	%r100, %r21, 512;
	setp.ge.s32 	%p17, %r100, %r3;
	@%p17 bra 	$L__BB4_26;
	ld.global.u32 	%r101, [%rd10+2048];
	mul.wide.s32 	%rd81, %r101, 4;
	add.s64 	%rd82, %rd2, %rd81;
	ld.global.u32 	%r102, [%rd82];
	st.global.u32 	[%rd11+1536], %r102;
$L__BB4_26:
	add.s32 	%r103, %r21, 640;
	setp.ge.s32 	%p18, %r103, %r3;
	@%p18 bra 	$L__BB4_28;
	ld.global.u32 	%r104, [%rd10+2560];
	mul.wide.s32 	%rd83, %r104, 4;
	add.s64 	%rd84, %rd2, %rd83;
	ld.global.u32 	%r105, [%rd84];
	st.global.u32 	[%rd11+2048], %r105;
$L__BB4_28:
	add.s32 	%r106, %r21, 768;
	setp.ge.s32 	%p19, %r106, %r3;
	@%p19 bra 	$L__BB4_30;
	ld.global.u32 	%r107, [%rd10+3072];
	mul.wide.s32 	%rd85, %r107, 4;
	add.s64 	%rd86, %rd2, %rd85;
	ld.global.u32 	%r108, [%rd86];
	st.global.u32 	[%rd11+2560], %r108;
$L__BB4_30:
	add.s32 	%r109, %r21, 896;
	setp.ge.s32 	%p20, %r109, %r3;
	@%p20 bra 	$L__BB4_32;
	ld.global.u32 	%r110, [%rd10+3584];
	mul.wide.s32 	%rd87, %r110, 4;
	add.s64 	%rd88, %rd2, %rd87;
	ld.global.u32 	%r111, [%rd88];
	st.global.u32 	[%rd11+3072], %r111;
$L__BB4_32:
	add.s32 	%r140, %r140, 8;
	setp.ne.s32 	%p21, %r140, %r141;
	@%p21 bra 	$L__BB4_16;
$L__BB4_33:
	setp.eq.s32 	%p22, %r12, 0;
	@%p22 bra 	$L__BB4_54;
	and.b32  	%r24, %r38, 3;
	setp.lt.u32 	%p23, %r12, 4;
	@%p23 bra 	$L__BB4_44;
	shl.b32 	%r112, %r141, 7;
	add.s32 	%r25, %r112, %r11;
	setp.ge.s32 	%p24, %r25, %r3;
	add.s32 	%r113, %r25, %r4;
	mul.wide.s32 	%rd89, %r113, 4;
	add.s64 	%rd12, %rd1, %rd89;
	mul.wide.s32 	%rd90, %r25, 4;
	add.s64 	%rd13, %rd4, %rd90;
	@%p24 bra 	$L__BB4_37;
	ld.global.u32 	%r114, [%rd12];
	mul.wide.s32 	%rd91, %r114, 4;
	add.s64 	%rd92, %rd2, %rd91;
	ld.global.u32 	%r115, [%rd92];
	st.global.u32 	[%rd13], %r115;
$L__BB4_37:
	add.s32 	%r116, %r25, 128;
	setp.ge.s32 	%p25, %r116, %r3;
	@%p25 bra 	$L__BB4_39;
	ld.global.u32 	%r117, [%rd12+512];
	mul.wide.s32 	%rd93, %r117, 4;
	add.s64 	%rd94, %rd2, %rd93;
	ld.global.u32 	%r118, [%rd94];
	st.global.u32 	[%rd13+512], %r118;
$L__BB4_39:
	add.s32 	%r119, %r25, 256;
	setp.ge.s32 	%p26, %r119, %r3;
	@%p26 bra 	$L__BB4_41;
	ld.global.u32 	%r120, [%rd12+1024];
	mul.wide.s32 	%rd95, %r120, 4;
	add.s64 	%rd96, %rd2, %rd95;
	ld.global.u32 	%r121, [%rd96];
	st.global.u32 	[%rd13+1024], %r121;
$L__BB4_41:
	add.s32 	%r122, %r25, 384;
	setp.ge.s32 	%p27, %r122, %r3;
	@%p27 bra 	$L__BB4_43;
	ld.global.u32 	%r123, [%rd12+1536];
	mul.wide.s32 	%rd97, %r123, 4;
	add.s64 	%rd98, %rd2, %rd97;
	ld.global.u32 	%r124, [%rd98];
	st.global.u32 	[%rd13+1536], %r124;
$L__BB4_43:
	add.s32 	%r141, %r141, 4;
$L__BB4_44:
	setp.eq.s32 	%p28, %r24, 0;
	@%p28 bra 	$L__BB4_54;
	setp.eq.s32 	%p29, %r24, 1;
	@%p29 bra 	$L__BB4_51;
	shl.b32 	%r125, %r141, 7;
	add.s32 	%r28, %r125, %r11;
	setp.ge.s32 	%p30, %r28, %r3;
	add.s32 	%r126, %r28, %r4;
	mul.wide.s32 	%rd99, %r126, 4;
	add.s64 	%rd14, %rd1, %rd99;
	mul.wide.s32 	%rd100, %r28, 4;
	add.s64 	%rd15, %rd4, %rd100;
	@%p30 bra 	$L__BB4_48;
	ld.global.u32 	%r127, [%rd14];
	mul.wide.s32 	%rd101, %r127, 4;
	add.s64 	%rd102, %rd2, %rd101;
	ld.global.u32 	%r128, [%rd102];
	st.global.u32 	[%rd15], %r128;
$L__BB4_48:
	add.s32 	%r129, %r28, 128;
	setp.ge.s32 	%p31, %r129, %r3;
	@%p31 bra 	$L__BB4_50;
	ld.global.u32 	%r130, [%rd14+512];
	mul.wide.s32 	%rd103, %r130, 4;
	add.s64 	%rd104, %rd2, %rd103;
	ld.global.u32 	%r131, [%rd104];
	st.global.u32 	[%rd15+512], %r131;
$L__BB4_50:
	add.s32 	%r141, %r141, 2;
$L__BB4_51:
	and.b32  	%r132, %r38, 1;
	setp.eq.b32 	%p32, %r132, 1;
	not.pred 	%p33, %p32;
	@%p33 bra 	$L__BB4_54;
	shl.b32 	%r133, %r141, 7;
	add.s32 	%r31, %r133, %r11;
	setp.ge.s32 	%p34, %r31, %r3;
	@%p34 bra 	$L__BB4_54;
	add.s32 	%r134, %r31, %r4;
	mul.wide.s32 	%rd105, %r134, 4;
	add.s64 	%rd106, %rd1, %rd105;
	ld.global.u32 	%r135, [%rd106];
	mul.wide.s32 	%rd107, %r135, 4;
	add.s64 	%rd108, %rd2, %rd107;
	ld.global.u32 	%r136, [%rd108];
	mul.wide.s32 	%rd109, %r31, 4;
	add.s64 	%rd110, %rd4, %rd109;
	st.global.u32 	[%rd110], %r136;
$L__BB4_54:
	ret;

}
	// .globl	_ZN3cub18CUB_300001_SM_10006detail9transform16transform_kernelINS2_10policy_hubILb1EN4cuda3std3__45tupleIJN6thrust24THRUST_300001_SM_1000_NS17counting_iteratorIjNSA_11use_defaultESC_SC_EEEEEE10policy1000El14gather_functorNSA_6detail15normal_iteratorINSA_10device_ptrIiEEEEJSD_EEEvT0_iT1_T2_DpNS2_10kernel_argIT3_EE
.visible .entry _ZN3cub18CUB_300001_SM_10006detail9transform16transform_kernelINS2_10policy_hubILb1EN4cuda3std3__45tupleIJN6thrust24THRUST_300001_SM_1000_NS17counting_iteratorIjNSA_11use_defaultESC_SC_EEEEEE10policy1000El14gather_functorNSA_6detail15normal_iteratorINSA_10device_ptrIiEEEEJSD_EEEvT0_iT1_T2_DpNS2_10kernel_argIT3_EE(
	.param .u64 _ZN3cub18CUB_300001_SM_10006detail9transform16transform_kernelINS2_10policy_hubILb1EN4cuda3std3__45tupleIJN6thrust24THRUST_300001_SM_1000_NS17counting_iteratorIjNSA_11use_defaultESC_SC_EEEEEE10policy1000El14gather_functorNSA_6detail15normal_iteratorINSA_10device_ptrIiEEEEJSD_EEEvT0_iT1_T2_DpNS2_10kernel_argIT3_EE_param_0,
	.param .u32 _ZN3cub18CUB_300001_SM_10006detail9transform16transform_kernelINS2_10policy_hubILb1EN4cuda3std3__45tupleIJN6thrust24THRUST_300001_SM_1000_NS17counting_iteratorIjNSA_11use_defaultESC_SC_EEEEEE10policy1000El14gather_functorNSA_6detail15normal_iteratorINSA_10device_ptrIiEEEEJSD_EEEvT0_iT1_T2_DpNS2_10kernel_argIT3_EE_param_1,
	.param .align 8 .b8 _ZN3cub18CUB_300001_SM_10006detail9transform16transform_kernelINS2_10policy_hubILb1EN4cuda3std3__45tupleIJN6thrust24THRUST_300001_SM_1000_NS17counting_iteratorIjNSA_11use_defaultESC_SC_EEEEEE10policy1000El14gather_functorNSA_6detail15normal_iteratorINSA_10device_ptrIiEEEEJSD_EEEvT0_iT1_T2_DpNS2_10kernel_argIT3_EE_param_2[16],
	.param .align 8 .b8 _ZN3cub18CUB_300001_SM_10006detail9transform16transform_kernelINS2_10policy_hubILb1EN4cuda3std3__45tupleIJN6thrust24THRUST_300001_SM_1000_NS17counting_iteratorIjNSA_11use_defaultESC_SC_EEEEEE10policy1000El14gather_functorNSA_6detail15normal_iteratorINSA_10device_ptrIiEEEEJSD_EEEvT0_iT1_T2_DpNS2_10kernel_argIT3_EE_param_3[8],
	.param .align 8 .b8 _ZN3cub18CUB_300001_SM_10006detail9transform16transform_kernelINS2_10policy_hubILb1EN4cuda3std3__45tupleIJN6thrust24THRUST_300001_SM_1000_NS17counting_iteratorIjNSA_11use_defaultESC_SC_EEEEEE10policy1000El14gather_functorNSA_6detail15normal_iteratorINSA_10device_ptrIiEEEEJSD_EEEvT0_iT1_T2_DpNS2_10kernel_argIT3_EE_param_4[16]
)
.maxntid 128
{
	.reg .pred 	%p<35>;
	.reg .b32 	%r<145>;
	.reg .b64 	%rd<118>;

	ld.param.u32 	%r1, [_ZN3cub18CUB_300001_SM_10006detail9transform16transform_kernelINS2_10policy_hubILb1EN4cuda3std3__45tupleIJN6thrust24THRUST_300001_SM_1000_NS17counting_iteratorIjNSA_11use_defaultESC_SC_EEEEEE10policy1000El14gather_functorNSA_6detail15normal_iteratorINSA_10device_ptrIiEEEEJSD_EEEvT0_iT1_T2_DpNS2_10kernel_argIT3_EE_param_4];
	ld.param.u64 	%rd17, [_ZN3cub18CUB_300001_SM_10006detail9transform16transform_kernelINS2_10policy_hubILb1EN4cuda3std3__45tupleIJN6thrust24THRUST_300001_SM_1000_NS17counting_iteratorIjNSA_11use_defaultESC_SC_EEEEEE10policy1000El14gather_functorNSA_6detail15normal_iteratorINSA_10device_ptrIiEEEEJSD_EEEvT0_iT1_T2_DpNS2_10kernel_argIT3_EE_param_0];
	ld.param.u64 	%rd18, [_ZN3cub18CUB_300001_SM_10006detail9transform16transform_kernelINS2_10policy_hubILb1EN4cuda3std3__45tupleIJN6thrust24THRUST_300001_SM_1000_NS17counting_iteratorIjNSA_11use_defaultESC_SC_EEEEEE10policy1000El14gather_functorNSA_6detail15normal_iteratorINSA_10device_ptrIiEEEEJSD_EEEvT0_iT1_T2_DpNS2_10kernel_argIT3_EE_param_3];
	ld.param.u64 	%rd19, [_ZN3cub18CUB_300001_SM_10006detail9transform16transform_kernelINS2_10policy_hubILb1EN4cuda3std3__45tupleIJN6thrust24THRUST_300001_SM_1000_NS17counting_iteratorIjNSA_11use_defaultESC_SC_EEEEEE10policy1000El14gather_functorNSA_6detail15normal_iteratorINSA_10device_ptrIiEEEEJSD_EEEvT0_iT1_T2_DpNS2_10kernel_argIT3_EE_param_2+8];
	ld.param.u64 	%rd20, [_ZN3cub18CUB_300001_SM_10006detail9transform16transform_kernelINS2_10policy_hubILb1EN4cuda3std3__45tupleIJN6thrust24THRUST_300001_SM_1000_NS17counting_iteratorIjNSA_11use_defaultESC_SC_EEEEEE10policy1000El14gather_functorNSA_6detail15normal_iteratorINSA_10device_ptrIiEEEEJSD_EEEvT0_iT1_T2_DpNS2_10kernel_argIT3_EE_param_2];
	ld.param.u32 	%r38, [_ZN3cub18CUB_300001_SM_10006detail9transform16transform_kernelINS2_10policy_hubILb1EN4cuda3std3__45tupleIJN6thrust24THRUST_300001_SM_1000_NS17counting_iteratorIjNSA_11use_defaultESC_SC_EEEEEE10policy1000El14gather_functorNSA_6detail15normal_iteratorINSA_10device_ptrIiEEEEJSD_EEEvT0_iT1_T2_DpNS2_10kernel_argIT3_EE_param_1];
	cvta.to.global.u64 	%rd1, %rd20;
	cvta.to.global.u64 	%rd2, %rd19;
	cvta.to.global.u64 	%rd3, %rd18;
	shl.b32 	%r39, %r38, 7;
	mov.u32 	%r40, %ctaid.x;
	cvt.u64.u32 	%rd21, %r40;
	cvt.s64.s32 	%rd22, %r39;
	mul.lo.s64 	%rd4, %rd22, %rd21;
	sub.s64 	%rd23, %rd17, %rd4;
	min.s64 	%rd24, %rd23, %rd22;
	cvt.u32.u64 	%r2, %rd24;
	cvt.u32.u64 	%r3, %rd4;
	add.s32 	%r4, %r1, %r3;
	shl.b64 	%rd25, %rd4, 2;
	add.s64 	%rd5, %rd3, %rd25;
	setp.eq.s32 	%p1, %r39, %r2;
	@%p1 bra 	$L__BB5_42;
	setp.lt.s32 	%p2, %r38, 1;
	@%p2 bra 	$L__BB5_54;
	mov.u32 	%r5, %tid.x;
	and.b32  	%r6, %r38, 7;
	setp.lt.u32 	%p3, %r38, 8;
	mov.b32 	%r142, 0;
	@%p3 bra 	$L__BB5_21;
	and.b32  	%r142, %r38, 2147483640;
	mov.b32 	%r138, 0;
$L__BB5_4:
	.pragma "nounroll";
	shl.b32 	%r43, %r138, 7;
	add.s32 	%r21, %r43, %r5;
	setp.ge.s32 	%p4, %r21, %r2;
	add.s32 	%r44, %r21, %r4;
	mul.wide.s32 	%rd26, %r44, 4;
	add.s64 	%rd11, %rd1, %rd26;
	@%p4 bra 	$L__BB5_6;
	ld.global.u32 	%r45, [%rd11];
	mul.wide.s32 	%rd27, %r45, 4;
	add.s64 	%rd28, %rd2, %rd27;
	ld.global.u32 	%r46, [%rd28];
	mul.wide.u32 	%rd29, %r21, 4;
	add.s64 	%rd30, %rd5, %rd29;
	st.global.u32 	[%rd30], %r46;
$L__BB5_6:
	add.s32 	%r47, %r21, 128;
	setp.ge.s32 	%p5, %r47, %r2;
	mul.wide.s32 	%rd31, %r47, 4;
	add.s64 	%rd12, %rd5, %rd31;
	@%p5 bra 	$L__BB5_8;
	ld.global.u32 	%r48, [%rd11+512];
	mul.wide.s32 	%rd32, %r48, 4;
	add.s64 	%rd33, %rd2, %rd32;
	ld.global.u32 	%r49, [%rd33];
	st.global.u32 	[%rd12], %r49;
$L__BB5_8:
	add.s32 	%r50, %r21, 256;
	setp.ge.s32 	%p6, %r50, %r2;
	@%p6 bra 	$L__BB5_10;
	ld.global.u32 	%r51, [%rd11+1024];
	mul.wide.s32 	%rd34, %r51, 4;
	add.s64 	%rd35, %rd2, %rd34;
	ld.global.u32 	%r52, [%rd35];
	st.global.u32 	[%rd12+512], %r52;
$L__BB5_10:
	add.s32 	%r53, %r21, 384;
	setp.ge.s32 	%p7, %r53, %r2;
	@%p7 bra 	$L__BB5_12;
	ld.global.u32 	%r54, [%rd11+1536];
	mul.wide.s32 	%rd36, %r54, 4;
	add.s64 	%rd37, %rd2, %rd36;
	ld.global.u32 	%r55, [%rd37];
	st.global.u32 	[%rd12+1024], %r55;
$L__BB5_12:
	add.s32 	%r56, %r21, 512;
	setp.ge.s32 	%p8, %r56, %r2;
	@%p8 bra 	$L__BB5_14;
	ld.global.u32 	%r57, [%rd11+2048];
	mul.wide.s32 	%rd38, %r57, 4;
	add.s64 	%rd39, %rd2, %rd38;
	ld.global.u32 	%r58, [%rd39];
	st.global.u32 	[%rd12+1536], %r58;
$L__BB5_14:
	add.s32 	%r59, %r21, 640;
	setp.ge.s32 	%p9, %r59, %r2;
	@%p9 bra 	$L__BB5_16;
	ld.global.u32 	%r60, [%rd11+2560];
	mul.wide.s32 	%rd40, %r60, 4;
	add.s64 	%rd41, %rd2, %rd40;
	ld.global.u32 	%r61, [%rd41];
	st.global.u32 	[%rd12+2048], %r61;
$L__BB5_16:
	add.s32 	%r62, %r21, 768;
	setp.ge.s32 	%p10, %r62, %r2;
	@%p10 bra 	$L__BB5_18;
	ld.global.u32 	%r63, [%rd11+3072];
	mul.wide.s32 	%rd42, %r63, 4;
	add.s64 	%rd43, %rd2, %rd42;
	ld.global.u32 	%r64, [%rd43];
	st.global.u32 	[%rd12+2560], %r64;
$L__BB5_18:
	add.s32 	%r65, %r21, 896;
	setp.ge.s32 	%p11, %r65, %r2;
	@%p11 bra 	$L__BB5_20;
	ld.global.u32 	%r66, [%rd11+3584];
	mul.wide.s32 	%rd44, %r66, 4;
	add.s64 	%rd45, %rd2, %rd44;
	ld.global.u32 	%r67, [%rd45];
	st.global.u32 	[%rd12+3072], %r67;
$L__BB5_20:
	add.s32 	%r138, %r138, 8;
	setp.eq.s32 	%p12, %r138, %r142;
	@%p12 bra 	$L__BB5_21;
	bra.uni 	$L__BB5_4;
$L__BB5_21:
	setp.eq.s32 	%p13, %r6, 0;
	@%p13 bra 	$L__BB5_54;
	and.b32  	%r30, %r38, 3;
	setp.lt.u32 	%p14, %r6, 4;
	@%p14 bra 	$L__BB5_32;
	shl.b32 	%r68, %r142, 7;
	add.s32 	%r31, %r68, %r5;
	setp.ge.s32 	%p15, %r31, %r2;
	add.s32 	%r69, %r31, %r4;
	mul.wide.s32 	%rd46, %r69, 4;
	add.s64 	%rd13, %rd1, %rd46;
	mul.wide.s32 	%rd47, %r31, 4;
	add.s64 	%rd14, %rd5, %rd47;
	@%p15 bra 	$L__BB5_25;
	ld.global.u32 	%r70, [%rd13];
	mul.wide.s32 	%rd48, %r70, 4;
	add.s64 	%rd49, %rd2, %rd48;
	ld.global.u32 	%r71, [%rd49];
	st.global.u32 	[%rd14], %r71;
$L__BB5_25:
	add.s32 	%r72, %r31, 128;
	setp.ge.s32 	%p16, %r72, %r2;
	@%p16 bra 	$L__BB5_27;
	ld.global.u32 	%r73, [%rd13+512];
	mul.wide.s32 	%rd50, %r73, 4;
	add.s64 	%rd51, %rd2, %rd50;
	ld.global.u32 	%r74, [%rd51];
	st.global.u32 	[%rd14+512], %r74;
$L__BB5_27:
	add.s32 	%r75, %r31, 256;
	setp.ge.s32 	%p17, %r75, %r2;
	@%p17 bra 	$L__BB5_29;
	ld.global.u32 	%r76, [%rd13+1024];
	mul.wide.s32 	%rd52, %r76, 4;
	add.s64 	%rd53, %rd2, %rd52;
	ld.global.u32 	%r77, [%rd53];
	st.global.u32 	[%rd14+1024], %r77;
$L__BB5_29:
	add.s32 	%r78, %r31, 384;
	setp.ge.s32 	%p18, %r78, %r2;
	@%p18 bra 	$L__BB5_31;
	ld.global.u32 	%r79, [%rd13+1536];
	mul.wide.s32 	%rd54, %r79, 4;
	add.s64 	%rd55, %rd2, %rd54;
	ld.global.u32 	%r80, [%rd55];
	st.global.u32 	[%rd14+1536], %r80;
$L__BB5_31:
	add.s32 	%r142, %r142, 4;
$L__BB5_32:
	setp.eq.s32 	%p19, %r30, 0;
	@%p19 bra 	$L__BB5_54;
	setp.eq.s32 	%p20, %r30, 1;
	@%p20 bra 	$L__BB5_39;
	shl.b32 	%r81, %r142, 7;
	add.s32 	%r34, %r81, %r5;
	setp.ge.s32 	%p21, %r34, %r2;
	add.s32 	%r82, %r34, %r4;
	mul.wide.s32 	%rd56, %r82, 4;
	add.s64 	%rd15, %rd1, %rd56;
	mul.wide.s32 	%rd57, %r34, 4;
	add.s64 	%rd16, %rd5, %rd57;
	@%p21 bra 	$L__BB5_36;
	ld.global.u32 	%r83, [%rd15];
	mul.wide.s32 	%rd58, %r83, 4;
	add.s64 	%rd59, %rd2, %rd58;
	ld.global.u32 	%r84, [%rd59];
	st.global.u32 	[%rd16], %r84;
$L__BB5_36:
	add.s32 	%r85, %r34, 128;
	setp.ge.s32 	%p22, %r85, %r2;
	@%p22 bra 	$L__BB5_38;
	ld.global.u32 	%r86, [%rd15+512];
	mul.wide.s32 	%rd60, %r86, 4;
	add.s64 	%rd61, %rd2, %rd60;
	ld.global.u32 	%r87, [%rd61];
	st.global.u32 	[%rd16+512], %r87;
$L__BB5_38:
	add.s32 	%r142, %r142, 2;
$L__BB5_39:
	and.b32  	%r88, %r38, 1;
	setp.eq.b32 	%p23, %r88, 1;
	not.pred 	%p24, %p23;
	@%p24 bra 	$L__BB5_54;
	shl.b32 	%r89, %r142, 7;
	add.s32 	%r37, %r89, %r5;
	setp.ge.s32 	%p25, %r37, %r2;
	@%p25 bra 	$L__BB5_54;
	add.s32 	%r90, %r37, %r4;
	mul.wide.s32 	%rd62, %r90, 4;
	add.s64 	%rd63, %rd1, %rd62;
	ld.global.u32 	%r91, [%rd63];
	mul.wide.s32 	%rd64, %r91, 4;
	add.s64 	%rd65, %rd2, %rd64;
	ld.global.u32 	%r92, [%rd65];
	mul.wide.s32 	%rd66, %r37, 4;
	add.s64 	%rd67, %rd5, %rd66;
	st.global.u32 	[%rd67], %r92;
	bra.uni 	$L__BB5_54;
$L__BB5_42:
	setp.lt.s32 	%p26, %r38, 1;
	@%p26 bra 	$L__BB5_54;
	mov.u32 	%r8, %tid.x;
	and.b32  	%r9, %r38, 7;
	setp.lt.u32 	%p27, %r38, 8;
	mov.b32 	%r140, 0;
	@%p27 bra 	$L__BB5_46;
	and.b32  	%r140, %r38, 2147483640;
	neg.s32 	%r137, %r140;
	add.s64 	%rd6, %rd1, 2048;
	add.s32 	%r94, %r1, %r8;
	add.s32 	%r136, %r94, %r3;
	mul.wide.u32 	%rd69, %r8, 4;
	add.s64 	%rd70, %rd25, %rd3;
	add.s64 	%rd117, %rd70, %rd69;
	add.s64 	%rd8, %rd70, 1536;
	add.s32 	%r135, %r8, 128;
$L__BB5_45:
	.pragma "nounroll";
	mul.wide.s32 	%rd71, %r136, 4;
	add.s64 	%rd72, %rd6, %rd71;
	mul.wide.s32 	%rd73, %r135, 4;
	add.s64 	%rd74, %rd8, %rd73;
	ld.global.u32 	%r95, [%rd72+-2048];
	mul.wide.s32 	%rd75, %r95, 4;
	add.s64 	%rd76, %rd2, %rd75;
	ld.global.u32 	%r96, [%rd76];
	st.global.u32 	[%rd117], %r96;
	ld.global.u32 	%r97, [%rd72+-1536];
	mul.wide.s32 	%rd77, %r97, 4;
	add.s64 	%rd78, %rd2, %rd77;
	ld.global.u32 	%r98, [%rd78];
	st.global.u32 	[%rd74+-1536], %r98;
	ld.global.u32 	%r99, [%rd72+-1024];
	mul.wide.s32 	%rd79, %r99, 4;
	add.s64 	%rd80, %rd2, %rd79;
	ld.global.u32 	%r100, [%rd80];
	st.global.u32 	[%rd74+-1024], %r100;
	ld.global.u32 	%r101, [%rd72+-512];
	mul.wide.s32 	%rd81, %r101, 4;
	add.s64 	%rd82, %rd2, %rd81;
	ld.global.u32 	%r102, [%rd82];
	st.global.u32 	[%rd74+-512], %r102;
	ld.global.u32 	%r103, [%rd72];
	mul.wide.s32 	%rd83, %r103, 4;
	add.s64 	%rd84, %rd2, %rd83;
	ld.global.u32 	%r104, [%rd84];
	st.global.u32 	[%rd74], %r104;
	ld.global.u32 	%r105, [%rd72+512];
	mul.wide.s32 	%rd85, %r105, 4;
	add.s64 	%rd86, %rd2, %rd85;
	ld.global.u32 	%r106, [%rd86];
	st.global.u32 	[%rd74+512], %r106;
	ld.global.u32 	%r107, [%rd72+1024];
	mul.wide.s32 	%rd87, %r107, 4;
	add.s64 	%rd88, %rd2, %rd87;
	ld.global.u32 	%r108, [%rd88];
	st.global.u32 	[%rd74+1024], %r108;
	ld.global.u32 	%r109, [%rd72+1536];
	mul.wide.s32 	%rd89, %r109, 4;
	add.s64 	%rd90, %rd2, %rd89;
	ld.global.u32 	%r110, [%rd90];
	st.global.u32 	[%rd74+1536], %r110;
	add.s32 	%r137, %r137, 8;
	add.s32 	%r136, %r136, 1024;
	add.s64 	%rd117, %rd117, 4096;
	add.s32 	%r135, %r135, 1024;
	setp.eq.s32 	%p28, %r137, 0;
	@%p28 bra 	$L__BB5_46;
	bra.uni 	$L__BB5_45;
$L__BB5_46:
	setp.eq.s32 	%p29, %r9, 0;
	@%p29 bra 	$L__BB5_54;
	and.b32  	%r24, %r38, 3;
	setp.lt.u32 	%p30, %r9, 4;
	@%p30 bra 	$L__BB5_49;
	shl.b32 	%r111, %r140, 7;
	add.s32 	%r112, %r111, %r8;
	add.s32 	%r113, %r112, %r4;
	mul.wide.s32 	%rd91, %r113, 4;
	add.s64 	%rd92, %rd1, %rd91;
	ld.global.u32 	%r114, [%rd92];
	mul.wide.s32 	%rd93, %r114, 4;
	add.s64 	%rd94, %rd2, %rd93;
	ld.global.u32 	%r115, [%rd94];
	mul.wide.s32 	%rd95, %r112, 4;
	add.s64 	%rd96, %rd5, %rd95;
	st.global.u32 	[%rd96], %r115;
	ld.global.u32 	%r116, [%rd92+512];
	mul.wide.s32 	%rd97, %r116, 4;
	add.s64 	%rd98, %rd2, %rd97;
	ld.global.u32 	%r117, [%rd98];
	st.global.u32 	[%rd96+512], %r117;
	ld.global.u32 	%r118, [%rd92+1024];
	mul.wide.s32 	%rd99, %r118, 4;
	add.s64 	%rd100, %rd2, %rd99;
	ld.global.u32 	%r119, [%rd100];
	st.global.u32 	[%rd96+1024], %r119;
	ld.global.u32 	%r120, [%rd92+1536];
	mul.wide.s32 	%rd101, %r120, 4;
	add.s64 	%rd102, %rd2, %rd101;
	ld.global.u32 	%r121, [%rd102];
	st.global.u32 	[%rd96+1536], %r121;
	add.s32 	%r140, %r140, 4;
$L__BB5_49:
	setp.eq.s32 	%p31, %r24, 0;
	@%p31 bra 	$L__BB5_54;
	setp.eq.s32 	%p32, %r24, 1;
	@%p32 bra 	$L__BB5_52;
	shl.b32 	%r122, %r140, 7;
	add.s32 	%r123, %r122, %r8;
	add.s32 	%r124, %r123, %r4;
	mul.wide.s32 	%rd103, %r124, 4;
	add.s64 	%rd104, %rd1, %rd103;
	ld.global.u32 	%r125, [%rd104];
	mul.wide.s32 	%rd105, %r125, 4;
	add.s64 	%rd106, %rd2, %rd105;
	ld.global.u32 	%r126, [%rd106];
	mul.wide.s32 	%rd107, %r123, 4;
	add.s64 	%rd108, %rd5, %rd107;
	st.global.u32 	[%rd108], %r126;
	ld.global.u32 	%r127, [%rd104+512];
	mul.wide.s32 	%rd109, %r127, 4;
	add.s64 	%rd110, %rd2, %rd109;
	ld.global.u32 	%r128, [%rd110];
	st.global.u32 	[%rd108+512], %r128;
	add.s32 	%r140, %r140, 2;
$L__BB5_52:
	and.b32  	%r129, %r38, 1;
	setp.eq.b32 	%p33, %r129, 1;
	not.pred 	%p34, %p33;
	@%p34 bra 	$L__BB5_54;
	shl.b32 	%r130, %r140, 7;
	add.s32 	%r131, %r130, %r8;
	add.s32 	%r132, %r131, %r4;
	mul.wide.s32 	%rd111, %r132, 4;
	add.s64 	%rd112, %rd1, %rd111;
	ld.global.u32 	%r133, [%rd112];
	mul.wide.s32 	%rd113, %r133, 4;
	add.s64 	%rd114, %rd2, %rd113;
	ld.global.u32 	%r134, [%rd114];
	mul.wide.s32 	%rd115, %r131, 4;
	add.s64 	%rd116, %rd5, %rd115;
	st.global.u32 	[%rd116], %r134;
$L__BB5_54:
	ret;

}
	// .globl	_ZN3cub18CUB_300001_SM_10006detail10radix_sort31DeviceRadixSortSingleTileKernelINS1_5radix10policy_hubIiNS0_8NullTypeEyE10Policy1000ELNS0_9SortOrderE0EiS6_yNS1_21identity_decomposer_tEEEvPKT1_PSB_PKT2_PSF_T3_iiT4_
.visible .entry _ZN3cub18CUB_300001_SM_10006detail10radix_sort31DeviceRadixSortSingleTileKernelINS1_5radix10policy_hubIiNS0_8NullTypeEyE10Policy1000ELNS0_9SortOrderE0EiS6_yNS1_21identity_decomposer_tEEEvPKT1_PSB_PKT2_PSF_T3_iiT4_(
	.param .u64 .ptr .align 1 _ZN3cub18CUB_300001_SM_10006detail10radix_sort31DeviceRadixSortSingleTileKernelINS1_5radix10policy_hubIiNS0_8NullTypeEyE10Policy1000ELNS0_9SortOrderE0EiS6_yNS1_21identity_decomposer_tEEEvPKT1_PSB_PKT2_PSF_T3_iiT4__param_0,
	.param .u64 .ptr .align 1 _ZN3cub18CUB_300001_SM_10006detail10radix_sort31DeviceRadixSortSingleTileKernelINS1_5radix10policy_hubIiNS0_8NullTypeEyE10Policy1000ELNS0_9SortOrderE0EiS6_yNS1_21identity_decomposer_tEEEvPKT1_PSB_PKT2_PSF_T3_iiT4__param_1,
	.param .u64 .ptr .align 1 _ZN3cub18CUB_300001_SM_10006detail10radix_sort31DeviceRadixSortSingleTileKernelINS1_5radix10policy_hubIiNS0_8NullTypeEyE10Policy1000ELNS0_9SortOrderE0EiS6_yNS1_21identity_decomposer_tEEEvPKT1_PSB_PKT2_PSF_T3_iiT4__param_2,
	.param .u64 .ptr .align 1 _ZN3cub18CUB_300001_SM_10006detail10radix_sort31DeviceRadixSortSingleTileKernelINS1_5radix10policy_hubIiNS0_8NullTypeEyE10Policy1000ELNS0_9SortOrderE0EiS6_yNS1_21identity_decomposer_tEEEvPKT1_PSB_PKT2_PSF_T3_iiT4__param_3,
	.param .u64 _ZN3cub18CUB_300001_SM_10006detail10radix_sort31DeviceRadixSortSingleTileKernelINS1_5radix10policy_hubIiNS0_8NullTypeEyE10Policy1000ELNS0_9SortOrderE0EiS6_yNS1_21identity_decomposer_tEEEvPKT1_PSB_PKT2_PSF_T3_iiT4__param_4,
	.param .u32 _ZN3cub18CUB_300001_SM_10006detail10radix_sort31DeviceRadixSortSingleTileKernelINS1_5radix10policy_hubIiNS0_8NullTypeEyE10Policy1000ELNS0_9SortOrderE0EiS6_yNS1_21identity_decomposer_tEEEvPKT1_PSB_PKT2_PSF_T3_iiT4__param_5,
	.param .u32 _ZN3cub18CUB_300001_SM_10006detail10radix_sort31DeviceRadixSortSingleTileKernelINS1_5radix10policy_hubIiNS0_8NullTypeEyE10Policy1000ELNS0_9SortOrderE0EiS6_yNS1_21identity_decomposer_tEEEvPKT1_PSB_PKT2_PSF_T3_iiT4__param_6,
	.param .align 1 .b8 _ZN3cub18CUB_300001_SM_10006detail10radix_sort31DeviceRadixSortSingleTileKernelINS1_5radix10policy_hubIiNS0_8NullTypeEyE10Policy1000ELNS0_9SortOrderE0EiS6_yNS1_21identity_decomposer_tEEEvPKT1_PSB_PKT2_PSF_T3_iiT4__param_7[1]
)
.maxntid 256
.minnctapersm 1
{
	.reg .pred 	%p<52>;
	.reg .b16 	%rs<39>;
	.reg .b32 	%r<744>;
	.reg .b64 	%rd<29>;
	// demoted variable
	.shared .align 16 .b8 _ZZN3cub18CUB_300001_SM_10006detail10radix_sort31DeviceRadixSortSingleTileKernelINS1_5radix10policy_hubIiNS0_8NullTypeEyE10Policy1000ELNS0_9SortOrderE0EiS6_yNS1_21identity_decomposer_tEEEvPKT1_PSB_PKT2_PSF_T3_iiT4_E12temp_storage[33856];
	ld.param.u64 	%rd5, [_ZN3cub18CUB_300001_SM_10006detail10radix_sort31DeviceRadixSortSingleTileKernelINS1_5radix10policy_hubIiNS0_8NullTypeEyE10Policy1000ELNS0_9SortOrderE0EiS6_yNS1_21identity_decomposer_tEEEvPKT1_PSB_PKT2_PSF_T3_iiT4__param_0];
	ld.param.u64 	%rd3, [_ZN3cub18CUB_300001_SM_10006detail10radix_sort31DeviceRadixSortSingleTileKernelINS1_5radix10policy_hubIiNS0_8NullTypeEyE10Policy1000ELNS0_9SortOrderE0EiS6_yNS1_21identity_decomposer_tEEEvPKT1_PSB_PKT2_PSF_T3_iiT4__param_1];
	ld.param.u64 	%rd4, [_ZN3cub18CUB_300001_SM_10006detail10radix_sort31DeviceRadixSortSingleTileKernelINS1_5radix10policy_hubIiNS0_8NullTypeEyE10Policy1000ELNS0_9SortOrderE0EiS6_yNS1_21identity_decomposer_tEEEvPKT1_PSB_PKT2_PSF_T3_iiT4__param_4];
	ld.param.u32 	%r189, [_ZN3cub18CUB_300001_SM_10006detail10radix_sort31DeviceRadixSortSingleTileKernelINS1_5radix10policy_hubIiNS0_8NullTypeEyE10Policy1000ELNS0_9SortOrderE0EiS6_yNS1_21identity_decomposer_tEEEvPKT1_PSB_PKT2_PSF_T3_iiT4__param_5];
	ld.param.u32 	%r190, [_ZN3cub18CUB_300001_SM_10006detail10radix_sort31DeviceRadixSortSingleTileKernelINS1_5radix10policy_hubIiNS0_8NullTypeEyE10Policy1000ELNS0_9SortOrderE0EiS6_yNS1_21identity_decomposer_tEEEvPKT1_PSB_PKT2_PSF_T3_iiT4__param_6];
	cvta.to.global.u64 	%rd6, %rd5;
	cvt.u32.u64 	%r1, %rd4;
	mov.u32 	%r2, %tid.x;
	mul.lo.s32 	%r3, %r2, 19;
	setp.ge.s32 	%p1, %r3, %r1;
	mul.wide.u32 	%rd7, %r3, 4;
	add.s64 	%rd1, %rd6, %rd7;
	mov.b32 	%r741, -1;
	@%p1 bra 	$L__BB6_2;
	ld.global.u32 	%r192, [%rd1];
	xor.b32  	%r741, %r192, -2147483648;
$L__BB6_2:
	add.s32 	%r194, %r3, 1;
	setp.ge.s32 	%p2, %r194, %r1;
	mov.b32 	%r740, -1;
	@%p2 bra 	$L__BB6_4;
	ld.global.u32 	%r195, [%rd1+4];
	xor.b32  	%r740, %r195, -2147483648;
$L__BB6_4:
	add.s32 	%r197, %r3, 2;
	setp.ge.s32 	%p3, %r197, %r1;
	mov.b32 	%r739, -1;
	@%p3 bra 	$L__BB6_6;
	ld.global.u32 	%r198, [%rd1+8];
	xor.b32  	%r739, %r198, -2147483648;
$L__BB6_6:
	add.s32 	%r200, %r3, 3;
	setp.ge.s32 	%p4, %r200, %r1;
	mov.b32 	%r738, -1;
	@%p4 bra 	$L__BB6_8;
	ld.global.u32 	%r201, [%rd1+12];
	xor.b32  	%r738, %r201, -2147483648;
$L__BB6_8:
	add.s32 	%r203, %r3, 4;
	setp.ge.s32 	%p5, %r203, %r1;
	mov.b32 	%r737, -1;
	@%p5 bra 	$L__BB6_10;
	ld.global.u32 	%r204, [%rd1+16];
	xor.b32  	%r737, %r204, -2147483648;
$L__BB6_10:
	add.s32 	%r206, %r3, 5;
	setp.ge.s32 	%p6, %r206, %r1;
	mov.b32 	%r736, -1;
	@%p6 bra 	$L__BB6_12;
	ld.global.u32 	%r207, [%rd1+20];
	xor.b32  	%r736, %r207, -2147483648;
$L__BB6_12:
	add.s32 	%r209, %r3, 6;
	setp.ge.s32 	%p7, %r209, %r1;
	mov.b32 	%r735, -1;
	@%p7 bra 	$L__BB6_14;
	ld.global.u32 	%r210, [%rd1+24];
	xor.b32  	%r735, %r210, -2147483648;
$L__BB6_14:
	add.s32 	%r212, %r3, 7;
	setp.ge.s32 	%p8, %r212, %r1;
	mov.b32 	%r734, -1;
	@%p8 bra 	$L__BB6_16;
	ld.global.u32 	%r213, [%rd1+28];
	xor.b32  	%r734, %r213, -2147483648;
$L__BB6_16:
	add.s32 	%r215, %r3, 8;
	setp.ge.s32 	%p9, %r215, %r1;
	mov.b32 	%r733, -1;
	@%p9 bra 	$L__BB6_18;
	ld.global.u32 	%r216, [%rd1+32];
	xor.b32  	%r733, %r216, -2147483648;
$L__BB6_18:
	add.s32 	%r218, %r3, 9;
	setp.ge.s32 	%p10, %r218, %r1;
	mov.b32 	%r732, -1;
	@%p10 bra 	$L__BB6_20;
	ld.global.u32 	%r219, [%rd1+36];
	xor.b32  	%r732, %r219, -2147483648;
$L__BB6_20:
	add.s32 	%r221, %r3, 10;
	setp.ge.s32 	%p11, %r221, %r1;
	mov.b32 	%r731, -1;
	@%p11 bra 	$L__BB6_22;
	ld.global.u32 	%r222, [%rd1+40];
	xor.b32  	%r731, %r222, -2147483648;
$L__BB6_22:
	add.s32 	%r224, %r3, 11;
	setp.ge.s32 	%p12, %r224, %r1;
	mov.b32 	%r730, -1;
	@%p12 bra 	$L__BB6_24;
	ld.global.u32 	%r225, [%rd1+44];
	xor.b32  	%r730, %r225, -2147483648;
$L__BB6_24:
	add.s32 	%r227, %r3, 12;
	setp.ge.s32 	%p13, %r227, %r1;
	mov.b32 	%r729, -1;
	@%p13 bra 	$L__BB6_26;
	ld.global.u32 	%r228, [%rd1+48];
	xor.b32  	%r729, %r228, -2147483648;
$L__BB6_26:
	add.s32 	%r230, %r3, 13;
	setp.ge.s32 	%p14, %r230, %r1;
	mov.b32 	%r728, -1;
	@%p14 bra 	$L__BB6_28;
	ld.global.u32 	%r231, [%rd1+52];
	xor.b32  	%r728, %r231, -2147483648;
$L__BB6_28:
	add.s32 	%r233, %r3, 14;
	setp.ge.s32 	%p15, %r233, %r1;
	mov.b32 	%r727, -1;
	@%p15 bra 	$L__BB6_30;
	ld.global.u32 	%r234, [%rd1+56];
	xor.b32  	%r727, %r234, -2147483648;
$L__BB6_30:
	add.s32 	%r236, %r3, 15;
	setp.ge.s32 	%p16, %r236, %r1;
	mov.b32 	%r726, -1;
	@%p16 bra 	$L__BB6_32;
	ld.global.u32 	%r237, [%rd1+60];
	xor.b32  	%r726, %r237, -2147483648;
$L__BB6_32:
	add.s32 	%r239, %r3, 16;
	setp.ge.s32 	%p17, %r239, %r1;
	mov.b32 	%r725, -1;
	@%p17 bra 	$L__BB6_34;
	ld.global.u32 	%r240, [%rd1+64];
	xor.b32  	%r725, %r240, -2147483648;
$L__BB6_34:
	add.s32 	%r242, %r3, 17;
	setp.ge.s32 	%p18, %r242, %r1;
	mov.b32 	%r724, -1;
	@%p18 bra 	$L__BB6_36;
	ld.global.u32 	%r243, [%rd1+68];
	xor.b32  	%r724, %r243, -2147483648;
$L__BB6_36:
	add.s32 	%r245, %r3, 18;
	setp.ge.s32 	%p19, %r245, %r1;
	mov.b32 	%r723, -1;
	@%p19 bra 	$L__BB6_38;
	ld.global.u32 	%r246, [%rd1+72];
	xor.b32  	%r723, %r246, -2147483648;
$L__BB6_38:
	bar.sync 	0;
	shr.u32 	%r42, %r2, 5;
	shl.b32 	%r248, %r2, 2;
	mov.u32 	%r249, _ZZN3cub18CUB_300001_SM_10006detail10radix_sort31DeviceRadixSortSingleTileKernelINS1_5radix10policy_hubIiNS0_8NullTypeEyE10Policy1000ELNS0_9SortOrderE0EiS6_yNS1_21identity_decomposer_tEEEvPKT1_PSB_PKT2_PSF_T3_iiT4_E12temp_storage;
	add.s32 	%r43, %r249, %r248;
	shl.b32 	%r250, %r2, 7;
	add.s32 	%r44, %r43, %r250;
	shl.b32 	%r251, %r42, 2;
	add.s32 	%r252, %r249, %r251;
	add.s32 	%r45, %r252, 33792;
	mad.lo.s32 	%r46, %r2, -56, %r44;
	add.s32 	%r722, %r189, 6;
	sub.s32 	%r721, %r190, %r189;
$L__BB6_39:
	add.s32 	%r312, %r722, -6;
	min.s32 	%r255, %r721, 6;
	mov.b32 	%r341, 0;
	st.shared.u32 	[%r43], %r341;
	st.shared.u32 	[%r43+1024], %r341;
	st.shared.u32 	[%r43+2048], %r341;
	st.shared.u32 	[%r43+3072], %r341;
	st.shared.u32 	[%r43+4096], %r341;
	st.shared.u32 	[%r43+5120], %r341;
	st.shared.u32 	[%r43+6144], %r341;
	st.shared.u32 	[%r43+7168], %r341;
	st.shared.u32 	[%r43+8192], %r341;
	st.shared.u32 	[%r43+9216], %r341;
	st.shared.u32 	[%r43+10240], %r341;
	st.shared.u32 	[%r43+11264], %r341;
	st.shared.u32 	[%r43+12288], %r341;
	st.shared.u32 	[%r43+13312], %r341;
	st.shared.u32 	[%r43+14336], %r341;
	st.shared.u32 	[%r43+15360], %r341;
	st.shared.u32 	[%r43+16384], %r341;
	st.shared.u32 	[%r43+17408], %r341;
	st.shared.u32 	[%r43+18432], %r341;
	st.shared.u32 	[%r43+19456], %r341;
	st.shared.u32 	[%r43+20480], %r341;
	st.shared.u32 	[%r43+21504], %r341;
	st.shared.u32 	[%r43+22528], %r341;
	st.shared.u32 	[%r43+23552], %r341;
	st.shared.u32 	[%r43+24576], %r341;
	st.shared.u32 	[%r43+25600], %r341;
	st.shared.u32 	[%r43+26624], %r341;
	st.shared.u32 	[%r43+27648], %r341;
	st.shared.u32 	[%r43+28672], %r341;
	st.shared.u32 	[%r43+29696], %r341;
	st.shared.u32 	[%r43+30720], %r341;
	st.shared.u32 	[%r43+31744], %r341;
	st.shared.u32 	[%r43+32768], %r341;
	// begin inline asm
	bmsk.clamp.b32 %r253, %r341, %r255;
	// end inline asm
	// begin inline asm
	shr.b32 %r256, %r741, %r312;
	// end inline asm
	and.b32  	%r344, %r253, %r256;
	shl.b32 	%r345, %r344, 10;
	and.b32  	%r346, %r345, 31744;
	add.s32 	%r347, %r43, %r346;
	shr.u32 	%r348, %r344, 4;
	and.b32  	%r349, %r348, 268435454;
	add.s32 	%r71, %r347, %r349;
	ld.shared.u16 	%rs1, [%r71];
	add.s16 	%rs20, %rs1, 1;
	st.shared.u16 	[%r71], %rs20;
	// begin inline asm
	shr.b32 %r259, %r740, %r312;
	// end inline asm
	and.b32  	%r350, %r253, %r259;
	shl.b32 	%r351, %r350, 10;
	and.b32  	%r352, %r351, 31744;
	add.s32 	%r353, %r43, %r352;
	shr.u32 	%r354, %r350, 4;
	and.b32  	%r355, %r354, 268435454;
	add.s32 	%r72, %r353, %r355;
	ld.shared.u16 	%rs2, [%r72];
	add.s16 	%rs21, %rs2, 1;
	st.shared.u16 	[%r72], %rs21;
	// begin inline asm
	shr.b32 %r262, %r739, %r312;
	// end inline asm
	and.b32  	%r356, %r253, %r262;
	shl.b32 	%r357, %r356, 10;
	and.b32  	%r358, %r357, 31744;
	add.s32 	%r359, %r43, %r358;
	shr.u32 	%r360, %r356, 4;
	and.b32  	%r361, %r360, 268435454;
	add.s32 	%r73, %r359, %r361;
	ld.shared.u16 	%rs3, [%r73];
	add.s16 	%rs22, %rs3, 1;
	st.shared.u16 	[%r73], %rs22;
	// begin inline asm
	shr.b32 %r265, %r738, %r312;
	// end inline asm
	and.b32  	%r362, %r253, %r265;
	shl.b32 	%r363, %r362, 10;
	and.b32  	%r364, %r363, 31744;
	add.s32 	%r365, %r43, %r364;
	shr.u32 	%r366, %r362, 4;
	and.b32  	%r367, %r366, 268435454;
	add.s32 	%r74, %r365, %r367;
	ld.shared.u16 	%rs4, [%r74];
	add.s16 	%rs23, %rs4, 1;
	st.shared.u16 	[%r74], %rs23;
	// begin inline asm
	shr.b32 %r268, %r737, %r312;
	// end inline asm
	and.b32  	%r368, %r253, %r268;
	shl.b32 	%r369, %r368, 10;
	and.b32  	%r370, %r369, 31744;
	add.s32 	%r371, %r43, %r370;
	shr.u32 	%r372, %r368, 4;
	and.b32  	%r373, %r372, 268435454;
	add.s32 	%r75, %r371, %r373;
	ld.shared.u16 	%rs5, [%r75];
	add.s16 	%rs24, %rs5, 1;
	st.shared.u16 	[%r75], %rs24;
	// begin inline asm
	shr.b32 %r271, %r736, %r312;
	// end inline asm
	and.b32  	%r374, %r253, %r271;
	shl.b32 	%r375, %r374, 10;
	and.b32  	%r376, %r375, 31744;
	add.s32 	%r377, %r43, %r376;
	shr.u32 	%r378, %r374, 4;
	and.b32  	%r379, %r378, 268435454;
	add.s32 	%r76, %r377, %r379;
	ld.shared.u16 	%rs6, [%r76];
	add.s16 	%rs25, %rs6, 1;
	st.shared.u16 	[%r76], %rs25;
	// begin inline asm
	shr.b32 %r274, %r735, %r312;
	// end inline asm
	and.b32  	%r380, %r253, %r274;
	shl.b32 	%r381, %r380, 10;
	and.b32  	%r382, %r381, 31744;
	add.s32 	%r383, %r43, %r382;
	shr.u32 	%r384, %r380, 4;
	and.b32  	%r385, %r384, 268435454;
	add.s32 	%r77, %r383, %r385;
	ld.shared.u16 	%rs7, [%r77];
	add.s16 	%rs26, %rs7, 1;
	st.shared.u16 	[%r77], %rs26;
	// begin inline asm
	shr.b32 %r277, %r734, %r312;
	// end inline asm
	and.b32  	%r386, %r253, %r277;
	shl.b32 	%r387, %r386, 10;
	and.b32  	%r388, %r387, 31744;
	add.s32 	%r389, %r43, %r388;
	shr.u32 	%r390, %r386, 4;
	and.b32  	%r391, %r390, 268435454;
	add.s32 	%r78, %r389, %r391;
	ld.shared.u16 	%rs8, [%r78];
	add.s16 	%rs27, %rs8, 1;
	st.shared.u16 	[%r78], %rs27;
	// begin inline asm
	shr.b32 %r280, %r733, %r312;
	// end inline asm
	and.b32  	%r392, %r253, %r280;
	shl.b32 	%r393, %r392, 10;
	and.b32  	%r394, %r393, 31744;
	add.s32 	%r395, %r43, %r394;
	shr.u32 	%r396, %r392, 4;
	and.b32  	%r397, %r396, 268435454;
	add.s32 	%r79, %r395, %r397;
	ld.shared.u16 	%rs9, [%r79];
	add.s16 	%rs28, %rs9, 1;
	st.shared.u16 	[%r79], %rs28;
	// begin inline asm
	shr.b32 %r283, %r732, %r312;
	// end inline asm
	and.b32  	%r398, %r253, %r283;
	shl.b32 	%r399, %r398, 10;
	and.b32  	%r400, %r399, 31744;
	add.s32 	%r401, %r43, %r400;
	shr.u32 	%r402, %r398, 4;
	and.b32  	%r403, %r402, 268435454;
	add.s32 	%r80, %r401, %r403;
	ld.shared.u16 	%rs10, [%r80];
	add.s16 	%rs29, %rs10, 1;
	st.shared.u16 	[%r80], %rs29;
	// begin inline asm
	shr.b32 %r286, %r731, %r312;
	// end inline asm
	and.b32  	%r404, %r253, %r286;
	shl.b32 	%r405, %r404, 10;
	and.b32  	%r406, %r405, 31744;
	add.s32 	%r407, %r43, %r406;
	shr.u32 	%r408, %r404, 4;
	and.b32  	%r409, %r408, 268435454;
	add.s32 	%r81, %r407, %r409;
	ld.shared.u16 	%rs11, [%r81];
	add.s16 	%rs30, %rs11, 1;
	st.shared.u16 	[%r81], %rs30;
	// begin inline asm
	shr.b32 %r289, %r730, %r312;
	// end inline asm
	and.b32  	%r410, %r253, %r289;
	shl.b32 	%r411, %r410, 10;
	and.b32  	%r412, %r411, 31744;
	add.s32 	%r413, %r43, %r412;
	shr.u32 	%r414, %r410, 4;
	and.b32  	%r415, %r414, 268435454;
	add.s32 	%r82, %r413, %r415;
	ld.shared.u16 	%rs12, [%r82];
	add.s16 	%rs31, %rs12, 1;
	st.shared.u16 	[%r82], %rs31;
	// begin inline asm
	shr.b32 %r292, %r729, %r312;
	// end inline asm
	and.b32  	%r416, %r253, %r292;
	shl.b32 	%r417, %r416, 10;
	and.b32  	%r418, %r417, 31744;
	add.s32 	%r419, %r43, %r418;
	shr.u32 	%r420, %r416, 4;
	and.b32  	%r421, %r420, 268435454;
	add.s32 	%r83, %r419, %r421;
	ld.shared.u16 	%rs13, [%r83];
	add.s16 	%rs32, %rs13, 1;
	st.shared.u16 	[%r83], %rs32;
	// begin inline asm
	shr.b32 %r295, %r728, %r312;
	// end inline asm
	and.b32  	%r422, %r253, %r295;
	shl.b32 	%r423, %r422, 10;
	and.b32  	%r424, %r423, 31744;
	add.s32 	%r425, %r43, %r424;
	shr.u32 	%r426, %r422, 4;
	and.b32  	%r427, %r426, 268435454;
	add.s32 	%r84, %r425, %r427;
	ld.shared.u16 	%rs14, [%r84];
	add.s16 	%rs33, %rs14, 1;
	st.shared.u16 	[%r84], %rs33;
	// begin inline asm
	shr.b32 %r298, %r727, %r312;
	// end inline asm
	and.b32  	%r428, %r253, %r298;
	shl.b32 	%r429, %r428, 10;
	and.b32  	%r430, %r429, 31744;
	add.s32 	%r431, %r43, %r430;
	shr.u32 	%r432, %r428, 4;
	and.b32  	%r433, %r432, 268435454;
	add.s32 	%r85, %r431, %r433;
	ld.shared.u16 	%rs15, [%r85];
	add.s16 	%rs34, %rs15, 1;
	st.shared.u16 	[%r85], %rs34;
	// begin inline asm
	shr.b32 %r301, %r726, %r312;
	// end inline asm
	and.b32  	%r434, %r253, %r301;
	shl.b32 	%r435, %r434, 10;
	and.b32  	%r436, %r435, 31744;
	add.s32 	%r437, %r43, %r436;
	shr.u32 	%r438, %r434, 4;
	and.b32  	%r439, %r438, 268435454;
	add.s32 	%r86, %r437, %r439;
	ld.shared.u16 	%rs16, [%r86];
	add.s16 	%rs35, %rs16, 1;
	st.shared.u16 	[%r86], %rs35;
	// begin inline asm
	shr.b32 %r304, %r725, %r312;
	// end inline asm
	and.b32  	%r440, %r253, %r304;
	shl.b32 	%r441, %r440, 10;
	and.b32  	%r442, %r441, 31744;
	add.s32 	%r443, %r43, %r442;
	shr.u32 	%r444, %r440, 4;
	and.b32  	%r445, %r444, 268435454;
	add.s32 	%r87, %r443, %r445;
	ld.shared.u16 	%rs17, [%r87];
	add.s16 	%rs36, %rs17, 1;
	st.shared.u16 	[%r87], %rs36;
	// begin inline asm
	shr.b32 %r307, %r724, %r312;
	// end inline asm
	and.b32  	%r446, %r253, %r307;
	shl.b32 	%r447, %r446, 10;
	and.b32  	%r448, %r447, 31744;
	add.s32 	%r449, %r43, %r448;
	shr.u32 	%r450, %r446, 4;
	and.b32  	%r451, %r450, 268435454;
	add.s32 	%r88, %r449, %r451;
	ld.shared.u16 	%rs18, [%r88];
	add.s16 	%rs37, %rs18, 1;
	st.shared.u16 	[%r88], %rs37;
	// begin inline asm
	shr.b32 %r310, %r723, %r312;
	// end inline asm
	and.b32  	%r452, %r253, %r310;
	shl.b32 	%r453, %r452, 10;
	and.b32  	%r454, %r453, 31744;
	add.s32 	%r455, %r43, %r454;
	shr.u32 	%r456, %r452, 4;
	and.b32  	%r457, %r456, 268435454;
	add.s32 	%r89, %r455, %r457;
	ld.shared.u16 	%rs19, [%r89];
	add.s16 	%rs38, %rs19, 1;
	st.shared.u16 	[%r89], %rs38;
	bar.sync 	0;
	ld.shared.u32 	%r90, [%r44];
	ld.shared.u32 	%r458, [%r44+4];
	ld.shared.u32 	%r459, [%r44+8];
	ld.shared.u32 	%r460, [%r44+12];
	ld.shared.u32 	%r461, [%r44+16];
	ld.shared.u32 	%r462, [%r44+20];
	ld.shared.u32 	%r463, [%r44+24];
	ld.shared.u32 	%r464, [%r44+28];
	ld.shared.u32 	%r465, [%r44+32];
	ld.shared.u32 	%r466, [%r44+36];
	ld.shared.u32 	%r467, [%r44+40];
	ld.shared.u32 	%r468, [%r44+44];
	ld.shared.u32 	%r469, [%r44+48];
	ld.shared.u32 	%r470, [%r44+52];
	ld.shared.u32 	%r471, [%r44+56];
	ld.shared.u32 	%r472, [%r44+60];
	ld.shared.u32 	%r473, [%r44+64];
	ld.shared.u32 	%r474, [%r44+68];
	ld.shared.u32 	%r475, [%r44+72];
	ld.shared.u32 	%r476, [%r44+76];
	ld.shared.u32 	%r477, [%r44+80];
	ld.shared.u32 	%r478, [%r44+84];
	ld.shared.u32 	%r479, [%r44+88];
	ld.shared.u32 	%r480, [%r44+92];
	ld.shared.u32 	%r481, [%r44+96];
	ld.shared.u32 	%r482, [%r44+100];
	ld.shared.u32 	%r483, [%r44+104];
	ld.shared.u32 	%r484, [%r44+108];
	ld.shared.u32 	%r485, [%r44+112];
	ld.shared.u32 	%r486, [%r44+116];
	ld.shared.u32 	%r487, [%r44+120];
	ld.shared.u32 	%r488, [%r44+124];
	ld.shared.u32 	%r489, [%r44+128];
	add.s32 	%r91, %r458, %r90;
	add.s32 	%r92, %r459, %r91;
	add.s32 	%r93, %r460, %r92;
	add.s32 	%r94, %r461, %r93;
	add.s32 	%r95, %r462, %r94;
	add.s32 	%r96, %r463, %r95;
	add.s32 	%r97, %r464, %r96;
	add.s32 	%r98, %r465, %r97;
	add.s32 	%r99, %r466, %r98;
	add.s32 	%r100, %r467, %r99;
	add.s32 	%r101, %r468, %r100;
	add.s32 	%r102, %r469, %r101;
	add.s32 	%r103, %r470, %r102;
	add.s32 	%r104, %r471, %r103;
	add.s32 	%r105, %r472, %r104;
	add.s32 	%r106, %r473, %r105;
	add.s32 	%r107, %r474, %r106;
	add.s32 	%r108, %r475, %r107;
	add.s32 	%r109, %r476, %r108;
	add.s32 	%r110, %r477, %r109;
	add.s32 	%r111, %r478, %r110;
	add.s32 	%r112, %r479, %r111;
	add.s32 	%r113, %r480, %r112;
	add.s32 	%r114, %r481, %r113;
	add.s32 	%r115, %r482, %r114;
	add.s32 	%r116, %r483, %r115;
	add.s32 	%r117, %r484, %r116;
	add.s32 	%r118, %r485, %r117;
	add.s32 	%r119, %r486, %r118;
	add.s32 	%r120, %r487, %r119;
	add.s32 	%r121, %r488, %r120;
	add.s32 	%r318, %r489, %r121;
	// begin inline asm
	mov.u32 %r313, %laneid;
	// end inline asm
	mov.b32 	%r316, 1;
	mov.b32 	%r343, -1;
	// begin inline asm
	{  .reg .u32 r0;  .reg .pred p;  shfl.sync.up.b32 r0|p, %r318, %r316, %r341, %r343;  @p add.u32 r0, r0, %r318;  mov.u32 %r314, r0;}
	// end inline asm
	mov.b32 	%r322, 2;
	// begin inline asm
	{  .reg .u32 r0;  .reg .pred p;  shfl.sync.up.b32 r0|p, %r314, %r322, %r341, %r343;  @p add.u32 r0, r0, %r314;  mov.u32 %r320, r0;}
	// end inline asm
	mov.b32 	%r328, 4;
	// begin inline asm
	{  .reg .u32 r0;  .reg .pred p;  shfl.sync.up.b32 r0|p, %r320, %r328, %r341, %r343;  @p add.u32 r0, r0, %r320;  mov.u32 %r326, r0;}
	// end inline asm
	mov.b32 	%r334, 8;
	// begin inline asm
	{  .reg .u32 r0;  .reg .pred p;  shfl.sync.up.b32 r0|p, %r326, %r334, %r341, %r343;  @p add.u32 r0, r0, %r326;  mov.u32 %r332, r0;}
	// end inline asm
	mov.b32 	%r340, 16;
	// begin inline asm
	{  .reg .u32 r0;  .reg .pred p;  shfl.sync.up.b32 r0|p, %r332, %r340, %r341, %r343;  @p add.u32 r0, r0, %r332;  mov.u32 %r338, r0;}
	// end inline asm
	setp.ne.s32 	%p20, %r313, 31;
	@%p20 bra 	$L__BB6_41;
	st.shared.u32 	[%r45], %r338;
$L__BB6_41:
	sub.s32 	%r490, %r338, %r318;
	setp.gt.u32 	%p21, %r2, 31;
	setp.eq.s32 	%p22, %r42, 7;
	setp.eq.s32 	%p23, %r42, 6;
	setp.eq.s32 	%p24, %r42, 5;
	setp.eq.s32 	%p25, %r42, 4;
	setp.eq.s32 	%p26, %r42, 3;
	setp.eq.s32 	%p27, %r42, 2;
	setp.eq.s32 	%p28, %r42, 1;
	bar.sync 	0;
	ld.shared.v4.u32 	{%r491, %r492, %r493, %r494}, [_ZZN3cub18CUB_300001_SM_10006detail10radix_sort31DeviceRadixSortSingleTileKernelINS1_5radix10policy_hubIiNS0_8NullTypeEyE10Policy1000ELNS0_9SortOrderE0EiS6_yNS1_21identity_decomposer_tEEEvPKT1_PSB_PKT2_PSF_T3_iiT4_E12temp_storage+33792];
	selp.b32 	%r495, %r491, %r742, %p28;
	add.s32 	%r496, %r492, %r491;
	selp.b32 	%r497, %r496, %r495, %p27;
	add.s32 	%r498, %r496, %r493;
	selp.b32 	%r499, %r498, %r497, %p26;
	add.s32 	%r500, %r498, %r494;
	selp.b32 	%r501, %r500, %r499, %p25;
	ld.shared.v4.u32 	{%r502, %r503, %r504, %r505}, [_ZZN3cub18CUB_300001_SM_10006detail10radix_sort31DeviceRadixSortSingleTileKernelINS1_5radix10policy_hubIiNS0_8NullTypeEyE10Policy1000ELNS0_9SortOrderE0EiS6_yNS1_21identity_decomposer_tEEEvPKT1_PSB_PKT2_PSF_T3_iiT4_E12temp_storage+33808];
	add.s32 	%r506, %r500, %r502;
	selp.b32 	%r507, %r506, %r501, %p24;
	add.s32 	%r508, %r506, %r503;
	selp.b32 	%r509, %r508, %r507, %p23;
	add.s32 	%r510, %r508, %r504;
	selp.b32 	%r742, %r510, %r509, %p22;
	add.s32 	%r126, %r510, %r505;
	setp.ne.s32 	%p29, %r313, 0;
	selp.b32 	%r511, %r490, 0, %p29;
	add.s32 	%r512, %r742, %r511;
	or.pred  	%p30, %p21, %p29;
	selp.b32 	%r743, %r512, %r490, %p21;
	@%p30 bra 	$L__BB6_43;
	shl.b32 	%r743, %r126, 16;
	st.shared.u32 	[_ZZN3cub18CUB_300001_SM_10006detail10radix_sort31DeviceRadixSortSingleTileKernelINS1_5radix10policy_hubIiNS0_8NullTypeEyE10Policy1000ELNS0_9SortOrderE0EiS6_yNS1_21identity_decomposer_tEEEvPKT1_PSB_PKT2_PSF_T3_iiT4_E12temp_storage+33832], %r743;
$L__BB6_43:
	setp.eq.s32 	%p31, %r2, 0;
	bar.sync 	0;
	ld.shared.u32 	%r513, [_ZZN3cub18CUB_300001_SM_10006detail10radix_sort31DeviceRadixSortSingleTileKernelINS1_5radix10policy_hubIiNS0_8NullTypeEyE10Policy1000ELNS0_9SortOrderE0EiS6_yNS1_21identity_decomposer_tEEEvPKT1_PSB_PKT2_PSF_T3_iiT4_E12temp_storage+33832];
	selp.b32 	%r514, 0, %r513, %p31;
	add.s32 	%r515, %r743, %r514;
	add.s32 	%r516, %r90, %r515;
	add.s32 	%r517, %r91, %r515;
	add.s32 	%r518, %r92, %r515;
	add.s32 	%r519, %r93, %r515;
	add.s32 	%r520, %r94, %r515;
	add.s32 	%r521, %r95, %r515;
	add.s32 	%r522, %r96, %r515;
	add.s32 	%r523, %r97, %r515;
	add.s32 	%r524, %r98, %r515;
	add.s32 	%r525, %r99, %r515;
	add.s32 	%r526, %r100, %r515;
	add.s32 	%r527, %r101, %r515;
	add.s32 	%r528, %r102, %r515;
	add.s32 	%r529, %r103, %r515;
	add.s32 	%r530, %r104, %r515;
	add.s32 	%r531, %r105, %r515;
	add.s32 	%r532, %r106, %r515;
	add.s32 	%r533, %r107, %r515;
	add.s32 	%r534, %r108, %r515;
	add.s32 	%r535, %r109, %r515;
	add.s32 	%r536, %r110, %r515;
	add.s32 	%r537, %r111, %r515;
	add.s32 	%r538, %r112, %r515;
	add.s32 	%r539, %r113, %r515;
	add.s32 	%r540, %r114, %r515;
	add.s32 	%r541, %r115, %r515;
	add.s32 	%r542, %r116, %r515;
	add.s32 	%r543, %r117, %r515;
	add.s32 	%r544, %r118, %r515;
	add.s32 	%r545, %r119, %r515;
	add.s32 	%r546, %r120, %r515;
	add.s32 	%r547, %r121, %r515;
	st.shared.u32 	[%r44], %r515;
	st.shared.u32 	[%r44+4], %r516;
	st.shared.u32 	[%r44+8], %r517;
	st.shared.u32 	[%r44+12], %r518;
	st.shared.u32 	[%r44+16], %r519;
	st.shared.u32 	[%r44+20], %r520;
	st.shared.u32 	[%r44+24], %r521;
	st.shared.u32 	[%r44+28], %r522;
	st.shared.u32 	[%r44+32], %r523;
	st.shared.u32 	[%r44+36], %r524;
	st.shared.u32 	[%r44+40], %r525;
	st.shared.u32 	[%r44+44], %r526;
	st.shared.u32 	[%r44+48], %r527;
	st.shared.u32 	[%r44+52], %r528;
	st.shared.u32 	[%r44+56], %r529;
	st.shared.u32 	[%r44+60], %r530;
	st.shared.u32 	[%r44+64], %r531;
	st.shared.u32 	[%r44+68], %r532;
	st.shared.u32 	[%r44+72], %r533;
	st.shared.u32 	[%r44+76], %r534;
	st.shared.u32 	[%r44+80], %r535;
	st.shared.u32 	[%r44+84], %r536;
	st.shared.u32 	[%r44+88], %r537;
	st.shared.u32 	[%r44+92], %r538;
	st.shared.u32 	[%r44+96], %r539;
	st.shared.u32 	[%r44+100], %r540;
	st.shared.u32 	[%r44+104], %r541;
	st.shared.u32 	[%r44+108], %r542;
	st.shared.u32 	[%r44+112], %r543;
	st.shared.u32 	[%r44+116], %r544;
	st.shared.u32 	[%r44+120], %r545;
	st.shared.u32 	[%r44+124], %r546;
	st.shared.u32 	[%r44+128], %r547;
	bar.sync 	0;
	cvt.u32.u16 	%r548, %rs1;
	ld.shared.u16 	%r549, [%r71];
	add.s32 	%r130, %r549, %r548;
	cvt.u32.u16 	%r550, %rs2;
	ld.shared.u16 	%r551, [%r72];
	add.s32 	%r131, %r551, %r550;
	cvt.u32.u16 	%r552, %rs3;
	ld.shared.u16 	%r553, [%r73];
	add.s32 	%r132, %r553, %r552;
	cvt.u32.u16 	%r554, %rs4;
	ld.shared.u16 	%r555, [%r74];
	add.s32 	%r133, %r555, %r554;
	cvt.u32.u16 	%r556, %rs5;
	ld.shared.u16 	%r557, [%r75];
	add.s32 	%r134, %r557, %r556;
	cvt.u32.u16 	%r558, %rs6;
	ld.shared.u16 	%r559, [%r76];
	add.s32 	%r135, %r559, %r558;
	cvt.u32.u16 	%r560, %rs7;
	ld.shared.u16 	%r561, [%r77];
	add.s32 	%r136, %r561, %r560;
	cvt.u32.u16 	%r562, %rs8;
	ld.shared.u16 	%r563, [%r78];
	add.s32 	%r137, %r563, %r562;
	cvt.u32.u16 	%r564, %rs9;
	ld.shared.u16 	%r565, [%r79];
	add.s32 	%r138, %r565, %r564;
	cvt.u32.u16 	%r566, %rs10;
	ld.shared.u16 	%r567, [%r80];
	add.s32 	%r139, %r567, %r566;
	cvt.u32.u16 	%r568, %rs11;
	ld.shared.u16 	%r569, [%r81];
	add.s32 	%r140, %r569, %r568;
	cvt.u32.u16 	%r570, %rs12;
	ld.shared.u16 	%r571, [%r82];
	add.s32 	%r141, %r571, %r570;
	cvt.u32.u16 	%r572, %rs13;
	ld.shared.u16 	%r573, [%r83];
	add.s32 	%r142, %r573, %r572;
	cvt.u32.u16 	%r574, %rs14;
	ld.shared.u16 	%r575, [%r84];
	add.s32 	%r143, %r575, %r574;
	cvt.u32.u16 	%r576, %rs15;
	ld.shared.u16 	%r577, [%r85];
	add.s32 	%r144, %r577, %r576;
	cvt.u32.u16 	%r578, %rs16;
	ld.shared.u16 	%r579, [%r86];
	add.s32 	%r145, %r579, %r578;
	cvt.u32.u16 	%r580, %rs17;
	ld.shared.u16 	%r581, [%r87];
	add.s32 	%r146, %r581, %r580;
	cvt.u32.u16 	%r582, %rs18;
	ld.shared.u16 	%r583, [%r88];
	add.s32 	%r147, %r583, %r582;
	cvt.u32.u16 	%r584, %rs19;
	ld.shared.u16 	%r585, [%r89];
	add.s32 	%r148, %r585, %r584;
	bar.sync 	0;
	setp.lt.s32 	%p32, %r722, %r190;
	@%p32 bra 	$L__BB6_83;
	cvt.u64.u32 	%rd8, %r2;
	shl.b32 	%r586, %r130, 2;
	mov.u32 	%r587, _ZZN3cub18CUB_300001_SM_10006detail10radix_sort31DeviceRadixSortSingleTileKernelINS1_5radix10policy_hubIiNS0_8NullTypeEyE10Policy1000ELNS0_9SortOrderE0EiS6_yNS1_21identity_decomposer_tEEEvPKT1_PSB_PKT2_PSF_T3_iiT4_E12temp_storage;
	add.s32 	%r588, %r587, %r586;
	st.shared.u32 	[%r588], %r741;
	shl.b32 	%r589, %r131, 2;
	add.s32 	%r590, %r587, %r589;
	st.shared.u32 	[%r590], %r740;
	shl.b32 	%r591, %r132, 2;
	add.s32 	%r592, %r587, %r591;
	st.shared.u32 	[%r592], %r739;
	shl.b32 	%r593, %r133, 2;
	add.s32 	%r594, %r587, %r593;
	st.shared.u32 	[%r594], %r738;
	shl.b32 	%r595, %r134, 2;
	add.s32 	%r596, %r587, %r595;
	st.shared.u32 	[%r596], %r737;
	shl.b32 	%r597, %r135, 2;
	add.s32 	%r598, %r587, %r597;
	st.shared.u32 	[%r598], %r736;
	shl.b32 	%r599, %r136, 2;
	add.s32 	%r600, %r587, %r599;
	st.shared.u32 	[%r600], %r735;
	shl.b32 	%r601, %r137, 2;
	add.s32 	%r602, %r587, %r601;
	st.shared.u32 	[%r602], %r734;
	shl.b32 	%r603, %r138, 2;
	add.s32 	%r604, %r587, %r603;
	st.shared.u32 	[%r604], %r733;
	shl.b32 	%r605, %r139, 2;
	add.s32 	%r606, %r587, %r605;
	st.shared.u32 	[%r606], %r732;
	shl.b32 	%r607, %r140, 2;
	add.s32 	%r608, %r587, %r607;
	st.shared.u32 	[%r608], %r731;
	shl.b32 	%r609, %r141, 2;
	add.s32 	%r610, %r587, %r609;
	st.shared.u32 	[%r610], %r730;
	shl.b32 	%r611, %r142, 2;
	add.s32 	%r612, %r587, %r611;
	st.shared.u32 	[%r612], %r729;
	shl.b32 	%r613, %r143, 2;
	add.s32 	%r614, %r587, %r613;
	st.shared.u32 	[%r614], %r728;
	shl.b32 	%r615, %r144, 2;
	add.s32 	%r616, %r587, %r615;
	st.shared.u32 	[%r616], %r727;
	shl.b32 	%r617, %r145, 2;
	add.s32 	%r618, %r587, %r617;
	st.shared.u32 	[%r618], %r726;
	shl.b32 	%r619, %r146, 2;
	add.s32 	%r620, %r587, %r619;
	st.shared.u32 	[%r620], %r725;
	shl.b32 	%r621, %r147, 2;
	add.s32 	%r622, %r587, %r621;
	st.shared.u32 	[%r622], %r724;
	shl.b32 	%r623, %r148, 2;
	add.s32 	%r624, %r587, %r623;
	st.shared.u32 	[%r624], %r723;
	bar.sync 	0;
	mad.lo.s32 	%r149, %r2, -72, %r46;
	ld.shared.u32 	%r150, [%r149+1024];
	ld.shared.u32 	%r151, [%r149+2048];
	ld.shared.u32 	%r152, [%r149+3072];
	ld.shared.u32 	%r153, [%r149+4096];
	ld.shared.u32 	%r154, [%r149+5120];
	ld.shared.u32 	%r155, [%r149+6144];
	ld.shared.u32 	%r156, [%r149+7168];
	ld.shared.u32 	%r157, [%r149+8192];
	ld.shared.u32 	%r158, [%r149+9216];
	ld.shared.u32 	%r159, [%r149+10240];
	ld.shared.u32 	%r160, [%r149+11264];
	ld.shared.u32 	%r161, [%r149+12288];
	ld.shared.u32 	%r162, [%r149+13312];
	ld.shared.u32 	%r163, [%r149+14336];
	ld.shared.u32 	%r164, [%r149+15360];
	ld.shared.u32 	%r165, [%r149+16384];
	ld.shared.u32 	%r166, [%r149+17408];
	ld.shared.u32 	%r167, [%r149+18432];
	setp.gt.u64 	%p33, %rd4, %rd8;
	cvta.to.global.u64 	%rd9, %rd3;
	mul.wide.u32 	%rd10, %r2, 4;
	add.s64 	%rd2, %rd9, %rd10;
	@%p33 bra 	$L__BB6_45;
	bra.uni 	$L__BB6_46;
$L__BB6_45:
	ld.shared.u32 	%r625, [%r149];
	xor.b32  	%r626, %r625, -2147483648;
	st.global.u32 	[%rd2], %r626;
$L__BB6_46:
	add.s32 	%r627, %r2, 256;
	cvt.u64.u32 	%rd11, %r627;
	setp.le.u64 	%p34, %rd4, %rd11;
	@%p34 bra 	$L__BB6_48;
	xor.b32  	%r628, %r150, -2147483648;
	st.global.u32 	[%rd2+1024], %r628;
$L__BB6_48:
	add.s32 	%r629, %r2, 512;
	cvt.u64.u32 	%rd12, %r629;
	setp.le.u64 	%p35, %rd4, %rd12;
	@%p35 bra 	$L__BB6_50;
	xor.b32  	%r630, %r151, -2147483648;
	st.global.u32 	[%rd2+2048], %r630;
$L__BB6_50:
	add.s32 	%r631, %r2, 768;
	cvt.u64.u32 	%rd13, %r631;
	setp.le.u64 	%p36, %rd4, %rd13;
	@%p36 bra 	$L__BB6_52;
	xor.b32  	%r632, %r152, -2147483648;
	st.global.u32 	[%rd2+3072], %r632;
$L__BB6_52:
	or.b32  	%r633, %r2, 1024;
	cvt.u64.u32 	%rd14, %r633;
	setp.le.u64 	%p37, %rd4, %rd14;
	@%p37 bra 	$L__BB6_54;
	xor.b32  	%r634, %r153, -2147483648;
	st.global.u32 	[%rd2+4096], %r634;
$L__BB6_54:
	add.s32 	%r635, %r2, 1280;
	cvt.u64.u32 	%rd15, %r635;
	setp.le.u64 	%p38, %rd4, %rd15;
	@%p38 bra 	$L__BB6_56;
	xor.b32  	%r636, %r154, -2147483648;
	st.global.u32 	[%rd2+5120], %r636;
$L__BB6_56:
	add.s32 	%r637, %r2, 1536;
	cvt.u64.u32 	%rd16, %r637;
	setp.le.u64 	%p39, %rd4, %rd16;
	@%p39 bra 	$L__BB6_58;
	xor.b32  	%r638, %r155, -2147483648;
	st.global.u32 	[%rd2+6144], %r638;
$L__BB6_58:
	add.s32 	%r639, %r2, 1792;
	cvt.u64.u32 	%rd17, %r639;
	setp.le.u64 	%p40, %rd4, %rd17;
	@%p40 bra 	$L__BB6_60;
	xor.b32  	%r640, %r156, -2147483648;
	st.global.u32 	[%rd2+7168], %r640;
$L__BB6_60:
	or.b32  	%r641, %r2, 2048;
	cvt.u64.u32 	%rd18, %r641;
	setp.le.u64 	%p41, %rd4, %rd18;
	@%p41 bra 	$L__BB6_62;
	xor.b32  	%r642, %r157, -2147483648;
	st.global.u32 	[%rd2+8192], %r642;
$L__BB6_62:
	add.s32 	%r643, %r2, 2304;
	cvt.u64.u32 	%rd19, %r643;
	setp.le.u64 	%p42, %rd4, %rd19;
	@%p42 bra 	$L__BB6_64;
	xor.b32  	%r644, %r158, -2147483648;
	st.global.u32 	[%rd2+9216], %r644;
$L__BB6_64:
	add.s32 	%r645, %r2, 2560;
	cvt.u64.u32 	%rd20, %r645;
	setp.le.u64 	%p43, %rd4, %rd20;
	@%p43 bra 	$L__BB6_66;
	xor.b32  	%r646, %r159, -2147483648;
	st.global.u32 	[%rd2+10240], %r646;
$L__BB6_66:
	add.s32 	%r647, %r2, 2816;
	cvt.u64.u32 	%rd21, %r647;
	setp.le.u64 	%p44, %rd4, %rd21;
	@%p44 bra 	$L__BB6_68;
	xor.b32  	%r648, %r160, -2147483648;
	st.global.u32 	[%rd2+11264], %r648;
$L__BB6_68:
	or.b32  	%r649, %r2, 3072;
	cvt.u64.u32 	%rd22, %r649;
	setp.le.u64 	%p45, %rd4, %rd22;
	@%p45 bra 	$L__BB6_70;
	xor.b32  	%r650, %r161, -2147483648;
	st.global.u32 	[%rd2+12288], %r650;
$L__BB6_70:
	add.s32 	%r651, %r2, 3328;
	cvt.u64.u32 	%rd23, %r651;
	setp.le.u64 	%p46, %rd4, %rd23;
	@%p46 bra 	$L__BB6_72;
	xor.b32  	%r652, %r162, -2147483648;
	st.global.u32 	[%rd2+13312], %r652;
$L__BB6_72:
	add.s32 	%r653, %r2, 3584;
	cvt.u64.u32 	%rd24, %r653;
	setp.le.u64 	%p47, %rd4, %rd24;
	@%p47 bra 	$L__BB6_74;
	xor.b32  	%r654, %r163, -2147483648;
	st.global.u32 	[%rd2+14336], %r654;
$L__BB6_74:
	add.s32 	%r655, %r2, 3840;
	cvt.u64.u32 	%rd25, %r655;
	setp.le.u64 	%p48, %rd4, %rd25;
	@%p48 bra 	$L__BB6_76;
	xor.b32  	%r656, %r164, -2147483648;
	st.global.u32 	[%rd2+15360], %r656;
$L__BB6_76:
	or.b32  	%r657, %r2, 4096;
	cvt.u64.u32 	%rd26, %r657;
	setp.le.u64 	%p49, %rd4, %rd26;
	@%p49 bra 	$L__BB6_78;
	xor.b32  	%r658, %r165, -2147483648;
	st.global.u32 	[%rd2+16384], %r658;
$L__BB6_78:
	add.s32 	%r659, %r2, 4352;
	cvt.u64.u32 	%rd27, %r659;
	setp.le.u64 	%p50, %rd4, %rd27;
	@%p50 bra 	$L__BB6_80;
	xor.b32  	%r660, %r166, -2147483648;
	st.global.u32 	[%rd2+17408], %r660;
$L__BB6_80:
	add.s32 	%r661, %r2, 4608;
	cvt.u64.u32 	%rd28, %r661;
	setp.le.u64 	%p51, %rd4, %rd28;
	@%p51 bra 	$L__BB6_82;
	xor.b32  	%r662, %r167, -2147483648;
	st.global.u32 	[%rd2+18432], %r662;
$L__BB6_82:
	ret;
$L__BB6_83:
	shl.b32 	%r663, %r130, 2;
	mov.u32 	%r664, _ZZN3cub18CUB_300001_SM_10006detail10radix_sort31DeviceRadixSortSingleTileKernelINS1_5radix10policy_hubIiNS0_8NullTypeEyE10Policy1000ELNS0_9SortOrderE0EiS6_yNS1_21identity_decomposer_tEEEvPKT1_PSB_PKT2_PSF_T3_iiT4_E12temp_storage;
	add.s32 	%r665, %r664, %r663;
	st.shared.u32 	[%r665], %r741;
	shl.b32 	%r666, %r131, 2;
	add.s32 	%r667, %r664, %r666;
	st.shared.u32 	[%r667], %r740;
	shl.b32 	%r668, %r132, 2;
	add.s32 	%r669, %r664, %r668;
	st.shared.u32 	[%r669], %r739;
	shl.b32 	%r670, %r133, 2;
	add.s32 	%r671, %r664, %r670;
	st.shared.u32 	[%r671], %r738;
	shl.b32 	%r672, %r134, 2;
	add.s32 	%r673, %r664, %r672;
	st.shared.u32 	[%r673], %r737;
	shl.b32 	%r674, %r135, 2;
	add.s32 	%r675, %r664, %r674;
	st.shared.u32 	[%r675], %r736;
	shl.b32 	%r676, %r136, 2;
	add.s32 	%r677, %r664, %r676;
	st.shared.u32 	[%r677], %r735;
	shl.b32 	%r678, %r137, 2;
	add.s32 	%r679, %r664, %r678;
	st.shared.u32 	[%r679], %r734;
	shl.b32 	%r680, %r138, 2;
	add.s32 	%r681, %r664, %r680;
	st.shared.u32 	[%r681], %r733;
	shl.b32 	%r682, %r139, 2;
	add.s32 	%r683, %r664, %r682;
	st.shared.u32 	[%r683], %r732;
	shl.b32 	%r684, %r140, 2;
	add.s32 	%r685, %r664, %r684;
	st.shared.u32 	[%r685], %r731;
	shl.b32 	%r686, %r141, 2;
	add.s32 	%r687, %r664, %r686;
	st.shared.u32 	[%r687], %r730;
	shl.b32 	%r688, %r142, 2;
	add.s32 	%r689, %r664, %r688;
	st.shared.u32 	[%r689], %r729;
	shl.b32 	%r690, %r143, 2;
	add.s32 	%r691, %r664, %r690;
	st.shared.u32 	[%r691], %r728;
	shl.b32 	%r692, %r144, 2;
	add.s32 	%r693, %r664, %r692;
	st.shared.u32 	[%r693], %r727;
	shl.b32 	%r694, %r145, 2;
	add.s32 	%r695, %r664, %r694;
	st.shared.u32 	[%r695], %r726;
	shl.b32 	%r696, %r146, 2;
	add.s32 	%r697, %r664, %r696;
	st.shared.u32 	[%r697], %r725;
	shl.b32 	%r698, %r147, 2;
	add.s32 	%r699, %r664, %r698;
	st.shared.u32 	[%r699], %r724;
	shl.b32 	%r700, %r148, 2;
	add.s32 	%r701, %r664, %r700;
	st.shared.u32 	[%r701], %r723;
	bar.sync 	0;
	ld.shared.u32 	%r741, [%r46];
	ld.shared.u32 	%r740, [%r46+4];
	ld.shared.u32 	%r739, [%r46+8];
	ld.shared.u32 	%r738, [%r46+12];
	ld.shared.u32 	%r737, [%r46+16];
	ld.shared.u32 	%r736, [%r46+20];
	ld.shared.u32 	%r735, [%r46+24];
	ld.shared.u32 	%r734, [%r46+28];
	ld.shared.u32 	%r733, [%r46+32];
	ld.shared.u32 	%r732, [%r46+36];
	ld.shared.u32 	%r731, [%r46+40];
	ld.shared.u32 	%r730, [%r46+44];
	ld.shared.u32 	%r729, [%r46+48];
	ld.shared.u32 	%r728, [%r46+52];
	ld.shared.u32 	%r727, [%r46+56];
	ld.shared.u32 	%r726, [%r46+60];
	ld.shared.u32 	%r725, [%r46+64];
	ld.shared.u32 	%r724, [%r46+68];
	ld.shared.u32 	%r723, [%r46+72];
	bar.sync 	0;
	add.s32 	%r722, %r722, 6;
	add.s32 	%r721, %r721, -6;
	bra.uni 	$L__BB6_39;

}
	// .globl	_ZN3cub18CUB_300001_SM_10006detail10radix_sort30DeviceRadixSortHistogramKernelINS1_5radix10policy_hubIiNS0_8NullTypeEyE10Policy1000ELNS0_9SortOrderE0EiyNS1_21identity_decomposer_tEEEvPT2_PKT1_SB_iiT3_
.visible .entry _ZN3cub18CUB_300001_SM_10006detail10radix_sort30DeviceRadixSortHistogramKernelINS1_5radix10policy_hubIiNS0_8NullTypeEyE10Policy1000ELNS0_9SortOrderE0EiyNS1_21identity_decomposer_tEEEvPT2_PKT1_SB_iiT3_(
	.param .u64 .ptr .align 1 _ZN3cub18CUB_300001_SM_10006detail10radix_sort30DeviceRadixSortHistogramKernelINS1_5radix10policy_hubIiNS0_8NullTypeEyE10Policy1000ELNS0_9SortOrderE0EiyNS1_21identity_decomposer_tEEEvPT2_PKT1_SB_iiT3__param_0,
	.param .u64 .ptr .align 1 _ZN3cub18CUB_300001_SM_10006detail10radix_sort30DeviceRadixSortHistogramKernelINS1_5radix10policy_hubIiNS0_8NullTypeEyE10Policy1000ELNS0_9SortOrderE0EiyNS1_21identity_decomposer_tEEEvPT2_PKT1_SB_iiT3__param_1,
	.param .u64 _ZN3cub18CUB_300001_SM_10006detail10radix_sort30DeviceRadixSortHistogramKernelINS1_5radix10policy_hubIiNS0_8NullTypeEyE10Policy1000ELNS0_9SortOrderE0EiyNS1_21identity_decomposer_tEEEvPT2_PKT1_SB_iiT3__param_2,
	.param .u32 _ZN3cub18CUB_300001_SM_10006detail10radix_sort30DeviceRadixSortHistogramKernelINS1_5radix10policy_hubIiNS0_8NullTypeEyE10Policy1000ELNS0_9SortOrderE0EiyNS1_21identity_decomposer_tEEEvPT2_PKT1_SB_iiT3__param_3,
	.param .u32 _ZN3cub18CUB_300001_SM_10006detail10radix_sort30DeviceRadixSortHistogramKernelINS1_5radix10policy_hubIiNS0_8NullTypeEyE10Policy1000ELNS0_9SortOrderE0EiyNS1_21identity_decomposer_tEEEvPT2_PKT1_SB_iiT3__param_4,
	.param .align 1 .b8 _ZN3cub18CUB_300001_SM_10006detail10radix_sort30DeviceRadixSortHistogramKernelINS1_5radix10policy_hubIiNS0_8NullTypeEyE10Policy1000ELNS0_9SortOrderE0EiyNS1_21identity_decomposer_tEEEvPT2_PKT1_SB_iiT3__param_5[1]
)
.maxntid 128
{
	.reg .pred 	%p<91>;
	.reg .b32 	%r<486>;
	.reg .b64 	%rd<137>;
	// demoted variable
	.shared .align 4 .b8 _ZZN3cub18CUB_300001_SM_10006detail10radix_sort30DeviceRadixSortHistogramKernelINS1_5radix10policy_hubIiNS0_8NullTypeEyE10Policy1000ELNS0_9SortOrderE0EiyNS1_21identity_decomposer_tEEEvPT2_PKT1_SB_iiT3_E12temp_storage[4096];
	ld.param.u64 	%rd18, [_ZN3cub18CUB_300001_SM_10006detail10radix_sort30DeviceRadixSortHistogramKernelINS1_5radix10policy_hubIiNS0_8NullTypeEyE10Policy1000ELNS0_9SortOrderE0EiyNS1_21identity_decomposer_tEEEvPT2_PKT1_SB_iiT3__param_0];
	ld.param.u64 	%rd19, [_ZN3cub18CUB_300001_SM_10006detail10radix_sort30DeviceRadixSortHistogramKernelINS1_5radix10policy_hubIiNS0_8NullTypeEyE10Policy1000ELNS0_9SortOrderE0EiyNS1_21identity_decomposer_tEEEvPT2_PKT1_SB_iiT3__param_1];
	ld.param.u64 	%rd17, [_ZN3cub18CUB_300001_SM_10006detail10radix_sort30DeviceRadixSortHistogramKernelINS1_5radix10policy_hubIiNS0_8NullTypeEyE10Policy1000ELNS0_9SortOrderE0EiyNS1_21identity_decomposer_tEEEvPT2_PKT1_SB_iiT3__param_2];
	ld.param.u32 	%r174, [_ZN3cub18CUB_300001_SM_10006detail10radix_sort30DeviceRadixSortHistogramKernelINS1_5radix10policy_hubIiNS0_8NullTypeEyE10Policy1000ELNS0_9SortOrderE0EiyNS1_21identity_decomposer_tEEEvPT2_PKT1_SB_iiT3__param_3];
	ld.param.u32 	%r175, [_ZN3cub18CUB_300001_SM_10006detail10radix_sort30DeviceRadixSortHistogramKernelINS1_5radix10policy_hubIiNS0_8NullTypeEyE10Policy1000ELNS0_9SortOrderE0EiyNS1_21identity_decomposer_tEEEvPT2_PKT1_SB_iiT3__param_4];
	cvta.to.global.u64 	%rd1, %rd19;
	cvta.to.global.u64 	%rd2, %rd18;
	setp.eq.s64 	%p2, %rd17, 0;
	@%p2 bra 	$L__BB7_153;
	sub.s32 	%r176, %r175, %r174;
	add.s32 	%r177, %r176, 7;
	shr.s32 	%r178, %r177, 31;
	shr.u32 	%r179, %r178, 29;
	add.s32 	%r180, %r177, %r179;
	shr.s32 	%r181, %r180, 3;
	mov.u32 	%r182, %tid.x;
	setp.gt.u32 	%p3, %r182, 255;
	setp.lt.s32 	%p4, %r177, 8;
	mov.u32 	%r183, %ctaid.x;
	shl.b32 	%r184, %r183, 11;
	cvt.u64.u32 	%rd3, %r184;
	mov.u32 	%r185, %nctaid.x;
	shl.b32 	%r186, %r185, 11;
	cvt.u64.u32 	%rd4, %r186;
	add.s32 	%r1, %r181, -1;
	and.b32  	%r2, %r181, 15;
	and.b32  	%r3, %r181, 7;
	add.s32 	%r4, %r3, -1;
	and.b32  	%r5, %r181, 3;
	or.pred  	%p1, %p3, %p4;
	shl.b32 	%r187, %r182, 2;
	mov.u32 	%r188, _ZZN3cub18CUB_300001_SM_10006detail10radix_sort30DeviceRadixSortHistogramKernelINS1_5radix10policy_hubIiNS0_8NullTypeEyE10Policy1000ELNS0_9SortOrderE0EiyNS1_21identity_decomposer_tEEEvPT2_PKT1_SB_iiT3_E12temp_storage;
	add.s32 	%r6, %r188, %r187;
	and.b32  	%r7, %r181, 268435440;
	cvt.u64.u32 	%rd5, %r182;
	add.s32 	%r8, %r182, 128;
	add.s32 	%r9, %r182, 256;
	add.s32 	%r10, %r182, 384;
	add.s32 	%r11, %r182, 512;
	add.s32 	%r12, %r182, 640;
	add.s32 	%r13, %r182, 768;
	or.b32  	%r14, %r182, 1024;
	add.s32 	%r15, %r182, 1920;
	and.b32  	%r16, %r181, 268435448;
	and.b32  	%r17, %r181, 1;
	neg.s32 	%r18, %r7;
	add.s32 	%r19, %r6, 8192;
	add.s64 	%rd21, %rd17, -1;
	shr.u64 	%rd22, %rd21, 30;
	add.s64 	%rd23, %rd22, 1;
	min.u64 	%rd6, %rd23, %rd17;
	mov.b64 	%rd135, 0;
$L__BB7_2:
	@%p1 bra 	$L__BB7_30;
	setp.lt.u32 	%p5, %r1, 15;
	mov.b32 	%r439, 0;
	@%p5 bra 	$L__BB7_6;
	mov.u32 	%r436, %r19;
	mov.u32 	%r437, %r18;
$L__BB7_5:
	.pragma "nounroll";
	mov.b32 	%r190, 0;
	st.shared.u32 	[%r436+-8192], %r190;
	st.shared.u32 	[%r436+-7168], %r190;
	st.shared.u32 	[%r436+-6144], %r190;
	st.shared.u32 	[%r436+-5120], %r190;
	st.shared.u32 	[%r436+-4096], %r190;
	st.shared.u32 	[%r436+-3072], %r190;
	st.shared.u32 	[%r436+-2048], %r190;
	st.shared.u32 	[%r436+-1024], %r190;
	st.shared.u32 	[%r436], %r190;
	st.shared.u32 	[%r436+1024], %r190;
	st.shared.u32 	[%r436+2048], %r190;
	st.shared.u32 	[%r436+3072], %r190;
	st.shared.u32 	[%r436+4096], %r190;
	st.shared.u32 	[%r436+5120], %r190;
	st.shared.u32 	[%r436+6144], %r190;
	st.shared.u32 	[%r436+7168], %r190;
	add.s32 	%r437, %r437, 16;
	add.s32 	%r436, %r436, 16384;
	setp.ne.s32 	%p6, %r437, 0;
	mov.u32 	%r439, %r7;
	@%p6 bra 	$L__BB7_5;
$L__BB7_6:
	add.s32 	%r25, %r2, -1;
	setp.eq.s32 	%p7, %r2, 0;
	@%p7 bra 	$L__BB7_16;
	setp.lt.u32 	%p8, %r25, 7;
	@%p8 bra 	$L__BB7_9;
	shl.b32 	%r191, %r439, 10;
	add.s32 	%r192, %r6, %r191;
	mov.b32 	%r193, 0;
	st.shared.u32 	[%r192], %r193;
	st.shared.u32 	[%r192+1024], %r193;
	st.shared.u32 	[%r192+2048], %r193;
	st.shared.u32 	[%r192+3072], %r193;
	st.shared.u32 	[%r192+4096], %r193;
	st.shared.u32 	[%r192+5120], %r193;
	st.shared.u32 	[%r192+6144], %r193;
	st.shared.u32 	[%r192+7168], %r193;
	add.s32 	%r439, %r439, 8;
$L__BB7_9:
	setp.eq.s32 	%p9, %r3, 0;
	@%p9 bra 	$L__BB7_16;
	setp.lt.u32 	%p10, %r4, 3;
	@%p10 bra 	$L__BB7_12;
	shl.b32 	%r194, %r439, 10;
	add.s32 	%r195, %r6, %r194;
	mov.b32 	%r196, 0;
	st.shared.u32 	[%r195], %r196;
	st.shared.u32 	[%r195+1024], %r196;
	st.shared.u32 	[%r195+2048], %r196;
	st.shared.u32 	[%r195+3072], %r196;
	add.s32 	%r439, %r439, 4;
$L__BB7_12:
	setp.eq.s32 	%p11, %r5, 0;
	@%p11 bra 	$L__BB7_16;
	setp.eq.s32 	%p12, %r5, 1;
	shl.b32 	%r197, %r439, 10;
	add.s32 	%r30, %r6, %r197;
	mov.b32 	%r198, 0;
	st.shared.u32 	[%r30], %r198;
	@%p12 bra 	$L__BB7_16;
	setp.eq.s32 	%p13, %r5, 2;
	mov.b32 	%r199, 0;
	st.shared.u32 	[%r30+1024], %r199;
	@%p13 bra 	$L__BB7_16;
	mov.b32 	%r200, 0;
	st.shared.u32 	[%r30+2048], %r200;
$L__BB7_16:
	cvt.u32.u64 	%r201, %rd5;
	setp.gt.u32 	%p14, %r201, 127;
	@%p14 bra 	$L__BB7_30;
	setp.lt.u32 	%p15, %r1, 15;
	mov.b32 	%r443, 0;
	@%p15 bra 	$L__BB7_20;
	mov.b32 	%r441, 0;
$L__BB7_19:
	.pragma "nounroll";
	shl.b32 	%r204, %r441, 10;
	add.s32 	%r205, %r6, %r204;
	mov.b32 	%r206, 0;
	st.shared.u32 	[%r205+512], %r206;
	st.shared.u32 	[%r205+1536], %r206;
	st.shared.u32 	[%r205+2560], %r206;
	st.shared.u32 	[%r205+3584], %r206;
	st.shared.u32 	[%r205+4608], %r206;
	st.shared.u32 	[%r205+5632], %r206;
	st.shared.u32 	[%r205+6656], %r206;
	st.shared.u32 	[%r205+7680], %r206;
	st.shared.u32 	[%r205+8704], %r206;
	st.shared.u32 	[%r205+9728], %r206;
	st.shared.u32 	[%r205+10752], %r206;
	st.shared.u32 	[%r205+11776], %r206;
	st.shared.u32 	[%r205+12800], %r206;
	st.shared.u32 	[%r205+13824], %r206;
	st.shared.u32 	[%r205+14848], %r206;
	st.shared.u32 	[%r205+15872], %r206;
	add.s32 	%r441, %r441, 16;
	setp.ne.s32 	%p16, %r441, %r7;
	mov.u32 	%r443, %r7;
	@%p16 bra 	$L__BB7_19;
$L__BB7_20:
	setp.eq.s32 	%p17, %r2, 0;
	@%p17 bra 	$L__BB7_30;
	setp.lt.u32 	%p18, %r25, 7;
	@%p18 bra 	$L__BB7_23;
	shl.b32 	%r207, %r443, 10;
	add.s32 	%r208, %r6, %r207;
	mov.b32 	%r209, 0;
	st.shared.u32 	[%r208+512], %r209;
	st.shared.u32 	[%r208+1536], %r209;
	st.shared.u32 	[%r208+2560], %r209;
	st.shared.u32 	[%r208+3584], %r209;
	st.shared.u32 	[%r208+4608], %r209;
	st.shared.u32 	[%r208+5632], %r209;
	st.shared.u32 	[%r208+6656], %r209;
	st.shared.u32 	[%r208+7680], %r209;
	add.s32 	%r443, %r443, 8;
$L__BB7_23:
	setp.eq.s32 	%p19, %r3, 0;
	@%p19 bra 	$L__BB7_30;
	setp.lt.u32 	%p20, %r4, 3;
	@%p20 bra 	$L__BB7_26;
	shl.b32 	%r210, %r443, 10;
	add.s32 	%r211, %r6, %r210;
	mov.b32 	%r212, 0;
	st.shared.u32 	[%r211+512], %r212;
	st.shared.u32 	[%r211+1536], %r212;
	st.shared.u32 	[%r211+2560], %r212;
	st.shared.u32 	[%r211+3584], %r212;
	add.s32 	%r443, %r443, 4;
$L__BB7_26:
	setp.eq.s32 	%p21, %r5, 0;
	@%p21 bra 	$L__BB7_30;
	setp.eq.s32 	%p22, %r5, 1;
	shl.b32 	%r213, %r443, 10;
	add.s32 	%r38, %r6, %r213;
	mov.b32 	%r214, 0;
	st.shared.u32 	[%r38+512], %r214;
	@%p22 bra 	$L__BB7_30;
	setp.eq.s32 	%p23, %r5, 2;
	mov.b32 	%r215, 0;
	st.shared.u32 	[%r38+1536], %r215;
	@%p23 bra 	$L__BB7_30;
	mov.b32 	%r216, 0;
	st.shared.u32 	[%r38+2560], %r216;
$L__BB7_30:
	bar.sync 	0;
	bar.sync 	0;
	shl.b64 	%rd8, %rd135, 30;
	sub.s64 	%rd24, %rd17, %rd8;
	min.u64 	%rd9, %rd24, 1073741824;
	setp.le.u64 	%p24, %rd9, %rd3;
	@%p24 bra 	$L__BB7_70;
	mov.u64 	%rd136, %rd3;
$L__BB7_32:
	add.s64 	%rd11, %rd136, %rd8;
	sub.s64 	%rd12, %rd17, %rd11;
	setp.lt.u64 	%p25, %rd12, 2048;
	@%p25 bra 	$L__BB7_34;
	add.s64 	%rd27, %rd11, %rd5;
	shl.b64 	%rd28, %rd27, 2;
	add.s64 	%rd29, %rd1, %rd28;
	ld.global.u32 	%r475, [%rd29];
	ld.global.u32 	%r474, [%rd29+512];
	ld.global.u32 	%r473, [%rd29+1024];
	ld.global.u32 	%r472, [%rd29+1536];
	ld.global.u32 	%r471, [%rd29+2048];
	ld.global.u32 	%r470, [%rd29+2560];
	ld.global.u32 	%r469, [%rd29+3072];
	ld.global.u32 	%r468, [%rd29+3584];
	ld.global.u32 	%r467, [%rd29+4096];
	ld.global.u32 	%r466, [%rd29+4608];
	ld.global.u32 	%r465, [%rd29+5120];
	ld.global.u32 	%r464, [%rd29+5632];
	ld.global.u32 	%r463, [%rd29+6144];
	ld.global.u32 	%r462, [%rd29+6656];
	ld.global.u32 	%r461, [%rd29+7168];
	ld.global.u32 	%r460, [%rd29+7680];
	bra.uni 	$L__BB7_66;
$L__BB7_34:
	cvt.u32.u64 	%r218, %rd5;
	cvt.u32.u64 	%r55, %rd12;
	setp.ge.s32 	%p26, %r218, %r55;
	add.s64 	%rd25, %rd11, %rd5;
	shl.b64 	%rd26, %rd25, 2;
	add.s64 	%rd13, %rd1, %rd26;
	mov.b32 	%r475, 2147483647;
	@%p26 bra 	$L__BB7_36;
	ld.global.u32 	%r475, [%rd13];
$L__BB7_36:
	setp.ge.s32 	%p27, %r8, %r55;
	mov.b32 	%r474, 2147483647;
	@%p27 bra 	$L__BB7_38;
	ld.global.u32 	%r474, [%rd13+512];
$L__BB7_38:
	setp.ge.s32 	%p28, %r9, %r55;
	mov.b32 	%r473, 2147483647;
	@%p28 bra 	$L__BB7_40;
	ld.global.u32 	%r473, [%rd13+1024];
$L__BB7_40:
	setp.ge.s32 	%p29, %r10, %r55;
	mov.b32 	%r472, 2147483647;
	@%p29 bra 	$L__BB7_42;
	ld.global.u32 	%r472, [%rd13+1536];
$L__BB7_42:
	setp.ge.s32 	%p30, %r11, %r55;
	mov.b32 	%r471, 2147483647;
	@%p30 bra 	$L__BB7_44;
	ld.global.u32 	%r471, [%rd13+2048];
$L__BB7_44:
	setp.ge.s32 	%p31, %r12, %r55;
	mov.b32 	%r470, 2147483647;
	@%p31 bra 	$L__BB7_46;
	ld.global.u32 	%r470, [%rd13+2560];
$L__BB7_46:
	setp.ge.s32 	%p32, %r13, %r55;
	mov.b32 	%r469, 2147483647;
	@%p32 bra 	$L__BB7_48;
	ld.global.u32 	%r469, [%rd13+3072];
$L__BB7_48:
	mov.u32 	%r226, %tid.x;
	add.s32 	%r227, %r226, 896;
	setp.ge.s32 	%p33, %r227, %r55;
	mov.b32 	%r468, 2147483647;
	@%p33 bra 	$L__BB7_50;
	ld.global.u32 	%r468, [%rd13+3584];
$L__BB7_50:
	setp.ge.s32 	%p34, %r14, %r55;
	mov.b32 	%r467, 2147483647;
	@%p34 bra 	$L__BB7_52;
	ld.global.u32 	%r467, [%rd13+4096];
$L__BB7_52:
	add.s32 	%r231, %r226, 1152;
	setp.ge.s32 	%p35, %r231, %r55;
	mov.b32 	%r466, 2147483647;
	@%p35 bra 	$L__BB7_54;
	ld.global.u32 	%r466, [%rd13+4608];
$L__BB7_54:
	add.s32 	%r234, %r226, 1280;
	setp.ge.s32 	%p36, %r234, %r55;
	mov.b32 	%r465, 2147483647;
	@%p36 bra 	$L__BB7_56;
	ld.global.u32 	%r465, [%rd13+5120];
$L__BB7_56:
	add.s32 	%r237, %r226, 1408;
	setp.ge.s32 	%p37, %r237, %r55;
	mov.b32 	%r464, 2147483647;
	@%p37 bra 	$L__BB7_58;
	ld.global.u32 	%r464, [%rd13+5632];
$L__BB7_58:
	add.s32 	%r240, %r226, 1536;
	setp.ge.s32 	%p38, %r240, %r55;
	mov.b32 	%r463, 2147483647;
	@%p38 bra 	$L__BB7_60;
	ld.global.u32 	%r463, [%rd13+6144];
$L__BB7_60:
	add.s32 	%r243, %r226, 1664;
	setp.ge.s32 	%p39, %r243, %r55;
	mov.b32 	%r462, 2147483647;
	@%p39 bra 	$L__BB7_62;
	ld.global.u32 	%r462, [%rd13+6656];
$L__BB7_62:
	add.s32 	%r246, %r226, 1792;
	setp.ge.s32 	%p40, %r246, %r55;
	mov.b32 	%r461, 2147483647;
	@%p40 bra 	$L__BB7_64;
	ld.global.u32 	%r461, [%rd13+7168];
$L__BB7_64:
	setp.ge.s32 	%p41, %r15, %r55;
	mov.b32 	%r460, 2147483647;
	@%p41 bra 	$L__BB7_66;
	ld.global.u32 	%r460, [%rd13+7680];
$L__BB7_66:
	setp.le.s32 	%p42, %r175, %r174;
	@%p42 bra 	$L__BB7_69;
	xor.b32  	%r103, %r460, -2147483648;
	xor.b32  	%r104, %r461, -2147483648;
	xor.b32  	%r105, %r462, -2147483648;
	xor.b32  	%r106, %r463, -2147483648;
	xor.b32  	%r107, %r464, -2147483648;
	xor.b32  	%r108, %r465, -2147483648;
	xor.b32  	%r109, %r466, -2147483648;
	xor.b32  	%r110, %r467, -2147483648;
	xor.b32  	%r111, %r468, -2147483648;
	xor.b32  	%r112, %r469, -2147483648;
	xor.b32  	%r113, %r470, -2147483648;
	xor.b32  	%r114, %r471, -2147483648;
	xor.b32  	%r115, %r472, -2147483648;
	xor.b32  	%r116, %r473, -2147483648;
	xor.b32  	%r117, %r474, -2147483648;
	xor.b32  	%r118, %r475, -2147483648;
	mov.b32 	%r476, 0;
	mov.u32 	%r477, %r174;
$L__BB7_68:
	sub.s32 	%r249, %r175, %r477;
	shl.b32 	%r250, %r476, 10;
	mov.u32 	%r251, _ZZN3cub18CUB_300001_SM_10006detail10radix_sort30DeviceRadixSortHistogramKernelINS1_5radix10policy_hubIiNS0_8NullTypeEyE10Policy1000ELNS0_9SortOrderE0EiyNS1_21identity_decomposer_tEEEvPT2_PKT1_SB_iiT3_E12temp_storage;
	add.s32 	%r252, %r251, %r250;
	min.s32 	%r253, %r249, 8;
	mov.b32 	%r254, -1;
	shl.b32 	%r255, %r254, %r253;
	not.b32 	%r256, %r255;
	shr.u32 	%r257, %r118, %r477;
	and.b32  	%r258, %r257, %r256;
	shl.b32 	%r259, %r258, 2;
	add.s32 	%r260, %r252, %r259;
	atom.shared.add.u32 	%r261, [%r260], 1;
	shr.u32 	%r262, %r117, %r477;
	and.b32  	%r263, %r262, %r256;
	shl.b32 	%r264, %r263, 2;
	add.s32 	%r265, %r252, %r264;
	atom.shared.add.u32 	%r266, [%r265], 1;
	shr.u32 	%r267, %r116, %r477;
	and.b32  	%r268, %r267, %r256;
	shl.b32 	%r269, %r268, 2;
	add.s32 	%r270, %r252, %r269;
	atom.shared.add.u32 	%r271, [%r270], 1;
	shr.u32 	%r272, %r115, %r477;
	and.b32  	%r273, %r272, %r256;
	shl.b32 	%r274, %r273, 2;
	add.s32 	%r275, %r252, %r274;
	atom.shared.add.u32 	%r276, [%r275], 1;
	shr.u32 	%r277, %r114, %r477;
	and.b32  	%r278, %r277, %r256;
	shl.b32 	%r279, %r278, 2;
	add.s32 	%r280, %r252, %r279;
	atom.shared.add.u32 	%r281, [%r280], 1;
	shr.u32 	%r282, %r113, %r477;
	and.b32  	%r283, %r282, %r256;
	shl.b32 	%r284, %r283, 2;
	add.s32 	%r285, %r252, %r284;
	atom.shared.add.u32 	%r286, [%r285], 1;
	shr.u32 	%r287, %r112, %r477;
	and.b32  	%r288, %r287, %r256;
	shl.b32 	%r289, %r288, 2;
	add.s32 	%r290, %r252, %r289;
	atom.shared.add.u32 	%r291, [%r290], 1;
	shr.u32 	%r292, %r111, %r477;
	and.b32  	%r293, %r292, %r256;
	shl.b32 	%r294, %r293, 2;
	add.s32 	%r295, %r252, %r294;
	atom.shared.add.u32 	%r296, [%r295], 1;
	shr.u32 	%r297, %r110, %r477;
	and.b32  	%r298, %r297, %r256;
	shl.b32 	%r299, %r298, 2;
	add.s32 	%r300, %r252, %r299;
	atom.shared.add.u32 	%r301, [%r300], 1;
	shr.u32 	%r302, %r109, %r477;
	and.b32  	%r303, %r302, %r256;
	shl.b32 	%r304, %r303, 2;
	add.s32 	%r305, %r252, %r304;
	atom.shared.add.u32 	%r306, [%r305], 1;
	shr.u32 	%r307, %r108, %r477;
	and.b32  	%r308, %r307, %r256;
	shl.b32 	%r309, %r308, 2;
	add.s32 	%r310, %r252, %r309;
	atom.shared.add.u32 	%r311, [%r310], 1;
	shr.u32 	%r312, %r107, %r477;
	and.b32  	%r313, %r312, %r256;
	shl.b32 	%r314, %r313, 2;
	add.s32 	%r315, %r252, %r314;
	atom.shared.add.u32 	%r316, [%r315], 1;
	shr.u32 	%r317, %r106, %r477;
	and.b32  	%r318, %r317, %r256;
	shl.b32 	%r319, %r318, 2;
	add.s32 	%r320, %r252, %r319;
	atom.shared.add.u32 	%r321, [%r320], 1;
	shr.u32 	%r322, %r105, %r477;
	and.b32  	%r323, %r322, %r256;
	shl.b32 	%r324, %r323, 2;
	add.s32 	%r325, %r252, %r324;
	atom.shared.add.u32 	%r326, [%r325], 1;
	shr.u32 	%r327, %r104, %r477;
	and.b32  	%r328, %r327, %r256;
	shl.b32 	%r329, %r328, 2;
	add.s32 	%r330, %r252, %r329;
	atom.shared.add.u32 	%r331, [%r330], 1;
	shr.u32 	%r332, %r103, %r477;
	and.b32  	%r333, %r332, %r256;
	shl.b32 	%r334, %r333, 2;
	add.s32 	%r335, %r252, %r334;
	atom.shared.add.u32 	%r336, [%r335], 1;
	add.s32 	%r477, %r477, 8;
	add.s32 	%r476, %r476, 1;
	setp.lt.s32 	%p43, %r477, %r175;
	@%p43 bra 	$L__BB7_68;
$L__BB7_69:
	add.s64 	%rd136, %rd136, %rd4;
	setp.lt.u64 	%p44, %rd136, %rd9;
	@%p44 bra 	$L__BB7_32;
$L__BB7_70:
	bar.sync 	0;
	@%p1 bra 	$L__BB7_152;
	setp.lt.u32 	%p45, %r1, 7;
	mov.b32 	%r480, 0;
	@%p45 bra 	$L__BB7_90;
	mov.b32 	%r478, 0;
$L__BB7_73:
	.pragma "nounroll";
	shl.b32 	%r339, %r478, 10;
	add.s32 	%r124, %r6, %r339;
	ld.shared.u32 	%r125, [%r124];
	setp.eq.s32 	%p46, %r125, 0;
	@%p46 bra 	$L__BB7_75;
	cvt.u32.u64 	%r340, %rd5;
	shl.b32 	%r341, %r478, 8;
	add.s32 	%r342, %r341, %r340;
	mul.wide.u32 	%rd30, %r342, 8;
	add.s64 	%rd31, %rd2, %rd30;
	cvt.u64.u32 	%rd32, %r125;
	atom.global.add.u64 	%rd33, [%rd31], %rd32;
$L__BB7_75:
	ld.shared.u32 	%r126, [%r124+1024];
	setp.eq.s32 	%p47, %r126, 0;
	@%p47 bra 	$L__BB7_77;
	cvt.u32.u64 	%r343, %rd5;
	shl.b32 	%r344, %r478, 8;
	add.s32 	%r345, %r344, %r343;
	add.s32 	%r346, %r345, 256;
	mul.wide.u32 	%rd34, %r346, 8;
	add.s64 	%rd35, %rd2, %rd34;
	cvt.u64.u32 	%rd36, %r126;
	atom.global.add.u64 	%rd37, [%rd35], %rd36;
$L__BB7_77:
	ld.shared.u32 	%r127, [%r124+2048];
	setp.eq.s32 	%p48, %r127, 0;
	@%p48 bra 	$L__BB7_79;
	cvt.u32.u64 	%r347, %rd5;
	shl.b32 	%r348, %r478, 8;
	add.s32 	%r349, %r348, %r347;
	add.s32 	%r350, %r349, 512;
	mul.wide.u32 	%rd38, %r350, 8;
	add.s64 	%rd39, %rd2, %rd38;
	cvt.u64.u32 	%rd40, %r127;
	atom.global.add.u64 	%rd41, [%rd39], %rd40;
$L__BB7_79:
	ld.shared.u32 	%r128, [%r124+3072];
	setp.eq.s32 	%p49, %r128, 0;
	@%p49 bra 	$L__BB7_81;
	cvt.u32.u64 	%r351, %rd5;
	shl.b32 	%r352, %r478, 8;
	add.s32 	%r353, %r352, %r351;
	add.s32 	%r354, %r353, 768;
	mul.wide.u32 	%rd42, %r354, 8;
	add.s64 	%rd43, %rd2, %rd42;
	cvt.u64.u32 	%rd44, %r128;
	atom.global.add.u64 	%rd45, [%rd43], %rd44;
$L__BB7_81:
	ld.shared.u32 	%r129, [%r124+4096];
	setp.eq.s32 	%p50, %r129, 0;
	@%p50 bra 	$L__BB7_83;
	cvt.u32.u64 	%r355, %rd5;
	shl.b32 	%r356, %r478, 8;
	add.s32 	%r357, %r356, %r355;
	add.s32 	%r358, %r357, 1024;
	mul.wide.u32 	%rd46, %r358, 8;
	add.s64 	%rd47, %rd2, %rd46;
	cvt.u64.u32 	%rd48, %r129;
	atom.global.add.u64 	%rd49, [%rd47], %rd48;
$L__BB7_83:
	ld.shared.u32 	%r130, [%r124+5120];
	setp.eq.s32 	%p51, %r130, 0;
	@%p51 bra 	$L__BB7_85;
	cvt.u32.u64 	%r359, %rd5;
	shl.b32 	%r360, %r478, 8;
	add.s32 	%r361, %r360, %r359;
	add.s32 	%r362, %r361, 1280;
	mul.wide.u32 	%rd50, %r362, 8;
	add.s64 	%rd51, %rd2, %rd50;
	cvt.u64.u32 	%rd52, %r130;
	atom.global.add.u64 	%rd53, [%rd51], %rd52;
$L__BB7_85:
	ld.shared.u32 	%r131, [%r124+6144];
	setp.eq.s32 	%p52, %r131, 0;
	@%p52 bra 	$L__BB7_87;
	cvt.u32.u64 	%r363, %rd5;
	shl.b32 	%r364, %r478, 8;
	add.s32 	%r365, %r364, %r363;
	add.s32 	%r366, %r365, 1536;
	mul.wide.u32 	%rd54, %r366, 8;
	add.s64 	%rd55, %rd2, %rd54;
	cvt.u64.u32 	%rd56, %r131;
	atom.global.add.u64 	%rd57, [%rd55], %rd56;
$L__BB7_87:
	ld.shared.u32 	%r132, [%r124+7168];
	setp.eq.s32 	%p53, %r132, 0;
	@%p53 bra 	$L__BB7_89;
	cvt.u32.u64 	%r367, %rd5;
	shl.b32 	%r368, %r478, 8;
	add.s32 	%r369, %r368, %r367;
	add.s32 	%r370, %r369, 1792;
	mul.wide.u32 	%rd58, %r370, 8;
	add.s64 	%rd59, %rd2, %rd58;
	cvt.u64.u32 	%rd60, %r132;
	atom.global.add.u64 	%rd61, [%rd59], %rd60;
$L__BB7_89:
	add.s32 	%r478, %r478, 8;
	setp.ne.s32 	%p54, %r478, %r16;
	mov.u32 	%r480, %r16;
	@%p54 bra 	$L__BB7_73;
$L__BB7_90:
	add.s32 	%r135, %r5, -1;
	setp.eq.s32 	%p55, %r3, 0;
	@%p55 bra 	$L__BB7_111;
	setp.lt.u32 	%p56, %r4, 3;
	@%p56 bra 	$L__BB7_101;
	shl.b32 	%r371, %r480, 10;
	add.s32 	%r136, %r6, %r371;
	ld.shared.u32 	%r137, [%r136];
	setp.eq.s32 	%p57, %r137, 0;
	@%p57 bra 	$L__BB7_94;
	cvt.u32.u64 	%r372, %rd5;
	shl.b32 	%r373, %r480, 8;
	add.s32 	%r374, %r373, %r372;
	mul.wide.u32 	%rd62, %r374, 8;
	add.s64 	%rd63, %rd2, %rd62;
	cvt.u64.u32 	%rd64, %r137;
	atom.global.add.u64 	%rd65, [%rd63], %rd64;
$L__BB7_94:
	ld.shared.u32 	%r138, [%r136+1024];
	setp.eq.s32 	%p58, %r138, 0;
	@%p58 bra 	$L__BB7_96;
	cvt.u32.u64 	%r375, %rd5;
	shl.b32 	%r376, %r480, 8;
	add.s32 	%r377, %r376, %r375;
	add.s32 	%r378, %r377, 256;
	mul.wide.u32 	%rd66, %r378, 8;
	add.s64 	%rd67, %rd2, %rd66;
	cvt.u64.u32 	%rd68, %r138;
	atom.global.add.u64 	%rd69, [%rd67], %rd68;
$L__BB7_96:
	ld.shared.u32 	%r139, [%r136+2048];
	setp.eq.s32 	%p59, %r139, 0;
	@%p59 bra 	$L__BB7_98;
	cvt.u32.u64 	%r379, %rd5;
	shl.b32 	%r380, %r480, 8;
	add.s32 	%r381, %r380, %r379;
	add.s32 	%r382, %r381, 512;
	mul.wide.u32 	%rd70, %r382, 8;
	add.s64 	%rd71, %rd2, %rd70;
	cvt.u64.u32 	%rd72, %r139;
	atom.global.add.u64 	%rd73, [%rd71], %rd72;
$L__BB7_98:
	ld.shared.u32 	%r140, [%r136+3072];
	setp.eq.s32 	%p60, %r140, 0;
	@%p60 bra 	$L__BB7_100;
	cvt.u32.u64 	%r383, %rd5;
	shl.b32 	%r384, %r480, 8;
	add.s32 	%r385, %r384, %r383;
	add.s32 	%r386, %r385, 768;
	mul.wide.u32 	%rd74, %r386, 8;
	add.s64 	%rd75, %rd2, %rd74;
	cvt.u64.u32 	%rd76, %r140;
	atom.global.add.u64 	%rd77, [%rd75], %rd76;
$L__BB7_100:
	add.s32 	%r480, %r480, 4;
$L__BB7_101:
	setp.eq.s32 	%p61, %r5, 0;
	@%p61 bra 	$L__BB7_111;
	setp.eq.s32 	%p62, %r135, 0;
	@%p62 bra 	$L__BB7_108;
	shl.b32 	%r387, %r480, 10;
	add.s32 	%r143, %r6, %r387;
	ld.shared.u32 	%r144, [%r143];
	setp.eq.s32 	%p63, %r144, 0;
	@%p63 bra 	$L__BB7_105;
	cvt.u32.u64 	%r388, %rd5;
	shl.b32 	%r389, %r480, 8;
	add.s32 	%r390, %r389, %r388;
	mul.wide.u32 	%rd78, %r390, 8;
	add.s64 	%rd79, %rd2, %rd78;
	cvt.u64.u32 	%rd80, %r144;
	atom.global.add.u64 	%rd81, [%rd79], %rd80;
$L__BB7_105:
	ld.shared.u32 	%r145, [%r143+1024];
	setp.eq.s32 	%p64, %r145, 0;
	@%p64 bra 	$L__BB7_107;
	cvt.u32.u64 	%r391, %rd5;
	shl.b32 	%r392, %r480, 8;
	add.s32 	%r393, %r392, %r391;
	add.s32 	%r394, %r393, 256;
	mul.wide.u32 	%rd82, %r394, 8;
	add.s64 	%rd83, %rd2, %rd82;
	cvt.u64.u32 	%rd84, %r145;
	atom.global.add.u64 	%rd85, [%rd83], %rd84;
$L__BB7_107:
	add.s32 	%r480, %r480, 2;
$L__BB7_108:
	setp.eq.s32 	%p65, %r17, 0;
	@%p65 bra 	$L__BB7_111;
	shl.b32 	%r395, %r480, 10;
	add.s32 	%r396, %r6, %r395;
	ld.shared.u32 	%r148, [%r396];
	setp.eq.s32 	%p66, %r148, 0;
	@%p66 bra 	$L__BB7_111;
	cvt.u32.u64 	%r397, %rd5;
	shl.b32 	%r398, %r480, 8;
	add.s32 	%r399, %r398, %r397;
	mul.wide.u32 	%rd86, %r399, 8;
	add.s64 	%rd87, %rd2, %rd86;
	cvt.u64.u32 	%rd88, %r148;
	atom.global.add.u64 	%rd89, [%rd87], %rd88;
$L__BB7_111:
	cvt.u32.u64 	%r400, %rd5;
	setp.gt.u32 	%p67, %r400, 127;
	@%p67 bra 	$L__BB7_152;
	setp.lt.u32 	%p68, %r1, 7;
	mov.b32 	%r484, 0;
	@%p68 bra 	$L__BB7_131;
	mov.b32 	%r482, 0;
$L__BB7_114:
	.pragma "nounroll";
	shl.b32 	%r404, %r482, 10;
	add.s32 	%r150, %r6, %r404;
	ld.shared.u32 	%r151, [%r150+512];
	setp.eq.s32 	%p69, %r151, 0;
	shl.b32 	%r405, %r482, 8;
	add.s32 	%r406, %r405, %r400;
	mul.wide.u32 	%rd90, %r406, 8;
	add.s64 	%rd15, %rd2, %rd90;
	@%p69 bra 	$L__BB7_116;
	cvt.u64.u32 	%rd91, %r151;
	atom.global.add.u64 	%rd92, [%rd15+1024], %rd91;
$L__BB7_116:
	ld.shared.u32 	%r152, [%r150+1536];
	setp.eq.s32 	%p70, %r152, 0;
	@%p70 bra 	$L__BB7_118;
	cvt.u64.u32 	%rd93, %r152;
	atom.global.add.u64 	%rd94, [%rd15+3072], %rd93;
$L__BB7_118:
	ld.shared.u32 	%r153, [%r150+2560];
	setp.eq.s32 	%p71, %r153, 0;
	@%p71 bra 	$L__BB7_120;
	cvt.u64.u32 	%rd95, %r153;
	atom.global.add.u64 	%rd96, [%rd15+5120], %rd95;
$L__BB7_120:
	ld.shared.u32 	%r154, [%r150+3584];
	setp.eq.s32 	%p72, %r154, 0;
	@%p72 bra 	$L__BB7_122;
	cvt.u64.u32 	%rd97, %r154;
	atom.global.add.u64 	%rd98, [%rd15+7168], %rd97;
$L__BB7_122:
	ld.shared.u32 	%r155, [%r150+4608];
	setp.eq.s32 	%p73, %r155, 0;
	@%p73 bra 	$L__BB7_124;
	cvt.u64.u32 	%rd99, %r155;
	atom.global.add.u64 	%rd100, [%rd15+9216], %rd99;
$L__BB7_124:
	ld.shared.u32 	%r156, [%r150+5632];
	setp.eq.s32 	%p74, %r156, 0;
	@%p74 bra 	$L__BB7_126;
	cvt.u64.u32 	%rd101, %r156;
	atom.global.add.u64 	%rd102, [%rd15+11264], %rd101;
$L__BB7_126:
	ld.shared.u32 	%r157, [%r150+6656];
	setp.eq.s32 	%p75, %r157, 0;
	@%p75 bra 	$L__BB7_128;
	cvt.u64.u32 	%rd103, %r157;
	atom.global.add.u64 	%rd104, [%rd15+13312], %rd103;
$L__BB7_128:
	ld.shared.u32 	%r158, [%r150+7680];
	setp.eq.s32 	%p76, %r158, 0;
	@%p76 bra 	$L__BB7_130;
	cvt.u64.u32 	%rd105, %r158;
	atom.global.add.u64 	%rd106, [%rd15+15360], %rd105;
$L__BB7_130:
	add.s32 	%r482, %r482, 8;
	setp.ne.s32 	%p77, %r482, %r16;
	mov.u32 	%r484, %r16;
	@%p77 bra 	$L__BB7_114;
$L__BB7_131:
	setp.eq.s32 	%p78, %r3, 0;
	@%p78 bra 	$L__BB7_152;
	setp.lt.u32 	%p79, %r4, 3;
	@%p79 bra 	$L__BB7_142;
	shl.b32 	%r407, %r484, 10;
	add.s32 	%r161, %r6, %r407;
	ld.shared.u32 	%r162, [%r161+512];
	setp.eq.s32 	%p80, %r162, 0;
	@%p80 bra 	$L__BB7_135;
	shl.b32 	%r409, %r484, 8;
	add.s32 	%r410, %r409, %r400;
	mul.wide.u32 	%rd107, %r410, 8;
	add.s64 	%rd108, %rd2, %rd107;
	cvt.u64.u32 	%rd109, %r162;
	atom.global.add.u64 	%rd110, [%rd108+1024], %rd109;
$L__BB7_135:
	ld.shared.u32 	%r163, [%r161+1536];
	setp.eq.s32 	%p81, %r163, 0;
	@%p81 bra 	$L__BB7_137;
	shl.b32 	%r412, %r484, 8;
	add.s32 	%r413, %r412, %r400;
	add.s32 	%r414, %r413, 256;
	mul.wide.u32 	%rd111, %r414, 8;
	add.s64 	%rd112, %rd2, %rd111;
	cvt.u64.u32 	%rd113, %r163;
	atom.global.add.u64 	%rd114, [%rd112+1024], %rd113;
$L__BB7_137:
	ld.shared.u32 	%r164, [%r161+2560];
	setp.eq.s32 	%p82, %r164, 0;
	@%p82 bra 	$L__BB7_139;
	shl.b32 	%r416, %r484, 8;
	add.s32 	%r417, %r416, %r400;
	add.s32 	%r418, %r417, 512;
	mul.wide.u32 	%rd115, %r418, 8;
	add.s64 	%rd116, %rd2, %rd115;
	cvt.u64.u32 	%rd117, %r164;
	atom.global.add.u64 	%rd118, [%rd116+1024], %rd117;
$L__BB7_139:
	ld.shared.u32 	%r165, [%r161+3584];
	setp.eq.s32 	%p83, %r165, 0;
	@%p83 bra 	$L__BB7_141;
	shl.b32 	%r420, %r484, 8;
	add.s32 	%r421, %r420, %r400;
	add.s32 	%r422, %r421, 768;
	mul.wide.u32 	%rd119, %r422, 8;
	add.s64 	%rd120, %rd2, %rd119;
	cvt.u64.u32 	%rd121, %r165;
	atom.global.add.u64 	%rd122, [%rd120+1024], %rd121;
$L__BB7_141:
	add.s32 	%r484, %r484, 4;
$L__BB7_142:
	setp.eq.s32 	%p84, %r5, 0;
	@%p84 bra 	$L__BB7_152;
	setp.eq.s32 	%p85, %r135, 0;
	@%p85 bra 	$L__BB7_149;
	shl.b32 	%r423, %r484, 10;
	add.s32 	%r168, %r6, %r423;
	ld.shared.u32 	%r169, [%r168+512];
	setp.eq.s32 	%p86, %r169, 0;
	@%p86 bra 	$L__BB7_146;
	shl.b32 	%r425, %r484, 8;
	add.s32 	%r426, %r425, %r400;
	mul.wide.u32 	%rd123, %r426, 8;
	add.s64 	%rd124, %rd2, %rd123;
	cvt.u64.u32 	%rd125, %r169;
	atom.global.add.u64 	%rd126, [%rd124+1024], %rd125;
$L__BB7_146:
	ld.shared.u32 	%r170, [%r168+1536];
	setp.eq.s32 	%p87, %r170, 0;
	@%p87 bra 	$L__BB7_148;
	shl.b32 	%r428, %r484, 8;
	add.s32 	%r429, %r428, %r400;
	add.s32 	%r430, %r429, 256;
	mul.wide.u32 	%rd127, %r430, 8;
	add.s64 	%rd128, %rd2, %rd127;
	cvt.u64.u32 	%rd129, %r170;
	atom.global.add.u64 	%rd130, [%rd128+1024], %rd129;
$L__BB7_148:
	add.s32 	%r484, %r484, 2;
$L__BB7_149:
	setp.eq.s32 	%p88, %r17, 0;
	@%p88 bra 	$L__BB7_152;
	shl.b32 	%r431, %r484, 10;
	add.s32 	%r432, %r6, %r431;
	ld.shared.u32 	%r173, [%r432+512];
	setp.eq.s32 	%p89, %r173, 0;
	@%p89 bra 	$L__BB7_152;
	shl.b32 	%r434, %r484, 8;
	add.s32 	%r435, %r434, %r400;
	mul.wide.u32 	%rd131, %r435, 8;
	add.s64 	%rd132, %rd2, %rd131;
	cvt.u64.u32 	%rd133, %r173;
	atom.global.add.u64 	%rd134, [%rd132+1024], %rd133;
$L__BB7_152:
	bar.sync 	0;
	add.s64 	%rd135, %rd135, 1;
	setp.ne.s64 	%p90, %rd135, %rd6;
	@%p90 bra 	$L__BB7_2;
$L__BB7_153:
	ret;

}
	// .globl	_ZN3cub18CUB_300001_SM_10006detail10radix_sort33DeviceRadixSortExclusiveSumKernelINS1_5radix10policy_hubIiNS0_8NullTypeEyE10Policy1000EyEEvPT0_
.visible .entry _ZN3cub18CUB_300001_SM_10006detail10radix_sort33DeviceRadixSortExclusiveSumKernelINS1_5radix10policy_hubIiNS0_8NullTypeEyE10Policy1000EyEEvPT0_(
	.param .u64 .ptr .align 1 _ZN3cub18CUB_300001_SM_10006detail10radix_sort33DeviceRadixSortExclusiveSumKernelINS1_5radix10policy_hubIiNS0_8NullTypeEyE10Policy1000EyEEvPT0__param_0
)
{
	.reg .pred 	%p<4>;
	.reg .b32 	%r<28>;
	.reg .b64 	%rd<54>;
	// demoted variable
	.shared .align 16 .b8 _ZZN3cub18CUB_300001_SM_10006detail10radix_sort33DeviceRadixSortExclusiveSumKernelINS1_5radix10policy_hubIiNS0_8NullTypeEyE10Policy1000EyEEvPT0_E12temp_storage[2336];
	ld.param.u64 	%rd5, [_ZN3cub18CUB_300001_SM_10006detail10radix_sort33DeviceRadixSortExclusiveSumKernelINS1_5radix10policy_hubIiNS0_8NullTypeEyE10Policy1000EyEEvPT0__param_0];
	cvta.to.global.u64 	%rd6, %rd5;
	mov.u32 	%r3, %ctaid.x;
	shl.b32 	%r4, %r3, 8;
	mov.u32 	%r1, %tid.x;
	setp.gt.u32 	%p1, %r1, 255;
	add.s32 	%r5, %r4, %r1;
	mul.wide.s32 	%rd7, %r5, 8;
	add.s64 	%rd1, %rd6, %rd7;
	@%p1 bra 	$L__BB8_2;
	ld.global.u64 	%rd53, [%rd1];
$L__BB8_2:
	shr.u32 	%r6, %r1, 3;
	add.s32 	%r7, %r6, %r1;
	shl.b32 	%r8, %r7, 3;
	mov.u32 	%r9, _ZZN3cub18CUB_300001_SM_10006detail10radix_sort33DeviceRadixSortExclusiveSumKernelINS1_5radix10policy_hubIiNS0_8NullTypeEyE10Policy1000EyEEvPT0_E12temp_storage;
	add.s32 	%r10, %r9, %r8;
	add.s32 	%r2, %r10, 16;
	st.shared.u64 	[%r10+16], %rd53;
	bar.sync 	0;
	setp.gt.u32 	%p2, %r1, 31;
	@%p2 bra 	$L__BB8_4;
	mad.lo.s32 	%r27, %r1, 72, %r9;
	ld.shared.u64 	%rd23, [%r27+16];
	ld.shared.u64 	%rd24, [%r27+24];
	ld.shared.u64 	%rd25, [%r27+32];
	ld.shared.u64 	%rd26, [%r27+40];
	ld.shared.u64 	%rd27, [%r27+48];
	ld.shared.u64 	%rd28, [%r27+56];
	ld.shared.u64 	%rd29, [%r27+64];
	ld.shared.u64 	%rd30, [%r27+72];
	add.s64 	%rd31, %rd24, %rd23;
	add.s64 	%rd32, %rd31, %rd25;
	add.s64 	%rd33, %rd32, %rd26;
	add.s64 	%rd34, %rd33, %rd27;
	add.s64 	%rd35, %rd34, %rd28;
	add.s64 	%rd36, %rd35, %rd29;
	add.s64 	%rd10, %rd36, %rd30;
	mov.b32 	%r11, 1;
	mov.b32 	%r24, 0;
	mov.b32 	%r25, -1;
	// begin inline asm
	{  .reg .u64 r0;  .reg .u32 lo;  .reg .u32 hi;  .reg .pred p;  mov.b64 {lo, hi}, %rd10;  shfl.sync.up.b32 lo|p, lo, %r11, %r24, %r25;  shfl.sync.up.b32 hi|p, hi, %r11, %r24, %r25;  mov.b64 r0, {lo, hi};  @p add.u64 r0, r0, %rd10;  mov.u64 %rd8, r0;}
	// end inline asm
	mov.b32 	%r14, 2;
	// begin inline asm
	{  .reg .u64 r0;  .reg .u32 lo;  .reg .u32 hi;  .reg .pred p;  mov.b64 {lo, hi}, %rd8;  shfl.sync.up.b32 lo|p, lo, %r14, %r24, %r25;  shfl.sync.up.b32 hi|p, hi, %r14, %r24, %r25;  mov.b64 r0, {lo, hi};  @p add.u64 r0, r0, %rd8;  mov.u64 %rd11, r0;}
	// end inline asm
	mov.b32 	%r17, 4;
	// begin inline asm
	{  .reg .u64 r0;  .reg .u32 lo;  .reg .u32 hi;  .reg .pred p;  mov.b64 {lo, hi}, %rd11;  shfl.sync.up.b32 lo|p, lo, %r17, %r24, %r25;  shfl.sync.up.b32 hi|p, hi, %r17, %r24, %r25;  mov.b64 r0, {lo, hi};  @p add.u64 r0, r0, %rd11;  mov.u64 %rd14, r0;}
	// end inline asm
	mov.b32 	%r20, 8;
	// begin inline asm
	{  .reg .u64 r0;  .reg .u32 lo;  .reg .u32 hi;  .reg .pred p;  mov.b64 {lo, hi}, %rd14;  shfl.sync.up.b32 lo|p, lo, %r20, %r24, %r25;  shfl.sync.up.b32 hi|p, hi, %r20, %r24, %r25;  mov.b64 r0, {lo, hi};  @p add.u64 r0, r0, %rd14;  mov.u64 %rd17, r0;}
	// end inline asm
	mov.b32 	%r23, 16;
	// begin inline asm
	{  .reg .u64 r0;  .reg .u32 lo;  .reg .u32 hi;  .reg .pred p;  mov.b64 {lo, hi}, %rd17;  shfl.sync.up.b32 lo|p, lo, %r23, %r24, %r25;  shfl.sync.up.b32 hi|p, hi, %r23, %r24, %r25;  mov.b64 r0, {lo, hi};  @p add.u64 r0, r0, %rd17;  mov.u64 %rd20, r0;}
	// end inline asm
	sub.s64 	%rd37, %rd20, %rd10;
	ld.shared.u64 	%rd38, [%r27+16];
	ld.shared.u64 	%rd39, [%r27+24];
	ld.shared.u64 	%rd40, [%r27+32];
	ld.shared.u64 	%rd41, [%r27+40];
	ld.shared.u64 	%rd42, [%r27+48];
	ld.shared.u64 	%rd43, [%r27+56];
	ld.shared.u64 	%rd44, [%r27+64];
	add.s64 	%rd45, %rd38, %rd37;
	add.s64 	%rd46, %rd39, %rd45;
	add.s64 	%rd47, %rd40, %rd46;
	add.s64 	%rd48, %rd41, %rd47;
	add.s64 	%rd49, %rd42, %rd48;
	add.s64 	%rd50, %rd43, %rd49;
	add.s64 	%rd51, %rd44, %rd50;
	st.shared.u64 	[%r27+16], %rd37;
	st.shared.u64 	[%r27+24], %rd45;
	st.shared.u64 	[%r27+32], %rd46;
	st.shared.u64 	[%r27+40], %rd47;
	st.shared.u64 	[%r27+48], %rd48;
	st.shared.u64 	[%r27+56], %rd49;
	st.shared.u64 	[%r27+64], %rd50;
	st.shared.u64 	[%r27+72], %rd51;
$L__BB8_4:
	setp.gt.u32 	%p3, %r1, 255;
	bar.sync 	0;
	@%p3 bra 	$L__BB8_6;
	ld.shared.u64 	%rd52, [%r2];
	st.global.u64 	[%rd1], %rd52;
$L__BB8_6:
	ret;

}
	// .globl	_ZN3cub18CUB_300001_SM_10006detail10radix_sort29DeviceRadixSortOnesweepKernelINS1_5radix10policy_hubIiNS0_8NullTypeEyE10Policy1000ELNS0_9SortOrderE0EiS6_yiiNS1_21identity_decomposer_tEEEvPT5_SC_PT3_PKSD_PT1_PKSH_PT2_PKSL_T4_iiT6_
.visible .entry _ZN3cub18CUB_300001_SM_10006detail10radix_sort29DeviceRadixSortOnesweepKernelINS1_5radix10policy_hubIiNS0_8NullTypeEyE10Policy1000ELNS0_9SortOrderE0EiS6_yiiNS1_21identity_decomposer_tEEEvPT5_SC_PT3_PKSD_PT1_PKSH_PT2_PKSL_T4_iiT6_(
	.param .u64 .ptr .align 1 _ZN3cub18CUB_300001_SM_10006detail10radix_sort29DeviceRadixSortOnesweepKernelINS1_5radix10policy_hubIiNS0_8NullTypeEyE10Policy1000ELNS0_9SortOrderE0EiS6_yiiNS1_21identity_decomposer_tEEEvPT5_SC_PT3_PKSD_PT1_PKSH_PT2_PKSL_T4_iiT6__param_0,
	.param .u64 .ptr .align 1 _ZN3cub18CUB_300001_SM_10006detail10radix_sort29DeviceRadixSortOnesweepKernelINS1_5radix10policy_hubIiNS0_8NullTypeEyE10Policy1000ELNS0_9SortOrderE0EiS6_yiiNS1_21identity_decomposer_tEEEvPT5_SC_PT3_PKSD_PT1_PKSH_PT2_PKSL_T4_iiT6__param_1,
	.param .u64 .ptr .align 1 _ZN3cub18CUB_300001_SM_10006detail10radix_sort29DeviceRadixSortOnesweepKernelINS1_5radix10policy_hubIiNS0_8NullTypeEyE10Policy1000ELNS0_9SortOrderE0EiS6_yiiNS1_21identity_decomposer_tEEEvPT5_SC_PT3_PKSD_PT1_PKSH_PT2_PKSL_T4_iiT6__param_2,
	.param .u64 .ptr .align 1 _ZN3cub18CUB_300001_SM_10006detail10radix_sort29DeviceRadixSortOnesweepKernelINS1_5radix10policy_hubIiNS0_8NullTypeEyE10Policy1000ELNS0_9SortOrderE0EiS6_yiiNS1_21identity_decomposer_tEEEvPT5_SC_PT3_PKSD_PT1_PKSH_PT2_PKSL_T4_iiT6__param_3,
	.param .u64 .ptr .align 1 _ZN3cub18CUB_300001_SM_10006detail10radix_sort29DeviceRadixSortOnesweepKernelINS1_5radix10policy_hubIiNS0_8NullTypeEyE10Policy1000ELNS0_9SortOrderE0EiS6_yiiNS1_21identity_decomposer_tEEEvPT5_SC_PT3_PKSD_PT1_PKSH_PT2_PKSL_T4_iiT6__param_4,
	.param .u64 .ptr .align 1 _ZN3cub18CUB_300001_SM_10006detail10radix_sort29DeviceRadixSortOnesweepKernelINS1_5radix10policy_hubIiNS0_8NullTypeEyE10Policy1000ELNS0_9SortOrderE0EiS6_yiiNS1_21identity_decomposer_tEEEvPT5_SC_PT3_PKSD_PT1_PKSH_PT2_PKSL_T4_iiT6__param_5,
	.param .u64 .ptr .align 1 _ZN3cub18CUB_300001_SM_10006detail10radix_sort29DeviceRadixSortOnesweepKernelINS1_5radix10policy_hubIiNS0_8NullTypeEyE10Policy1000ELNS0_9SortOrderE0EiS6_yiiNS1_21identity_decomposer_tEEEvPT5_SC_PT3_PKSD_PT1_PKSH_PT2_PKSL_T4_iiT6__param_6,
	.param .u64 .ptr .align 1 _ZN3cub18CUB_300001_SM_10006detail10radix_sort29DeviceRadixSortOnesweepKernelINS1_5radix10policy_hubIiNS0_8NullTypeEyE10Policy1000ELNS0_9SortOrderE0EiS6_yiiNS1_21identity_decomposer_tEEEvPT5_SC_PT3_PKSD_PT1_PKSH_PT2_PKSL_T4_iiT6__param_7,
	.param .u32 _ZN3cub18CUB_300001_SM_10006detail10radix_sort29DeviceRadixSortOnesweepKernelINS1_5radix10policy_hubIiNS0_8NullTypeEyE10Policy1000ELNS0_9SortOrderE0EiS6_yiiNS1_21identity_decomposer_tEEEvPT5_SC_PT3_PKSD_PT1_PKSH_PT2_PKSL_T4_iiT6__param_8,
	.param .u32 _ZN3cub18CUB_300001_SM_10006detail10radix_sort29DeviceRadixSortOnesweepKernelINS1_5radix10policy_hubIiNS0_8NullTypeEyE10Policy1000ELNS0_9SortOrderE0EiS6_yiiNS1_21identity_decomposer_tEEEvPT5_SC_PT3_PKSD_PT1_PKSH_PT2_PKSL_T4_iiT6__param_9,
	.param .u32 _ZN3cub18CUB_300001_SM_10006detail10radix_sort29DeviceRadixSortOnesweepKernelINS1_5radix10policy_hubIiNS0_8NullTypeEyE10Policy1000ELNS0_9SortOrderE0EiS6_yiiNS1_21identity_decomposer_tEEEvPT5_SC_PT3_PKSD_PT1_PKSH_PT2_PKSL_T4_iiT6__param_10,
	.param .align 1 .b8 _ZN3cub18CUB_300001_SM_10006detail10radix_sort29DeviceRadixSortOnesweepKernelINS1_5radix10policy_hubIiNS0_8NullTypeEyE10Policy1000ELNS0_9SortOrderE0EiS6_yiiNS1_21identity_decomposer_tEEEvPT5_SC_PT3_PKSD_PT1_PKSH_PT2_PKSL_T4_iiT6__param_11[1]
)
.maxntid 384
{
	.reg .pred 	%p<142>;
	.reg .b32 	%r<1806>;
	.reg .b64 	%rd<239>;
	// demoted variable
	.shared .align 16 .b8 _ZZN3cub18CUB_300001_SM_10006detail10radix_sort29DeviceRadixSortOnesweepKernelINS1_5radix10policy_hubIiNS0_8NullTypeEyE10Policy1000ELNS0_9SortOrderE0EiS6_yiiNS1_21identity_decomposer_tEEEvPT5_SC_PT3_PKSD_PT1_PKSH_PT2_PKSL_T4_iiT6_E1s[31232];
	ld.param.u64 	%rd21, [_ZN3cub18CUB_300001_SM_10006detail10radix_sort29DeviceRadixSortOnesweepKernelINS1_5radix10policy_hubIiNS0_8NullTypeEyE10Policy1000ELNS0_9SortOrderE0EiS6_yiiNS1_21identity_decomposer_tEEEvPT5_SC_PT3_PKSD_PT1_PKSH_PT2_PKSL_T4_iiT6__param_1];
	ld.param.u64 	%rd24, [_ZN3cub18CUB_300001_SM_10006detail10radix_sort29DeviceRadixSortOnesweepKernelINS1_5radix10policy_hubIiNS0_8NullTypeEyE10Policy1000ELNS0_9SortOrderE0EiS6_yiiNS1_21identity_decomposer_tEEEvPT5_SC_PT3_PKSD_PT1_PKSH_PT2_PKSL_T4_iiT6__param_4];
	ld.param.u64 	%rd25, [_ZN3cub18CUB_300001_SM_10006detail10radix_sort29DeviceRadixSortOnesweepKernelINS1_5radix10policy_hubIiNS0_8NullTypeEyE10Policy1000ELNS0_9SortOrderE0EiS6_yiiNS1_21identity_decomposer_tEEEvPT5_SC_PT3_PKSD_PT1_PKSH_PT2_PKSL_T4_iiT6__param_5];
	ld.param.u32 	%r293, [_ZN3cub18CUB_300001_SM_10006detail10radix_sort29DeviceRadixSortOnesweepKernelINS1_5radix10policy_hubIiNS0_8NullTypeEyE10Policy1000ELNS0_9SortOrderE0EiS6_yiiNS1_21identity_decomposer_tEEEvPT5_SC_PT3_PKSD_PT1_PKSH_PT2_PKSL_T4_iiT6__param_9];
	ld.param.u32 	%r294, [_ZN3cub18CUB_300001_SM_10006detail10radix_sort29DeviceRadixSortOnesweepKernelINS1_5radix10policy_hubIiNS0_8NullTypeEyE10Policy1000ELNS0_9SortOrderE0EiS6_yiiNS1_21identity_decomposer_tEEEvPT5_SC_PT3_PKSD_PT1_PKSH_PT2_PKSL_T4_iiT6__param_10];
	cvta.to.global.u64 	%rd1, %rd24;
	cvta.to.global.u64 	%rd2, %rd25;
	mov.u32 	%r1, %tid.x;
	// begin inline asm
	mov.u32 %r295, %laneid;
	// end inline asm
	setp.ne.s32 	%p1, %r1, 0;
	@%p1 bra 	$L__BB9_2;
	cvta.to.global.u64 	%rd26, %rd21;
	atom.global.add.u32 	%r296, [%rd26], 1;
	st.shared.u32 	[_ZZN3cub18CUB_300001_SM_10006detail10radix_sort29DeviceRadixSortOnesweepKernelINS1_5radix10policy_hubIiNS0_8NullTypeEyE10Policy1000ELNS0_9SortOrderE0EiS6_yiiNS1_21identity_decomposer_tEEEvPT5_SC_PT3_PKSD_PT1_PKSH_PT2_PKSL_T4_iiT6_E1s+29184], %r296;
$L__BB9_2:
	ld.param.u32 	%r1706, [_ZN3cub18CUB_300001_SM_10006detail10radix_sort29DeviceRadixSortOnesweepKernelINS1_5radix10policy_hubIiNS0_8NullTypeEyE10Policy1000ELNS0_9SortOrderE0EiS6_yiiNS1_21identity_decomposer_tEEEvPT5_SC_PT3_PKSD_PT1_PKSH_PT2_PKSL_T4_iiT6__param_8];
	bar.sync 	0;
	ld.shared.u32 	%r3, [_ZZN3cub18CUB_300001_SM_10006detail10radix_sort29DeviceRadixSortOnesweepKernelINS1_5radix10policy_hubIiNS0_8NullTypeEyE10Policy1000ELNS0_9SortOrderE0EiS6_yiiNS1_21identity_decomposer_tEEEvPT5_SC_PT3_PKSD_PT1_PKSH_PT2_PKSL_T4_iiT6_E1s+29184];
	mul.lo.s32 	%r297, %r3, 7296;
	add.s32 	%r4, %r297, 7296;
	setp.gt.s32 	%p2, %r4, %r1706;
	cvt.s64.s32 	%rd3, %r297;
	@%p2 bra 	$L__BB9_4;
	and.b32  	%r298, %r1, 31;
	and.b32  	%r299, %r1, 992;
	mul.lo.s32 	%r300, %r299, 19;
	or.b32  	%r301, %r300, %r298;
	cvt.u64.u32 	%rd27, %r301;
	add.s64 	%rd28, %rd27, %rd3;
	shl.b64 	%rd29, %rd28, 2;
	add.s64 	%rd30, %rd2, %rd29;
	ld.global.u32 	%r1732, [%rd30];
	ld.global.u32 	%r1733, [%rd30+128];
	ld.global.u32 	%r1734, [%rd30+256];
	ld.global.u32 	%r1735, [%rd30+384];
	ld.global.u32 	%r1736, [%rd30+512];
	ld.global.u32 	%r1737, [%rd30+640];
	ld.global.u32 	%r1738, [%rd30+768];
	ld.global.u32 	%r1739, [%rd30+896];
	ld.global.u32 	%r1740, [%rd30+1024];
	ld.global.u32 	%r1741, [%rd30+1152];
	ld.global.u32 	%r1742, [%rd30+1280];
	ld.global.u32 	%r1743, [%rd30+1408];
	ld.global.u32 	%r1744, [%rd30+1536];
	ld.global.u32 	%r1745, [%rd30+1664];
	ld.global.u32 	%r1746, [%rd30+1792];
	ld.global.u32 	%r1747, [%rd30+1920];
	ld.global.u32 	%r1748, [%rd30+2048];
	ld.global.u32 	%r1749, [%rd30+2176];
	ld.global.u32 	%r1750, [%rd30+2304];
	bra.uni 	$L__BB9_42;
$L__BB9_4:
	ld.param.u32 	%r1707, [_ZN3cub18CUB_300001_SM_10006detail10radix_sort29DeviceRadixSortOnesweepKernelINS1_5radix10policy_hubIiNS0_8NullTypeEyE10Policy1000ELNS0_9SortOrderE0EiS6_yiiNS1_21identity_decomposer_tEEEvPT5_SC_PT3_PKSD_PT1_PKSH_PT2_PKSL_T4_iiT6__param_8];
	cvt.u32.u64 	%r303, %rd3;
	sub.s32 	%r24, %r1707, %r303;
	and.b32  	%r304, %r1, 31;
	and.b32  	%r305, %r1, 992;
	mul.lo.s32 	%r306, %r305, 19;
	or.b32  	%r25, %r306, %r304;
	setp.ge.s32 	%p3, %r25, %r24;
	cvt.u64.u32 	%rd31, %r25;
	add.s64 	%rd32, %rd31, %rd3;
	shl.b64 	%rd33, %rd32, 2;
	add.s64 	%rd4, %rd2, %rd33;
	mov.b32 	%r1732, 2147483647;
	@%p3 bra 	$L__BB9_6;
	ld.global.u32 	%r1732, [%rd4];
$L__BB9_6:
	add.s32 	%r308, %r25, 32;
	setp.ge.s32 	%p4, %r308, %r24;
	mov.b32 	%r1733, 2147483647;
	@%p4 bra 	$L__BB9_8;
	ld.global.u32 	%r1733, [%rd4+128];
$L__BB9_8:
	add.s32 	%r310, %r25, 64;
	setp.ge.s32 	%p5, %r310, %r24;
	mov.b32 	%r1734, 2147483647;
	@%p5 bra 	$L__BB9_10;
	ld.global.u32 	%r1734, [%rd4+256];
$L__BB9_10:
	add.s32 	%r312, %r25, 96;
	setp.ge.s32 	%p6, %r312, %r24;
	mov.b32 	%r1735, 2147483647;
	@%p6 bra 	$L__BB9_12;
	ld.global.u32 	%r1735, [%rd4+384];
$L__BB9_12:
	add.s32 	%r314, %r25, 128;
	setp.ge.s32 	%p7, %r314, %r24;
	mov.b32 	%r1736, 2147483647;
	@%p7 bra 	$L__BB9_14;
	ld.global.u32 	%r1736, [%rd4+512];
$L__BB9_14:
	add.s32 	%r316, %r25, 160;
	setp.ge.s32 	%p8, %r316, %r24;
	mov.b32 	%r1737, 2147483647;
	@%p8 bra 	$L__BB9_16;
	ld.global.u32 	%r1737, [%rd4+640];
$L__BB9_16:
	add.s32 	%r318, %r25, 192;
	setp.ge.s32 	%p9, %r318, %r24;
	mov.b32 	%r1738, 2147483647;
	@%p9 bra 	$L__BB9_18;
	ld.global.u32 	%r1738, [%rd4+768];
$L__BB9_18:
	add.s32 	%r320, %r25, 224;
	setp.ge.s32 	%p10, %r320, %r24;
	mov.b32 	%r1739, 2147483647;
	@%p10 bra 	$L__BB9_20;
	ld.global.u32 	%r1739, [%rd4+896];
$L__BB9_20:
	add.s32 	%r322, %r25, 256;
	setp.ge.s32 	%p11, %r322, %r24;
	mov.b32 	%r1740, 2147483647;
	@%p11 bra 	$L__BB9_22;
	ld.global.u32 	%r1740, [%rd4+1024];
$L__BB9_22:
	add.s32 	%r324, %r25, 288;
	setp.ge.s32 	%p12, %r324, %r24;
	mov.b32 	%r1741, 2147483647;
	@%p12 bra 	$L__BB9_24;
	ld.global.u32 	%r1741, [%rd4+1152];
$L__BB9_24:
	add.s32 	%r326, %r25, 320;
	setp.ge.s32 	%p13, %r326, %r24;
	mov.b32 	%r1742, 2147483647;
	@%p13 bra 	$L__BB9_26;
	ld.global.u32 	%r1742, [%rd4+1280];
$L__BB9_26:
	add.s32 	%r328, %r25, 352;
	setp.ge.s32 	%p14, %r328, %r24;
	mov.b32 	%r1743, 2147483647;
	@%p14 bra 	$L__BB9_28;
	ld.global.u32 	%r1743, [%rd4+1408];
$L__BB9_28:
	add.s32 	%r330, %r25, 384;
	setp.ge.s32 	%p15, %r330, %r24;
	mov.b32 	%r1744, 2147483647;
	@%p15 bra 	$L__BB9_30;
	ld.global.u32 	%r1744, [%rd4+1536];
$L__BB9_30:
	add.s32 	%r332, %r25, 416;
	setp.ge.s32 	%p16, %r332, %r24;
	mov.b32 	%r1745, 2147483647;
	@%p16 bra 	$L__BB9_32;
	ld.global.u32 	%r1745, [%rd4+1664];
$L__BB9_32:
	add.s32 	%r334, %r25, 448;
	setp.ge.s32 	%p17, %r334, %r24;
	mov.b32 	%r1746, 2147483647;
	@%p17 bra 	$L__BB9_34;
	ld.global.u32 	%r1746, [%rd4+1792];
$L__BB9_34:
	add.s32 	%r336, %r25, 480;
	setp.ge.s32 	%p18, %r336, %r24;
	mov.b32 	%r1747, 2147483647;
	@%p18 bra 	$L__BB9_36;
	ld.global.u32 	%r1747, [%rd4+1920];
$L__BB9_36:
	add.s32 	%r338, %r25, 512;
	setp.ge.s32 	%p19, %r338, %r24;
	mov.b32 	%r1748, 2147483647;
	@%p19 bra 	$L__BB9_38;
	ld.global.u32 	%r1748, [%rd4+2048];
$L__BB9_38:
	add.s32 	%r340, %r25, 544;
	setp.ge.s32 	%p20, %r340, %r24;
	mov.b32 	%r1749, 2147483647;
	@%p20 bra 	$L__BB9_40;
	ld.global.u32 	%r1749, [%rd4+2176];
$L__BB9_40:
	add.s32 	%r342, %r25, 576;
	setp.ge.s32 	%p21, %r342, %r24;
	mov.b32 	%r1750, 2147483647;
	@%p21 bra 	$L__BB9_42;
	ld.global.u32 	%r1750, [%rd4+2304];
$L__BB9_42:
	mov.b32 	%r343, -1;
	shl.b32 	%r344, %r343, %r294;
	not.b32 	%r82, %r344;
	shr.u32 	%r83, %r1, 5;
	shl.b32 	%r345, %r83, 10;
	mov.u32 	%r346, _ZZN3cub18CUB_300001_SM_10006detail10radix_sort29DeviceRadixSortOnesweepKernelINS1_5radix10policy_hubIiNS0_8NullTypeEyE10Policy1000ELNS0_9SortOrderE0EiS6_yiiNS1_21identity_decomposer_tEEEvPT5_SC_PT3_PKSD_PT1_PKSH_PT2_PKSL_T4_iiT6_E1s;
	add.s32 	%r84, %r346, %r345;
	setp.gt.s32 	%p22, %r295, 255;
	@%p22 bra 	$L__BB9_55;
	max.s32 	%r347, %r295, 224;
	sub.s32 	%r348, %r347, %r295;
	add.s32 	%r349, %r348, 31;
	shr.u32 	%r350, %r349, 5;
	add.s32 	%r85, %r350, 1;
	and.b32  	%r86, %r85, 15;
	setp.lt.u32 	%p23, %r349, 480;
	mov.u32 	%r1754, %r295;
	@%p23 bra 	$L__BB9_46;
	and.b32  	%r351, %r85, 268435440;
	neg.s32 	%r1752, %r351;
	shl.b32 	%r353, %r295, 2;
	add.s32 	%r354, %r345, %r353;
	add.s32 	%r356, %r354, %r346;
	add.s32 	%r1751, %r356, 1024;
	mov.u32 	%r1754, %r295;
$L__BB9_45:
	.pragma "nounroll";
	mov.b32 	%r357, 0;
	st.shared.u32 	[%r1751+-1024], %r357;
	st.shared.u32 	[%r1751+-896], %r357;
	st.shared.u32 	[%r1751+-768], %r357;
	st.shared.u32 	[%r1751+-640], %r357;
	st.shared.u32 	[%r1751+-512], %r357;
	st.shared.u32 	[%r1751+-384], %r357;
	st.shared.u32 	[%r1751+-256], %r357;
	st.shared.u32 	[%r1751+-128], %r357;
	st.shared.u32 	[%r1751], %r357;
	st.shared.u32 	[%r1751+128], %r357;
	st.shared.u32 	[%r1751+256], %r357;
	st.shared.u32 	[%r1751+384], %r357;
	st.shared.u32 	[%r1751+512], %r357;
	st.shared.u32 	[%r1751+640], %r357;
	st.shared.u32 	[%r1751+768], %r357;
	st.shared.u32 	[%r1751+896], %r357;
	add.s32 	%r1754, %r1754, 512;
	add.s32 	%r1752, %r1752, 16;
	add.s32 	%r1751, %r1751, 2048;
	setp.ne.s32 	%p24, %r1752, 0;
	@%p24 bra 	$L__BB9_45;
$L__BB9_46:
	setp.eq.s32 	%p25, %r86, 0;
	@%p25 bra 	$L__BB9_55;
	and.b32  	%r96, %r85, 7;
	setp.lt.u32 	%p26, %r86, 8;
	@%p26 bra 	$L__BB9_49;
	shl.b32 	%r358, %r1754, 2;
	add.s32 	%r359, %r84, %r358;
	mov.b32 	%r360, 0;
	st.shared.u32 	[%r359], %r360;
	st.shared.u32 	[%r359+128], %r360;
	st.shared.u32 	[%r359+256], %r360;
	st.shared.u32 	[%r359+384], %r360;
	st.shared.u32 	[%r359+512], %r360;
	st.shared.u32 	[%r359+640], %r360;
	st.shared.u32 	[%r359+768], %r360;
	st.shared.u32 	[%r359+896], %r360;
	add.s32 	%r1754, %r1754, 256;
$L__BB9_49:
	setp.eq.s32 	%p27, %r96, 0;
	@%p27 bra 	$L__BB9_55;
	and.b32  	%r99, %r85, 3;
	setp.lt.u32 	%p28, %r96, 4;
	@%p28 bra 	$L__BB9_52;
	shl.b32 	%r361, %r1754, 2;
	add.s32 	%r362, %r84, %r361;
	mov.b32 	%r363, 0;
	st.shared.u32 	[%r362], %r363;
	st.shared.u32 	[%r362+128], %r363;
	st.shared.u32 	[%r362+256], %r363;
	st.shared.u32 	[%r362+384], %r363;
	add.s32 	%r1754, %r1754, 128;
$L__BB9_52:
	setp.eq.s32 	%p29, %r99, 0;
	@%p29 bra 	$L__BB9_55;
	shl.b32 	%r365, %r1754, 2;
	add.s32 	%r366, %r345, %r365;
	add.s32 	%r1758, %r346, %r366;
	neg.s32 	%r1757, %r99;
$L__BB9_54:
	.pragma "nounroll";
	mov.b32 	%r368, 0;
	st.shared.u32 	[%r1758], %r368;
	add.s32 	%r1758, %r1758, 128;
	add.s32 	%r1757, %r1757, 1;
	setp.ne.s32 	%p30, %r1757, 0;
	@%p30 bra 	$L__BB9_54;
$L__BB9_55:
	bar.warp.sync 	-1;
	xor.b32  	%r370, %r1732, -2147483648;
	shr.u32 	%r371, %r370, %r293;
	and.b32  	%r108, %r371, %r82;
	shl.b32 	%r372, %r108, 2;
	add.s32 	%r373, %r84, %r372;
	atom.shared.add.u32 	%r374, [%r373], 1;
	xor.b32  	%r375, %r1733, -2147483648;
	shr.u32 	%r376, %r375, %r293;
	and.b32  	%r377, %r376, %r82;
	shl.b32 	%r378, %r377, 2;
	add.s32 	%r379, %r84, %r378;
	atom.shared.add.u32 	%r380, [%r379], 1;
	xor.b32  	%r381, %r1734, -2147483648;
	shr.u32 	%r382, %r381, %r293;
	and.b32  	%r383, %r382, %r82;
	shl.b32 	%r384, %r383, 2;
	add.s32 	%r385, %r84, %r384;
	atom.shared.add.u32 	%r386, [%r385], 1;
	xor.b32  	%r387, %r1735, -2147483648;
	shr.u32 	%r388, %r387, %r293;
	and.b32  	%r389, %r388, %r82;
	shl.b32 	%r390, %r389, 2;
	add.s32 	%r391, %r84, %r390;
	atom.shared.add.u32 	%r392, [%r391], 1;
	xor.b32  	%r393, %r1736, -2147483648;
	shr.u32 	%r394, %r393, %r293;
	and.b32  	%r395, %r394, %r82;
	shl.b32 	%r396, %r395, 2;
	add.s32 	%r397, %r84, %r396;
	atom.shared.add.u32 	%r398, [%r397], 1;
	xor.b32  	%r399, %r1737, -2147483648;
	shr.u32 	%r400, %r399, %r293;
	and.b32  	%r401, %r400, %r82;
	shl.b32 	%r402, %r401, 2;
	add.s32 	%r403, %r84, %r402;
	atom.shared.add.u32 	%r404, [%r403], 1;
	xor.b32  	%r405, %r1738, -2147483648;
	shr.u32 	%r406, %r405, %r293;
	and.b32  	%r407, %r406, %r82;
	shl.b32 	%r408, %r407, 2;
	add.s32 	%r409, %r84, %r408;
	atom.shared.add.u32 	%r410, [%r409], 1;
	xor.b32  	%r1771, %r1739, -2147483648;
	shr.u32 	%r411, %r1771, %r293;
	and.b32  	%r412, %r411, %r82;
	shl.b32 	%r413, %r412, 2;
	add.s32 	%r414, %r84, %r413;
	atom.shared.add.u32 	%r415, [%r414], 1;
	xor.b32  	%r1772, %r1740, -2147483648;
	shr.u32 	%r416, %r1772, %r293;
	and.b32  	%r417, %r416, %r82;
	shl.b32 	%r418, %r417, 2;
	add.s32 	%r419, %r84, %r418;
	atom.shared.add.u32 	%r420, [%r419], 1;
	xor.b32  	%r421, %r1741, -2147483648;
	shr.u32 	%r422, %r421, %r293;
	and.b32  	%r423, %r422, %r82;
	shl.b32 	%r424, %r423, 2;
	add.s32 	%r425, %r84, %r424;
	atom.shared.add.u32 	%r426, [%r425], 1;
	xor.b32  	%r427, %r1742, -2147483648;
	shr.u32 	%r428, %r427, %r293;
	and.b32  	%r429, %r428, %r82;
	shl.b32 	%r430, %r429, 2;
	add.s32 	%r431, %r84, %r430;
	atom.shared.add.u32 	%r432, [%r431], 1;
	xor.b32  	%r433, %r1743, -2147483648;
	shr.u32 	%r434, %r433, %r293;
	and.b32  	%r435, %r434, %r82;
	shl.b32 	%r436, %r435, 2;
	add.s32 	%r437, %r84, %r436;
	atom.shared.add.u32 	%r438, [%r437], 1;
	xor.b32  	%r439, %r1744, -2147483648;
	shr.u32 	%r440, %r439, %r293;
	and.b32  	%r441, %r440, %r82;
	shl.b32 	%r442, %r441, 2;
	add.s32 	%r443, %r84, %r442;
	atom.shared.add.u32 	%r444, [%r443], 1;
	xor.b32  	%r445, %r1745, -2147483648;
	shr.u32 	%r446, %r445, %r293;
	and.b32  	%r447, %r446, %r82;
	shl.b32 	%r448, %r447, 2;
	add.s32 	%r449, %r84, %r448;
	atom.shared.add.u32 	%r450, [%r449], 1;
	xor.b32  	%r451, %r1746, -2147483648;
	shr.u32 	%r452, %r451, %r293;
	and.b32  	%r453, %r452, %r82;
	shl.b32 	%r454, %r453, 2;
	add.s32 	%r455, %r84, %r454;
	atom.shared.add.u32 	%r456, [%r455], 1;
	xor.b32  	%r457, %r1747, -2147483648;
	shr.u32 	%r458, %r457, %r293;
	and.b32  	%r459, %r458, %r82;
	shl.b32 	%r460, %r459, 2;
	add.s32 	%r461, %r84, %r460;
	atom.shared.add.u32 	%r462, [%r461], 1;
	xor.b32  	%r463, %r1748, -2147483648;
	shr.u32 	%r464, %r463, %r293;
	and.b32  	%r465, %r464, %r82;
	shl.b32 	%r466, %r465, 2;
	add.s32 	%r467, %r84, %r466;
	atom.shared.add.u32 	%r468, [%r467], 1;
	xor.b32  	%r469, %r1749, -2147483648;
	shr.u32 	%r470, %r469, %r293;
	and.b32  	%r471, %r470, %r82;
	shl.b32 	%r472, %r471, 2;
	add.s32 	%r473, %r84, %r472;
	atom.shared.add.u32 	%r474, [%r473], 1;
	xor.b32  	%r475, %r1750, -2147483648;
	shr.u32 	%r476, %r475, %r293;
	and.b32  	%r477, %r476, %r82;
	shl.b32 	%r478, %r477, 2;
	add.s32 	%r479, %r84, %r478;
	atom.shared.add.u32 	%r480, [%r479], 1;
	bar.sync 	0;
	setp.gt.u32 	%p31, %r1, 255;
	shl.b32 	%r481, %r1, 2;
	add.s32 	%r111, %r346, %r481;
	mov.b32 	%r1759, 0;
	@%p31 bra 	$L__BB9_57;
	ld.shared.u32 	%r483, [%r111];
	mov.b32 	%r484, 0;
	st.shared.u32 	[%r111], %r484;
	ld.shared.u32 	%r485, [%r111+1024];
	st.shared.u32 	[%r111+1024], %r483;
	add.s32 	%r486, %r485, %r483;
	ld.shared.u32 	%r487, [%r111+2048];
	st.shared.u32 	[%r111+2048], %r486;
	add.s32 	%r488, %r487, %r486;
	ld.shared.u32 	%r489, [%r111+3072];
	st.shared.u32 	[%r111+3072], %r488;
	add.s32 	%r490, %r489, %r488;
	ld.shared.u32 	%r491, [%r111+4096];
	st.shared.u32 	[%r111+4096], %r490;
	add.s32 	%r492, %r491, %r490;
	ld.shared.u32 	%r493, [%r111+5120];
	st.shared.u32 	[%r111+5120], %r492;
	add.s32 	%r494, %r493, %r492;
	ld.shared.u32 	%r495, [%r111+6144];
	st.shared.u32 	[%r111+6144], %r494;
	add.s32 	%r496, %r495, %r494;
	ld.shared.u32 	%r497, [%r111+7168];
	st.shared.u32 	[%r111+7168], %r496;
	add.s32 	%r498, %r497, %r496;
	ld.shared.u32 	%r499, [%r111+8192];
	st.shared.u32 	[%r111+8192], %r498;
	add.s32 	%r500, %r499, %r498;
	ld.shared.u32 	%r501, [%r111+9216];
	st.shared.u32 	[%r111+9216], %r500;
	add.s32 	%r502, %r501, %r500;
	ld.shared.u32 	%r503, [%r111+10240];
	st.shared.u32 	[%r111+10240], %r502;
	add.s32 	%r504, %r503, %r502;
	ld.shared.u32 	%r505, [%r111+11264];
	st.shared.u32 	[%r111+11264], %r504;
	add.s32 	%r1759, %r505, %r504;
$L__BB9_57:
	ld.param.u64 	%rd228, [_ZN3cub18CUB_300001_SM_10006detail10radix_sort29DeviceRadixSortOnesweepKernelINS1_5radix10policy_hubIiNS0_8NullTypeEyE10Policy1000ELNS0_9SortOrderE0EiS6_yiiNS1_21identity_decomposer_tEEEvPT5_SC_PT3_PKSD_PT1_PKSH_PT2_PKSL_T4_iiT6__param_0];
	setp.gt.u32 	%p32, %r1, 255;
	shl.b32 	%r506, %r3, 8;
	add.s32 	%r507, %r506, %r1;
	cvta.to.global.u64 	%rd5, %rd228;
	mul.wide.s32 	%rd34, %r507, 4;
	add.s64 	%rd6, %rd5, %rd34;
	@%p32 bra 	$L__BB9_59;
	or.b32  	%r508, %r1759, 1073741824;
	st.volatile.global.u32 	[%rd6], %r508;
$L__BB9_59:
	ld.param.u64 	%rd235, [_ZN3cub18CUB_300001_SM_10006detail10radix_sort29DeviceRadixSortOnesweepKernelINS1_5radix10policy_hubIiNS0_8NullTypeEyE10Policy1000ELNS0_9SortOrderE0EiS6_yiiNS1_21identity_decomposer_tEEEvPT5_SC_PT3_PKSD_PT1_PKSH_PT2_PKSL_T4_iiT6__param_3];
	xor.b32  	%r1773, %r1741, -2147483648;
	xor.b32  	%r1774, %r1742, -2147483648;
	xor.b32  	%r1765, %r1733, -2147483648;
	xor.b32  	%r1766, %r1734, -2147483648;
	xor.b32  	%r1777, %r1745, -2147483648;
	xor.b32  	%r1778, %r1746, -2147483648;
	xor.b32  	%r1764, %r1732, -2147483648;
	xor.b32  	%r1779, %r1747, -2147483648;
	xor.b32  	%r1780, %r1748, -2147483648;
	xor.b32  	%r1768, %r1736, -2147483648;
	xor.b32  	%r1767, %r1735, -2147483648;
	xor.b32  	%r1775, %r1743, -2147483648;
	xor.b32  	%r1782, %r1750, -2147483648;
	xor.b32  	%r1781, %r1749, -2147483648;
	xor.b32  	%r1769, %r1737, -2147483648;
	xor.b32  	%r1776, %r1744, -2147483648;
	xor.b32  	%r1770, %r1738, -2147483648;
	setp.lt.u32 	%p33, %r1, 256;
	setp.eq.s32 	%p34, %r1759, 7296;
	and.pred  	%p35, %p33, %p34;
	selp.u32 	%r509, 1, 0, %p35;
	{ 
	.reg .pred 	%p1; 
	.reg .pred 	%p2; 
	setp.ne.u32 	%p1, %r509, 0; 
	bar.red.or.pred 	%p2, 0, %p1; 
	selp.u32 	%r510, 1, 0, %p2; 
	}
	setp.eq.s32 	%p36, %r510, 0;
	cvt.u64.u32 	%rd7, %r1;
	cvta.to.global.u64 	%rd35, %rd235;
	mul.wide.u32 	%rd36, %r1, 8;
	add.s64 	%rd8, %rd35, %rd36;
	@%p36 bra 	$L__BB9_111;
	setp.gt.u32 	%p37, %r1, 255;
	setp.gt.u32 	%p38, %r1, %r108;
	selp.b32 	%r131, 7296, 0, %p38;
	shl.b32 	%r511, %r1, 3;
	mov.u32 	%r512, _ZZN3cub18CUB_300001_SM_10006detail10radix_sort29DeviceRadixSortOnesweepKernelINS1_5radix10policy_hubIiNS0_8NullTypeEyE10Policy1000ELNS0_9SortOrderE0EiS6_yiiNS1_21identity_decomposer_tEEEvPT5_SC_PT3_PKSD_PT1_PKSH_PT2_PKSL_T4_iiT6_E1s;
	add.s32 	%r513, %r512, %r511;
	add.s32 	%r132, %r513, 29184;
	@%p37 bra 	$L__BB9_68;
	ld.global.u64 	%rd37, [%rd8];
	cvt.u64.u32 	%rd38, %r131;
	sub.s64 	%rd237, %rd37, %rd38;
	st.shared.u64 	[%r132], %rd237;
	setp.lt.s32 	%p39, %r3, 1;
	mov.u32 	%r1763, %r1759;
	@%p39 bra 	$L__BB9_67;
	mov.b32 	%r1761, -1;
	mov.u32 	%r1760, %r3;
	mov.u32 	%r1763, %r1759;
$L__BB9_63:
	add.s32 	%r136, %r1760, -1;
	shl.b32 	%r515, %r136, 8;
	add.s32 	%r516, %r515, %r1;
	mul.wide.s32 	%rd39, %r516, 4;
	add.s64 	%rd10, %rd5, %rd39;
$L__BB9_64:
	membar.cta;
	ld.volatile.global.u32 	%r137, [%rd10];
	setp.eq.s32 	%p40, %r137, 0;
	@%p40 bra 	$L__BB9_64;
	and.b32  	%r517, %r137, 1073741823;
	add.s32 	%r1763, %r517, %r1763;
	setp.gt.s32 	%p41, %r137, -1;
	vote.sync.ballot.b32 	%r1761, %p41, %r1761;
	setp.gt.u32 	%p43, %r1760, 1;
	and.pred  	%p44, %p41, %p43;
	mov.u32 	%r1760, %r136;
	@%p44 bra 	$L__BB9_63;
	ld.shared.u64 	%rd237, [%r132];
$L__BB9_67:
	or.b32  	%r518, %r1763, -2147483648;
	st.volatile.global.u32 	[%rd6], %r518;
	sub.s32 	%r519, %r1763, %r1759;
	cvt.s64.s32 	%rd40, %r519;
	add.s64 	%rd41, %rd237, %rd40;
	st.shared.u64 	[%r132], %rd41;
$L__BB9_68:
	ld.param.u32 	%r1708, [_ZN3cub18CUB_300001_SM_10006detail10radix_sort29DeviceRadixSortOnesweepKernelINS1_5radix10policy_hubIiNS0_8NullTypeEyE10Policy1000ELNS0_9SortOrderE0EiS6_yiiNS1_21identity_decomposer_tEEEvPT5_SC_PT3_PKSD_PT1_PKSH_PT2_PKSL_T4_iiT6__param_8];
	ld.param.u64 	%rd231, [_ZN3cub18CUB_300001_SM_10006detail10radix_sort29DeviceRadixSortOnesweepKernelINS1_5radix10policy_hubIiNS0_8NullTypeEyE10Policy1000ELNS0_9SortOrderE0EiS6_yiiNS1_21identity_decomposer_tEEEvPT5_SC_PT3_PKSD_PT1_PKSH_PT2_PKSL_T4_iiT6__param_2];
	setp.gt.u32 	%p45, %r1, 255;
	setp.lt.s32 	%p46, %r4, %r1708;
	setp.eq.s64 	%p47, %rd231, 0;
	or.pred  	%p48, %p47, %p46;
	or.pred  	%p49, %p45, %p48;
	@%p49 bra 	$L__BB9_70;
	ld.param.u64 	%rd232, [_ZN3cub18CUB_300001_SM_10006detail10radix_sort29DeviceRadixSortOnesweepKernelINS1_5radix10policy_hubIiNS0_8NullTypeEyE10Policy1000ELNS0_9SortOrderE0EiS6_yiiNS1_21identity_decomposer_tEEEvPT5_SC_PT3_PKSD_PT1_PKSH_PT2_PKSL_T4_iiT6__param_2];
	ld.shared.u64 	%rd42, [%r132];
	cvt.u64.u32 	%rd43, %r131;
	cvt.s64.s32 	%rd44, %r1759;
	add.s64 	%rd45, %rd43, %rd44;
	add.s64 	%rd46, %rd45, %rd42;
	cvta.to.global.u64 	%rd47, %rd232;
	shl.b64 	%rd48, %rd7, 3;
	add.s64 	%rd49, %rd47, %rd48;
	st.global.u64 	[%rd49], %rd46;
$L__BB9_70:
	ld.param.u32 	%r1709, [_ZN3cub18CUB_300001_SM_10006detail10radix_sort29DeviceRadixSortOnesweepKernelINS1_5radix10policy_hubIiNS0_8NullTypeEyE10Policy1000ELNS0_9SortOrderE0EiS6_yiiNS1_21identity_decomposer_tEEEvPT5_SC_PT3_PKSD_PT1_PKSH_PT2_PKSL_T4_iiT6__param_8];
	setp.gt.s32 	%p50, %r4, %r1709;
	bar.sync 	0;
	shl.b32 	%r520, %r108, 3;
	add.s32 	%r522, %r512, %r520;
	ld.shared.u64 	%rd13, [%r522+29184];
	@%p50 bra 	$L__BB9_72;
	and.b32  	%r523, %r1, 31;
	and.b32  	%r524, %r1, 992;
	mul.lo.s32 	%r525, %r524, 19;
	or.b32  	%r526, %r525, %r523;
	cvt.u64.u32 	%rd50, %r526;
	add.s64 	%rd51, %rd13, %rd50;
	shl.b64 	%rd52, %rd51, 2;
	add.s64 	%rd53, %rd1, %rd52;
	st.global.u32 	[%rd53], %r1732;
	st.global.u32 	[%rd53+128], %r1733;
	st.global.u32 	[%rd53+256], %r1734;
	st.global.u32 	[%rd53+384], %r1735;
	st.global.u32 	[%rd53+512], %r1736;
	st.global.u32 	[%rd53+640], %r1737;
	st.global.u32 	[%rd53+768], %r1738;
	st.global.u32 	[%rd53+896], %r1739;
	st.global.u32 	[%rd53+1024], %r1740;
	st.global.u32 	[%rd53+1152], %r1741;
	st.global.u32 	[%rd53+1280], %r1742;
	st.global.u32 	[%rd53+1408], %r1743;
	st.global.u32 	[%rd53+1536], %r1744;
	st.global.u32 	[%rd53+1664], %r1745;
	st.global.u32 	[%rd53+1792], %r1746;
	st.global.u32 	[%rd53+1920], %r1747;
	st.global.u32 	[%rd53+2048], %r1748;
	st.global.u32 	[%rd53+2176], %r1749;
	st.global.u32 	[%rd53+2304], %r1750;
	bra.uni 	$L__BB9_110;
$L__BB9_72:
	ld.param.u32 	%r1710, [_ZN3cub18CUB_300001_SM_10006detail10radix_sort29DeviceRadixSortOnesweepKernelINS1_5radix10policy_hubIiNS0_8NullTypeEyE10Policy1000ELNS0_9SortOrderE0EiS6_yiiNS1_21identity_decomposer_tEEEvPT5_SC_PT3_PKSD_PT1_PKSH_PT2_PKSL_T4_iiT6__param_8];
	mad.lo.s32 	%r141, %r3, -7296, %r1710;
	and.b32  	%r527, %r1, 31;
	and.b32  	%r528, %r1, 992;
	mul.lo.s32 	%r529, %r528, 19;
	or.b32  	%r142, %r529, %r527;
	setp.ge.s32 	%p51, %r142, %r141;
	cvt.u64.u32 	%rd54, %r142;
	add.s64 	%rd55, %rd13, %rd54;
	shl.b64 	%rd56, %rd55, 2;
	add.s64 	%rd14, %rd1, %rd56;
	@%p51 bra 	$L__BB9_74;
	st.global.u32 	[%rd14], %r1732;
$L__BB9_74:
	add.s32 	%r530, %r142, 32;
	setp.ge.s32 	%p52, %r530, %r141;
	@%p52 bra 	$L__BB9_76;
	st.global.u32 	[%rd14+128], %r1733;
$L__BB9_76:
	add.s32 	%r531, %r142, 64;
	setp.ge.s32 	%p53, %r531, %r141;
	@%p53 bra 	$L__BB9_78;
	st.global.u32 	[%rd14+256], %r1734;
$L__BB9_78:
	add.s32 	%r532, %r142, 96;
	setp.ge.s32 	%p54, %r532, %r141;
	@%p54 bra 	$L__BB9_80;
	st.global.u32 	[%rd14+384], %r1735;
$L__BB9_80:
	add.s32 	%r533, %r142, 128;
	setp.ge.s32 	%p55, %r533, %r141;
	@%p55 bra 	$L__BB9_82;
	st.global.u32 	[%rd14+512], %r1736;
$L__BB9_82:
	add.s32 	%r534, %r142, 160;
	setp.ge.s32 	%p56, %r534, %r141;
	@%p56 bra 	$L__BB9_84;
	st.global.u32 	[%rd14+640], %r1737;
$L__BB9_84:
	add.s32 	%r535, %r142, 192;
	setp.ge.s32 	%p57, %r535, %r141;
	@%p57 bra 	$L__BB9_86;
	st.global.u32 	[%rd14+768], %r1738;
$L__BB9_86:
	add.s32 	%r536, %r142, 224;
	setp.ge.s32 	%p58, %r536, %r141;
	@%p58 bra 	$L__BB9_88;
	st.global.u32 	[%rd14+896], %r1739;
$L__BB9_88:
	add.s32 	%r537, %r142, 256;
	setp.ge.s32 	%p59, %r537, %r141;
	@%p59 bra 	$L__BB9_90;
	st.global.u32 	[%rd14+1024], %r1740;
$L__BB9_90:
	add.s32 	%r538, %r142, 288;
	setp.ge.s32 	%p60, %r538, %r141;
	@%p60 bra 	$L__BB9_92;
	st.global.u32 	[%rd14+1152], %r1741;
$L__BB9_92:
	add.s32 	%r539, %r142, 320;
	setp.ge.s32 	%p61, %r539, %r141;
	@%p61 bra 	$L__BB9_94;
	st.global.u32 	[%rd14+1280], %r1742;
$L__BB9_94:
	add.s32 	%r540, %r142, 352;
	setp.ge.s32 	%p62, %r540, %r141;
	@%p62 bra 	$L__BB9_96;
	st.global.u32 	[%rd14+1408], %r1743;
$L__BB9_96:
	add.s32 	%r541, %r142, 384;
	setp.ge.s32 	%p63, %r541, %r141;
	@%p63 bra 	$L__BB9_98;
	st.global.u32 	[%rd14+1536], %r1744;
$L__BB9_98:
	add.s32 	%r542, %r142, 416;
	setp.ge.s32 	%p64, %r542, %r141;
	@%p64 bra 	$L__BB9_100;
	st.global.u32 	[%rd14+1664], %r1745;
$L__BB9_100:
	add.s32 	%r543, %r142, 448;
	setp.ge.s32 	%p65, %r543, %r141;
	@%p65 bra 	$L__BB9_102;
	st.global.u32 	[%rd14+1792], %r1746;
$L__BB9_102:
	add.s32 	%r544, %r142, 480;
	setp.ge.s32 	%p66, %r544, %r141;
	@%p66 bra 	$L__BB9_104;
	st.global.u32 	[%rd14+1920], %r1747;
$L__BB9_104:
	add.s32 	%r545, %r142, 512;
	setp.ge.s32 	%p67, %r545, %r141;
	@%p67 bra 	$L__BB9_106;
	st.global.u32 	[%rd14+2048], %r1748;
$L__BB9_106:
	add.s32 	%r546, %r142, 544;
	setp.ge.s32 	%p68, %r546, %r141;
	@%p68 bra 	$L__BB9_108;
	st.global.u32 	[%rd14+2176], %r1749;
$L__BB9_108:
	add.s32 	%r547, %r142, 576;
	setp.ge.s32 	%p69, %r547, %r141;
	@%p69 bra 	$L__BB9_110;
	st.global.u32 	[%rd14+2304], %r1750;
$L__BB9_110:
	// begin inline asm
	exit;
	// end inline asm
	mov.u32 	%r1764, %r1732;
	mov.u32 	%r1765, %r1733;
	mov.u32 	%r1766, %r1734;
	mov.u32 	%r1767, %r1735;
	mov.u32 	%r1768, %r1736;
	mov.u32 	%r1769, %r1737;
	mov.u32 	%r1770, %r1738;
	mov.u32 	%r1771, %r1739;
	mov.u32 	%r1772, %r1740;
	mov.u32 	%r1773, %r1741;
	mov.u32 	%r1774, %r1742;
	mov.u32 	%r1775, %r1743;
	mov.u32 	%r1776, %r1744;
	mov.u32 	%r1777, %r1745;
	mov.u32 	%r1778, %r1746;
	mov.u32 	%r1779, %r1747;
	mov.u32 	%r1780, %r1748;
	mov.u32 	%r1781, %r1749;
	mov.u32 	%r1782, %r1750;
$L__BB9_111:
	mul.hi.u32 	%r548, %r1, 357913942;
	add.s32 	%r549, %r548, %r1;
	shl.b32 	%r550, %r549, 2;
	mov.u32 	%r551, _ZZN3cub18CUB_300001_SM_10006detail10radix_sort29DeviceRadixSortOnesweepKernelINS1_5radix10policy_hubIiNS0_8NullTypeEyE10Policy1000ELNS0_9SortOrderE0EiS6_yiiNS1_21identity_decomposer_tEEEvPT5_SC_PT3_PKSD_PT1_PKSH_PT2_PKSL_T4_iiT6_E1s;
	add.s32 	%r552, %r551, %r550;
	add.s32 	%r162, %r552, 13328;
	st.shared.u32 	[%r552+13328], %r1759;
	bar.sync 	0;
	setp.gt.u32 	%p70, %r1, 31;
	@%p70 bra 	$L__BB9_113;
	mad.lo.s32 	%r584, %r1, 52, %r551;
	ld.shared.u32 	%r585, [%r584+13328];
	ld.shared.u32 	%r586, [%r584+13332];
	ld.shared.u32 	%r587, [%r584+13336];
	ld.shared.u32 	%r588, [%r584+13340];
	ld.shared.u32 	%r589, [%r584+13344];
	ld.shared.u32 	%r590, [%r584+13348];
	ld.shared.u32 	%r591, [%r584+13352];
	ld.shared.u32 	%r592, [%r584+13356];
	ld.shared.u32 	%r593, [%r584+13360];
	ld.shared.u32 	%r594, [%r584+13364];
	ld.shared.u32 	%r595, [%r584+13368];
	ld.shared.u32 	%r596, [%r584+13372];
	add.s32 	%r597, %r586, %r585;
	add.s32 	%r598, %r597, %r587;
	add.s32 	%r599, %r598, %r588;
	add.s32 	%r600, %r599, %r589;
	add.s32 	%r601, %r600, %r590;
	add.s32 	%r602, %r601, %r591;
	add.s32 	%r603, %r602, %r592;
	add.s32 	%r604, %r603, %r593;
	add.s32 	%r605, %r604, %r594;
	add.s32 	%r606, %r605, %r595;
	add.s32 	%r557, %r606, %r596;
	mov.b32 	%r555, 1;
	mov.b32 	%r580, 0;
	mov.b32 	%r582, -1;
	// begin inline asm
	{  .reg .s32 r0;  .reg .pred p;  shfl.sync.up.b32 r0|p, %r557, %r555, %r580, %r582;  @p add.s32 r0, r0, %r557;  mov.s32 %r553, r0;}
	// end inline asm
	mov.b32 	%r561, 2;
	// begin inline asm
	{  .reg .s32 r0;  .reg .pred p;  shfl.sync.up.b32 r0|p, %r553, %r561, %r580, %r582;  @p add.s32 r0, r0, %r553;  mov.s32 %r559, r0;}
	// end inline asm
	mov.b32 	%r567, 4;
	// begin inline asm
	{  .reg .s32 r0;  .reg .pred p;  shfl.sync.up.b32 r0|p, %r559, %r567, %r580, %r582;  @p add.s32 r0, r0, %r559;  mov.s32 %r565, r0;}
	// end inline asm
	mov.b32 	%r573, 8;
	// begin inline asm
	{  .reg .s32 r0;  .reg .pred p;  shfl.sync.up.b32 r0|p, %r565, %r573, %r580, %r582;  @p add.s32 r0, r0, %r565;  mov.s32 %r571, r0;}
	// end inline asm
	mov.b32 	%r579, 16;
	// begin inline asm
	{  .reg .s32 r0;  .reg .pred p;  shfl.sync.up.b32 r0|p, %r571, %r579, %r580, %r582;  @p add.s32 r0, r0, %r571;  mov.s32 %r577, r0;}
	// end inline asm
	sub.s32 	%r607, %r577, %r557;
	add.s32 	%r608, %r585, %r607;
	add.s32 	%r609, %r586, %r608;
	add.s32 	%r610, %r587, %r609;
	add.s32 	%r611, %r588, %r610;
	add.s32 	%r612, %r589, %r611;
	add.s32 	%r613, %r590, %r612;
	add.s32 	%r614, %r591, %r613;
	add.s32 	%r615, %r592, %r614;
	add.s32 	%r616, %r593, %r615;
	add.s32 	%r617, %r594, %r616;
	add.s32 	%r618, %r595, %r617;
	st.shared.u32 	[%r584+13328], %r607;
	st.shared.u32 	[%r584+13332], %r608;
	st.shared.u32 	[%r584+13336], %r609;
	st.shared.u32 	[%r584+13340], %r610;
	st.shared.u32 	[%r584+13344], %r611;
	st.shared.u32 	[%r584+13348], %r612;
	st.shared.u32 	[%r584+13352], %r613;
	st.shared.u32 	[%r584+13356], %r614;
	st.shared.u32 	[%r584+13360], %r615;
	st.shared.u32 	[%r584+13364], %r616;
	st.shared.u32 	[%r584+13368], %r617;
	st.shared.u32 	[%r584+13372], %r618;
$L__BB9_113:
	setp.gt.u32 	%p71, %r1, 255;
	bar.sync 	0;
	ld.shared.u32 	%r163, [%r162];
	@%p71 bra 	$L__BB9_115;
	shl.b32 	%r619, %r1, 2;
	add.s32 	%r621, %r551, %r619;
	ld.shared.u32 	%r622, [%r621];
	add.s32 	%r623, %r622, %r163;
	st.shared.u32 	[%r621], %r623;
	ld.shared.u32 	%r624, [%r621+1024];
	add.s32 	%r625, %r624, %r163;
	st.shared.u32 	[%r621+1024], %r625;
	ld.shared.u32 	%r626, [%r621+2048];
	add.s32 	%r627, %r626, %r163;
	st.shared.u32 	[%r621+2048], %r627;
	ld.shared.u32 	%r628, [%r621+3072];
	add.s32 	%r629, %r628, %r163;
	st.shared.u32 	[%r621+3072], %r629;
	ld.shared.u32 	%r630, [%r621+4096];
	add.s32 	%r631, %r630, %r163;
	st.shared.u32 	[%r621+4096], %r631;
	ld.shared.u32 	%r632, [%r621+5120];
	add.s32 	%r633, %r632, %r163;
	st.shared.u32 	[%r621+5120], %r633;
	ld.shared.u32 	%r634, [%r621+6144];
	add.s32 	%r635, %r634, %r163;
	st.shared.u32 	[%r621+6144], %r635;
	ld.shared.u32 	%r636, [%r621+7168];
	add.s32 	%r637, %r636, %r163;
	st.shared.u32 	[%r621+7168], %r637;
	ld.shared.u32 	%r638, [%r621+8192];
	add.s32 	%r639, %r638, %r163;
	st.shared.u32 	[%r621+8192], %r639;
	ld.shared.u32 	%r640, [%r621+9216];
	add.s32 	%r641, %r640, %r163;
	st.shared.u32 	[%r621+9216], %r641;
	ld.shared.u32 	%r642, [%r621+10240];
	add.s32 	%r643, %r642, %r163;
	st.shared.u32 	[%r621+10240], %r643;
	ld.shared.u32 	%r644, [%r621+11264];
	add.s32 	%r645, %r644, %r163;
	st.shared.u32 	[%r621+11264], %r645;
$L__BB9_115:
	shl.b32 	%r672, %r1, 5;
	and.b32  	%r673, %r672, 31744;
	add.s32 	%r164, %r551, %r673;
	bar.sync 	0;
	// begin inline asm
	mov.u32 %r646, %lanemask_le;
	// end inline asm
	shr.u32 	%r675, %r1764, %r293;
	and.b32  	%r669, %r675, %r82;
	mov.b32 	%r649, 1;
	// begin inline asm
	{
    .reg .pred p;
    and.b32 %r647, %r669, %r649;    setp.ne.u32 p, %r647, 0;
    vote.ballot.sync.b32 %r647, p, 0xffffffff;
    @!p not.b32 %r647, %r647;
}

	// end inline asm
	mov.b32 	%r652, 2;
	// begin inline asm
	{
    .reg .pred p;
    and.b32 %r650, %r669, %r652;    setp.ne.u32 p, %r650, 0;
    vote.ballot.sync.b32 %r650, p, 0xffffffff;
    @!p not.b32 %r650, %r650;
}

	// end inline asm
	and.b32  	%r676, %r650, %r647;
	mov.b32 	%r655, 4;
	// begin inline asm
	{
    .reg .pred p;
    and.b32 %r653, %r669, %r655;    setp.ne.u32 p, %r653, 0;
    vote.ballot.sync.b32 %r653, p, 0xffffffff;
    @!p not.b32 %r653, %r653;
}

	// end inline asm
	and.b32  	%r677, %r653, %r676;
	mov.b32 	%r658, 8;
	// begin inline asm
	{
    .reg .pred p;
    and.b32 %r656, %r669, %r658;    setp.ne.u32 p, %r656, 0;
    vote.ballot.sync.b32 %r656, p, 0xffffffff;
    @!p not.b32 %r656, %r656;
}

	// end inline asm
	and.b32  	%r678, %r656, %r677;
	mov.b32 	%r661, 16;
	// begin inline asm
	{
    .reg .pred p;
    and.b32 %r659, %r669, %r661;    setp.ne.u32 p, %r659, 0;
    vote.ballot.sync.b32 %r659, p, 0xffffffff;
    @!p not.b32 %r659, %r659;
}

	// end inline asm
	and.b32  	%r679, %r659, %r678;
	mov.b32 	%r664, 32;
	// begin inline asm
	{
    .reg .pred p;
    and.b32 %r662, %r669, %r664;    setp.ne.u32 p, %r662, 0;
    vote.ballot.sync.b32 %r662, p, 0xffffffff;
    @!p not.b32 %r662, %r662;
}

	// end inline asm
	and.b32  	%r680, %r662, %r679;
	mov.b32 	%r667, 64;
	// begin inline asm
	{
    .reg .pred p;
    and.b32 %r665, %r669, %r667;    setp.ne.u32 p, %r665, 0;
    vote.ballot.sync.b32 %r665, p, 0xffffffff;
    @!p not.b32 %r665, %r665;
}

	// end inline asm
	and.b32  	%r681, %r665, %r680;
	mov.b32 	%r670, 128;
	// begin inline asm
	{
    .reg .pred p;
    and.b32 %r668, %r669, %r670;    setp.ne.u32 p, %r668, 0;
    vote.ballot.sync.b32 %r668, p, 0xffffffff;
    @!p not.b32 %r668, %r668;
}

	// end inline asm
	and.b32  	%r682, %r668, %r681;
	clz.b32 	%r683, %r682;
	sub.s32 	%r167, 31, %r683;
	and.b32  	%r684, %r646, %r682;
	popc.b32 	%r168, %r684;
	setp.ne.s32 	%p72, %r295, %r167;
	mov.b32 	%r1783, 0;
	@%p72 bra 	$L__BB9_117;
	shl.b32 	%r685, %r669, 2;
	add.s32 	%r686, %r164, %r685;
	atom.shared.add.u32 	%r1783, [%r686], %r168;
$L__BB9_117:
	shfl.sync.idx.b32	%r712|%p73, %r1783, %r167, 31, -1;
	add.s32 	%r171, %r168, %r712;
	shr.u32 	%r713, %r1765, %r293;
	and.b32  	%r709, %r713, %r82;
	mov.b32 	%r689, 1;
	// begin inline asm
	{
    .reg .pred p;
    and.b32 %r687, %r709, %r689;    setp.ne.u32 p, %r687, 0;
    vote.ballot.sync.b32 %r687, p, 0xffffffff;
    @!p not.b32 %r687, %r687;
}

	// end inline asm
	mov.b32 	%r692, 2;
	// begin inline asm
	{
    .reg .pred p;
    and.b32 %r690, %r709, %r692;    setp.ne.u32 p, %r690, 0;
    vote.ballot.sync.b32 %r690, p, 0xffffffff;
    @!p not.b32 %r690, %r690;
}

	// end inline asm
	and.b32  	%r714, %r690, %r687;
	mov.b32 	%r695, 4;
	// begin inline asm
	{
    .reg .pred p;
    and.b32 %r693, %r709, %r695;    setp.ne.u32 p, %r693, 0;
    vote.ballot.sync.b32 %r693, p, 0xffffffff;
    @!p not.b32 %r693, %r693;
}

	// end inline asm
	and.b32  	%r715, %r693, %r714;
	mov.b32 	%r698, 8;
	// begin inline asm
	{
    .reg .pred p;
    and.b32 %r696, %r709, %r698;    setp.ne.u32 p, %r696, 0;
    vote.ballot.sync.b32 %r696, p, 0xffffffff;
    @!p not.b32 %r696, %r696;
}

	// end inline asm
	and.b32  	%r716, %r696, %r715;
	mov.b32 	%r701, 16;
	// begin inline asm
	{
    .reg .pred p;
    and.b32 %r699, %r709, %r701;    setp.ne.u32 p, %r699, 0;
    vote.ballot.sync.b32 %r699, p, 0xffffffff;
    @!p not.b32 %r699, %r699;
}

	// end inline asm
	and.b32  	%r717, %r699, %r716;
	mov.b32 	%r704, 32;
	// begin inline asm
	{
    .reg .pred p;
    and.b32 %r702, %r709, %r704;    setp.ne.u32 p, %r702, 0;
    vote.ballot.sync.b32 %r702, p, 0xffffffff;
    @!p not.b32 %r702, %r702;
}

	// end inline asm
	and.b32  	%r718, %r702, %r717;
	mov.b32 	%r707, 64;
	// begin inline asm
	{
    .reg .pred p;
    and.b32 %r705, %r709, %r707;    setp.ne.u32 p, %r705, 0;
    vote.ballot.sync.b32 %r705, p, 0xffffffff;
    @!p not.b32 %r705, %r705;
}

	// end inline asm
	and.b32  	%r719, %r705, %r718;
	mov.b32 	%r710, 128;
	// begin inline asm
	{
    .reg .pred p;
    and.b32 %r708, %r709, %r710;    setp.ne.u32 p, %r708, 0;
    vote.ballot.sync.b32 %r708, p, 0xffffffff;
    @!p not.b32 %r708, %r708;
}

	// end inline asm
	and.b32  	%r720, %r708, %r719;
	clz.b32 	%r721, %r720;
	sub.s32 	%r173, 31, %r721;
	and.b32  	%r722, %r646, %r720;
	popc.b32 	%r174, %r722;
	setp.ne.s32 	%p74, %r295, %r173;
	mov.b32 	%r1784, 0;
	@%p74 bra 	$L__BB9_119;
	shl.b32 	%r723, %r709, 2;
	add.s32 	%r724, %r164, %r723;
	atom.shared.add.u32 	%r1784, [%r724], %r174;
$L__BB9_119:
	shfl.sync.idx.b32	%r750|%p75, %r1784, %r173, 31, -1;
	add.s32 	%r177, %r174, %r750;
	shr.u32 	%r751, %r1766, %r293;
	and.b32  	%r747, %r751, %r82;
	mov.b32 	%r727, 1;
	// begin inline asm
	{
    .reg .pred p;
    and.b32 %r725, %r747, %r727;    setp.ne.u32 p, %r725, 0;
    vote.ballot.sync.b32 %r725, p, 0xffffffff;
    @!p not.b32 %r725, %r725;
}

	// end inline asm
	mov.b32 	%r730, 2;
	// begin inline asm
	{
    .reg .pred p;
    and.b32 %r728, %r747, %r730;    setp.ne.u32 p, %r728, 0;
    vote.ballot.sync.b32 %r728, p, 0xffffffff;
    @!p not.b32 %r728, %r728;
}

	// end inline asm
	and.b32  	%r752, %r728, %r725;
	mov.b32 	%r733, 4;
	// begin inline asm
	{
    .reg .pred p;
    and.b32 %r731, %r747, %r733;    setp.ne.u32 p, %r731, 0;
    vote.ballot.sync.b32 %r731, p, 0xffffffff;
    @!p not.b32 %r731, %r731;
}

	// end inline asm
	and.b32  	%r753, %r731, %r752;
	mov.b32 	%r736, 8;
	// begin inline asm
	{
    .reg .pred p;
    and.b32 %r734, %r747, %r736;    setp.ne.u32 p, %r734, 0;
    vote.ballot.sync.b32 %r734, p, 0xffffffff;
    @!p not.b32 %r734, %r734;
}

	// end inline asm
	and.b32  	%r754, %r734, %r753;
	mov.b32 	%r739, 16;
	// begin inline asm
	{
    .reg .pred p;
    and.b32 %r737, %r747, %r739;    setp.ne.u32 p, %r737, 0;
    vote.ballot.sync.b32 %r737, p, 0xffffffff;
    @!p not.b32 %r737, %r737;
}

	// end inline asm
	and.b32  	%r755, %r737, %r754;
	mov.b32 	%r742, 32;
	// begin inline asm
	{
    .reg .pred p;
    and.b32 %r740, %r747, %r742;    setp.ne.u32 p, %r740, 0;
    vote.ballot.sync.b32 %r740, p, 0xffffffff;
    @!p not.b32 %r740, %r740;
}

	// end inline asm
	and.b32  	%r756, %r740, %r755;
	mov.b32 	%r745, 64;
	// begin inline asm
	{
    .reg .pred p;
    and.b32 %r743, %r747, %r745;    setp.ne.u32 p, %r743, 0;
    vote.ballot.sync.b32 %r743, p, 0xffffffff;
    @!p not.b32 %r743, %r743;
}

	// end inline asm
	and.b32  	%r757, %r743, %r756;
	mov.b32 	%r748, 128;
	// begin inline asm
	{
    .reg .pred p;
    and.b32 %r746, %r747, %r748;    setp.ne.u32 p, %r746, 0;
    vote.ballot.sync.b32 %r746, p, 0xffffffff;
    @!p not.b32 %r746, %r746;
}

	// end inline asm
	and.b32  	%r758, %r746, %r757;
	clz.b32 	%r759, %r758;
	sub.s32 	%r179, 31, %r759;
	and.b32  	%r760, %r646, %r758;
	popc.b32 	%r180, %r760;
	setp.ne.s32 	%p76, %r295, %r179;
	mov.b32 	%r1785, 0;
	@%p76 bra 	$L__BB9_121;
	shl.b32 	%r761, %r747, 2;
	add.s32 	%r762, %r164, %r761;
	atom.shared.add.u32 	%r1785, [%r762], %r180;
$L__BB9_121:
	shfl.sync.idx.b32	%r788|%p77, %r1785, %r179, 31, -1;
	add.s32 	%r183, %r180, %r788;
	shr.u32 	%r789, %r1767, %r293;
	and.b32  	%r785, %r789, %r82;
	mov.b32 	%r765, 1;
	// begin inline asm
	{
    .reg .pred p;
    and.b32 %r763, %r785, %r765;    setp.ne.u32 p, %r763, 0;
    vote.ballot.sync.b32 %r763, p, 0xffffffff;
    @!p not.b32 %r763, %r763;
}

	// end inline asm
	mov.b32 	%r768, 2;
	// begin inline asm
	{
    .reg .pred p;
    and.b32 %r766, %r785, %r768;    setp.ne.u32 p, %r766, 0;
    vote.ballot.sync.b32 %r766, p, 0xffffffff;
    @!p not.b32 %r766, %r766;
}

	// end inline asm
	and.b32  	%r790, %r766, %r763;
	mov.b32 	%r771, 4;
	// begin inline asm
	{
    .reg .pred p;
    and.b32 %r769, %r785, %r771;    setp.ne.u32 p, %r769, 0;
    vote.ballot.sync.b32 %r769, p, 0xffffffff;
    @!p not.b32 %r769, %r769;
}

	// end inline asm
	and.b32  	%r791, %r769, %r790;
	mov.b32 	%r774, 8;
	// begin inline asm
	{
    .reg .pred p;
    and.b32 %r772, %r785, %r774;    setp.ne.u32 p, %r772, 0;
    vote.ballot.sync.b32 %r772, p, 0xffffffff;
    @!p not.b32 %r772, %r772;
}

	// end inline asm
	and.b32  	%r792, %r772, %r791;
	mov.b32 	%r777, 16;
	// begin inline asm
	{
    .reg .pred p;
    and.b32 %r775, %r785, %r777;    setp.ne.u32 p, %r775, 0;
    vote.ballot.sync.b32 %r775, p, 0xffffffff;
    @!p not.b32 %r775, %r775;
}

	// end inline asm
	and.b32  	%r793, %r775, %r792;
	mov.b32 	%r780, 32;
	// begin inline asm
	{
    .reg .pred p;
    and.b32 %r778, %r785, %r780;    setp.ne.u32 p, %r778, 0;
    vote.ballot.sync.b32 %r778, p, 0xffffffff;
    @!p not.b32 %r778, %r778;
}

	// end inline asm
	and.b32  	%r794, %r778, %r793;
	mov.b32 	%r783, 64;
	// begin inline asm
	{
    .reg .pred p;
    and.b32 %r781, %r785, %r783;    setp.ne.u32 p, %r781, 0;
    vote.ballot.sync.b32 %r781, p, 0xffffffff;
    @!p not.b32 %r781, %r781;
}

	// end inline asm
	and.b32  	%r795, %r781, %r794;
	mov.b32 	%r786, 128;
	// begin inline asm
	{
    .reg .pred p;
    and.b32 %r784, %r785, %r786;    setp.ne.u32 p, %r784, 0;
    vote.ballot.sync.b32 %r784, p, 0xffffffff;
    @!p not.b32 %r784, %r784;
}

	// end inline asm
	and.b32  	%r796, %r784, %r795;
	clz.b32 	%r797, %r796;
	sub.s32 	%r185, 31, %r797;
	and.b32  	%r798, %r646, %r796;
	popc.b32 	%r186, %r798;
	setp.ne.s32 	%p78, %r295, %r185;
	mov.b32 	%r1786, 0;
	@%p78 bra 	$L__BB9_123;
	shl.b32 	%r799, %r785, 2;
	add.s32 	%r800, %r164, %r799;
	atom.shared.add.u32 	%r1786, [%r800], %r186;
$L__BB9_123:
	shfl.sync.idx.b32	%r826|%p79, %r1786, %r185, 31, -1;
	add.s32 	%r189, %r186, %r826;
	shr.u32 	%r827, %r1768, %r293;
	and.b32  	%r823, %r827, %r82;
	mov.b32 	%r803, 1;
	// begin inline asm
	{
    .reg .pred p;
    and.b32 %r801, %r823, %r803;    setp.ne.u32 p, %r801, 0;
    vote.ballot.sync.b32 %r801, p, 0xffffffff;
    @!p not.b32 %r801, %r801;
}

	// end inline asm
	mov.b32 	%r806, 2;
	// begin inline asm
	{
    .reg .pred p;
    and.b32 %r804, %r823, %r806;    setp.ne.u32 p, %r804, 0;
    vote.ballot.sync.b32 %r804, p, 0xffffffff;
    @!p not.b32 %r804, %r804;
}

	// end inline asm
	and.b32  	%r828, %r804, %r801;
	mov.b32 	%r809, 4;
	// begin inline asm
	{
    .reg .pred p;
    and.b32 %r807, %r823, %r809;    setp.ne.u32 p, %r807, 0;
    vote.ballot.sync.b32 %r807, p, 0xffffffff;
    @!p not.b32 %r807, %r807;
}

	// end inline asm
	and.b32  	%r829, %r807, %r828;
	mov.b32 	%r812, 8;
	// begin inline asm
	{
    .reg .pred p;
    and.b32 %r810, %r823, %r812;    setp.ne.u32 p, %r810, 0;
    vote.ballot.sync.b32 %r810, p, 0xffffffff;
    @!p not.b32 %r810, %r810;
}

	// end inline asm
	and.b32  	%r830, %r810, %r829;
	mov.b32 	%r815, 16;
	// begin inline asm
	{
    .reg .pred p;
    and.b32 %r813, %r823, %r815;    setp.ne.u32 p, %r813, 0;
    vote.ballot.sync.b32 %r813, p, 0xffffffff;
    @!p not.b32 %r813, %r813;
}

	// end inline asm
	and.b32  	%r831, %r813, %r830;
	mov.b32 	%r818, 32;
	// begin inline asm
	{
    .reg .pred p;
    and.b32 %r816, %r823, %r818;    setp.ne.u32 p, %r816, 0;
    vote.ballot.sync.b32 %r816, p, 0xffffffff;
    @!p not.b32 %r816, %r816;
}

	// end inline asm
	and.b32  	%r832, %r816, %r831;
	mov.b32 	%r821, 64;
	// begin inline asm
	{
    .reg .pred p;
    and.b32 %r819, %r823, %r821;    setp.ne.u32 p, %r819, 0;
    vote.ballot.sync.b32 %r819, p, 0xffffffff;
    @!p not.b32 %r819, %r819;
}

	// end inline asm
	and.b32  	%r833, %r819, %r832;
	mov.b32 	%r824, 128;
	// begin inline asm
	{
    .reg .pred p;
    and.b32 %r822, %r823, %r824;    setp.ne.u32 p, %r822, 0;
    vote.ballot.sync.b32 %r822, p, 0xffffffff;
    @!p not.b32 %r822, %r822;
}

	// end inline asm
	and.b32  	%r834, %r822, %r833;
	clz.b32 	%r835, %r834;
	sub.s32 	%r191, 31, %r835;
	and.b32  	%r836, %r646, %r834;
	popc.b32 	%r192, %r836;
	setp.ne.s32 	%p80, %r295, %r191;
	mov.b32 	%r1787, 0;
	@%p80 bra 	$L__BB9_125;
	shl.b32 	%r837, %r823, 2;
	add.s32 	%r838, %r164, %r837;
	atom.shared.add.u32 	%r1787, [%r838], %r192;
$L__BB9_125:
	shfl.sync.idx.b32	%r864|%p81, %r1787, %r191, 31, -1;
	add.s32 	%r195, %r192, %r864;
	shr.u32 	%r865, %r1769, %r293;
	and.b32  	%r861, %r865, %r82;
	mov.b32 	%r841, 1;
	// begin inline asm
	{
    .reg .pred p;
    and.b32 %r839, %r861, %r841;    setp.ne.u32 p, %r839, 0;
    vote.ballot.sync.b32 %r839, p, 0xffffffff;
    @!p not.b32 %r839, %r839;
}

	// end inline asm
	mov.b32 	%r844, 2;
	// begin inline asm
	{
    .reg .pred p;
    and.b32 %r842, %r861, %r844;    setp.ne.u32 p, %r842, 0;
    vote.ballot.sync.b32 %r842, p, 0xffffffff;
    @!p not.b32 %r842, %r842;
}

	// end inline asm
	and.b32  	%r866, %r842, %r839;
	mov.b32 	%r847, 4;
	// begin inline asm
	{
    .reg .pred p;
    and.b32 %r845, %r861, %r847;    setp.ne.u32 p, %r845, 0;
    vote.ballot.sync.b32 %r845, p, 0xffffffff;
    @!p not.b32 %r845, %r845;
}

	// end inline asm
	and.b32  	%r867, %r845, %r866;
	mov.b32 	%r850, 8;
	// begin inline asm
	{
    .reg .pred p;
    and.b32 %r848, %r861, %r850;    setp.ne.u32 p, %r848, 0;
    vote.ballot.sync.b32 %r848, p, 0xffffffff;
    @!p not.b32 %r848, %r848;
}

	// end inline asm
	and.b32  	%r868, %r848, %r867;
	mov.b32 	%r853, 16;
	// begin inline asm
	{
    .reg .pred p;
    and.b32 %r851, %r861, %r853;    setp.ne.u32 p, %r851, 0;
    vote.ballot.sync.b32 %r851, p, 0xffffffff;
    @!p not.b32 %r851, %r851;
}

	// end inline asm
	and.b32  	%r869, %r851, %r868;
	mov.b32 	%r856, 32;
	// begin inline asm
	{
    .reg .pred p;
    and.b32 %r854, %r861, %r856;    setp.ne.u32 p, %r854, 0;
    vote.ballot.sync.b32 %r854, p, 0xffffffff;
    @!p not.b32 %r854, %r854;
}

	// end inline asm
	and.b32  	%r870, %r854, %r869;
	mov.b32 	%r859, 64;
	// begin inline asm
	{
    .reg .pred p;
    and.b32 %r857, %r861, %r859;    setp.ne.u32 p, %r857, 0;
    vote.ballot.sync.b32 %r857, p, 0xffffffff;
    @!p not.b32 %r857, %r857;
}

	// end inline asm
	and.b32  	%r871, %r857, %r870;
	mov.b32 	%r862, 128;
	// begin inline asm
	{
    .reg .pred p;
    and.b32 %r860, %r861, %r862;    setp.ne.u32 p, %r860, 0;
    vote.ballot.sync.b32 %r860, p, 0xffffffff;
    @!p not.b32 %r860, %r860;
}

	// end inline asm
	and.b32  	%r872, %r860, %r871;
	clz.b32 	%r873, %r872;
	sub.s32 	%r197, 31, %r873;
	and.b32  	%r874, %r646, %r872;
	popc.b32 	%r198, %r874;
	setp.ne.s32 	%p82, %r295, %r197;
	mov.b32 	%r1788, 0;
	@%p82 bra 	$L__BB9_127;
	shl.b32 	%r875, %r861, 2;
	add.s32 	%r876, %r164, %r875;
	atom.shared.add.u32 	%r1788, [%r876], %r198;
$L__BB9_127:
	shfl.sync.idx.b32	%r902|%p83, %r1788, %r197, 31, -1;
	add.s32 	%r201, %r198, %r902;
	shr.u32 	%r903, %r1770, %r293;
	and.b32  	%r899, %r903, %r82;
	mov.b32 	%r879, 1;
	// begin inline asm
	{
    .reg .pred p;
    and.b32 %r877, %r899, %r879;    setp.ne.u32 p, %r877, 0;
    vote.ballot.sync.b32 %r877, p, 0xffffffff;
    @!p not.b32 %r877, %r877;
}

	// end inline asm
	mov.b32 	%r882, 2;
	// begin inline asm
	{
    .reg .pred p;
    and.b32 %r880, %r899, %r882;    setp.ne.u32 p, %r880, 0;
    vote.ballot.sync.b32 %r880, p, 0xffffffff;
    @!p not.b32 %r880, %r880;
}

	// end inline asm
	and.b32  	%r904, %r880, %r877;
	mov.b32 	%r885, 4;
	// begin inline asm
	{
    .reg .pred p;
    and.b32 %r883, %r899, %r885;    setp.ne.u32 p, %r883, 0;
    vote.ballot.sync.b32 %r883, p, 0xffffffff;
    @!p not.b32 %r883, %r883;
}

	// end inline asm
	and.b32  	%r905, %r883, %r904;
	mov.b32 	%r888, 8;
	// begin inline asm
	{
    .reg .pred p;
    and.b32 %r886, %r899, %r888;    setp.ne.u32 p, %r886, 0;
    vote.ballot.sync.b32 %r886, p, 0xffffffff;
    @!p not.b32 %r886, %r886;
}

	// end inline asm
	and.b32  	%r906, %r886, %r905;
	mov.b32 	%r891, 16;
	// begin inline asm
	{
    .reg .pred p;
    and.b32 %r889, %r899, %r891;    setp.ne.u32 p, %r889, 0;
    vote.ballot.sync.b32 %r889, p, 0xffffffff;
    @!p not.b32 %r889, %r889;
}

	// end inline asm
	and.b32  	%r907, %r889, %r906;
	mov.b32 	%r894, 32;
	// begin inline asm
	{
    .reg .pred p;
    and.b32 %r892, %r899, %r894;    setp.ne.u32 p, %r892, 0;
    vote.ballot.sync.b32 %r892, p, 0xffffffff;
    @!p not.b32 %r892, %r892;
}

	// end inline asm
	and.b32  	%r908, %r892, %r907;
	mov.b32 	%r897, 64;
	// begin inline asm
	{
    .reg .pred p;
    and.b32 %r895, %r899, %r897;    setp.ne.u32 p, %r895, 0;
    vote.ballot.sync.b32 %r895, p, 0xffffffff;
    @!p not.b32 %r895, %r895;
}

	// end inline asm
	and.b32  	%r909, %r895, %r908;
	mov.b32 	%r900, 128;
	// begin inline asm
	{
    .reg .pred p;
    and.b32 %r898, %r899, %r900;    setp.ne.u32 p, %r898, 0;
    vote.ballot.sync.b32 %r898, p, 0xffffffff;
    @!p not.b32 %r898, %r898;
}

	// end inline asm
	and.b32  	%r910, %r898, %r909;
	clz.b32 	%r911, %r910;
	sub.s32 	%r203, 31, %r911;
	and.b32  	%r912, %r646, %r910;
	popc.b32 	%r204, %r912;
	setp.ne.s32 	%p84, %r295, %r203;
	mov.b32 	%r1789, 0;
	@%p84 bra 	$L__BB9_129;
	shl.b32 	%r913, %r899, 2;
	add.s32 	%r914, %r164, %r913;
	atom.shared.add.u32 	%r1789, [%r914], %r204;
$L__BB9_129:
	shfl.sync.idx.b32	%r940|%p85, %r1789, %r203, 31, -1;
	add.s32 	%r207, %r204, %r940;
	shr.u32 	%r941, %r1771, %r293;
	and.b32  	%r937, %r941, %r82;
	mov.b32 	%r917, 1;
	// begin inline asm
	{
    .reg .pred p;
    and.b32 %r915, %r937, %r917;    setp.ne.u32 p, %r915, 0;
    vote.ballot.sync.b32 %r915, p, 0xffffffff;
    @!p not.b32 %r915, %r915;
}

	// end inline asm
	mov.b32 	%r920, 2;
	// begin inline asm
	{
    .reg .pred p;
    and.b32 %r918, %r937, %r920;    setp.ne.u32 p, %r918, 0;
    vote.ballot.sync.b32 %r918, p, 0xffffffff;
    @!p not.b32 %r918, %r918;
}

	// end inline asm
	and.b32  	%r942, %r918, %r915;
	mov.b32 	%r923, 4;
	// begin inline asm
	{
    .reg .pred p;
    and.b32 %r921, %r937, %r923;    setp.ne.u32 p, %r921, 0;
    vote.ballot.sync.b32 %r921, p, 0xffffffff;
    @!p not.b32 %r921, %r921;
}

	// end inline asm
	and.b32  	%r943, %r921, %r942;
	mov.b32 	%r926, 8;
	// begin inline asm
	{
    .reg .pred p;
    and.b32 %r924, %r937, %r926;    setp.ne.u32 p, %r924, 0;
    vote.ballot.sync.b32 %r924, p, 0xffffffff;
    @!p not.b32 %r924, %r924;
}

	// end inline asm
	and.b32  	%r944, %r924, %r943;
	mov.b32 	%r929, 16;
	// begin inline asm
	{
    .reg .pred p;
    and.b32 %r927, %r937, %r929;    setp.ne.u32 p, %r927, 0;
    vote.ballot.sync.b32 %r927, p, 0xffffffff;
    @!p not.b32 %r927, %r927;
}

	// end inline asm
	and.b32  	%r945, %r927, %r944;
	mov.b32 	%r932, 32;
	// begin inline asm
	{
    .reg .pred p;
    and.b32 %r930, %r937, %r932;    setp.ne.u32 p, %r930, 0;
    vote.ballot.sync.b32 %r930, p, 0xffffffff;
    @!p not.b32 %r930, %r930;
}

	// end inline asm
	and.b32  	%r946, %r930, %r945;
	mov.b32 	%r935, 64;
	// begin inline asm
	{
    .reg .pred p;
    and.b32 %r933, %r937, %r935;    setp.ne.u32 p, %r933, 0;
    vote.ballot.sync.b32 %r933, p, 0xffffffff;
    @!p not.b32 %r933, %r933;
}

	// end inline asm
	and.b32  	%r947, %r933, %r946;
	mov.b32 	%r938, 128;
	// begin inline asm
	{
    .reg .pred p;
    and.b32 %r936, %r937, %r938;    setp.ne.u32 p, %r936, 0;
    vote.ballot.sync.b32 %r936, p, 0xffffffff;
    @!p not.b32 %r936, %r936;
}

	// end inline asm
	and.b32  	%r948, %r936, %r947;
	clz.b32 	%r949, %r948;
	sub.s32 	%r209, 31, %r949;
	and.b32  	%r950, %r646, %r948;
	popc.b32 	%r210, %r950;
	setp.ne.s32 	%p86, %r295, %r209;
	mov.b32 	%r1790, 0;
	@%p86 bra 	$L__BB9_131;
	shl.b32 	%r951, %r937, 2;
	add.s32 	%r952, %r164, %r951;
	atom.shared.add.u32 	%r1790, [%r952], %r210;
$L__BB9_131:
	shfl.sync.idx.b32	%r978|%p87, %r1790, %r209, 31, -1;
	add.s32 	%r213, %r210, %r978;
	shr.u32 	%r979, %r1772, %r293;
	and.b32  	%r975, %r979, %r82;
	mov.b32 	%r955, 1;
	// begin inline asm
	{
    .reg .pred p;
    and.b32 %r953, %r975, %r955;    setp.ne.u32 p, %r953, 0;
    vote.ballot.sync.b32 %r953, p, 0xffffffff;
    @!p not.b32 %r953, %r953;
}

	// end inline asm
	mov.b32 	%r958, 2;
	// begin inline asm
	{
    .reg .pred p;
    and.b32 %r956, %r975, %r958;    setp.ne.u32 p, %r956, 0;
    vote.ballot.sync.b32 %r956, p, 0xffffffff;
    @!p not.b32 %r956, %r956;
}

	// end inline asm
	and.b32  	%r980, %r956, %r953;
	mov.b32 	%r961, 4;
	// begin inline asm
	{
    .reg .pred p;
    and.b32 %r959, %r975, %r961;    setp.ne.u32 p, %r959, 0;
    vote.ballot.sync.b32 %r959, p, 0xffffffff;
    @!p not.b32 %r959, %r959;
}

	// end inline asm
	and.b32  	%r981, %r959, %r980;
	mov.b32 	%r964, 8;
	// begin inline asm
	{
    .reg .pred p;
    and.b32 %r962, %r975, %r964;    setp.ne.u32 p, %r962, 0;
    vote.ballot.sync.b32 %r962, p, 0xffffffff;
    @!p not.b32 %r962, %r962;
}

	// end inline asm
	and.b32  	%r982, %r962, %r981;
	mov.b32 	%r967, 16;
	// begin inline asm
	{
    .reg .pred p;
    and.b32 %r965, %r975, %r967;    setp.ne.u32 p, %r965, 0;
    vote.ballot.sync.b32 %r965, p, 0xffffffff;
    @!p not.b32 %r965, %r965;
}

	// end inline asm
	and.b32  	%r983, %r965, %r982;
	mov.b32 	%r970, 32;
	// begin inline asm
	{
    .reg .pred p;
    and.b32 %r968, %r975, %r970;    setp.ne.u32 p, %r968, 0;
    vote.ballot.sync.b32 %r968, p, 0xffffffff;
    @!p not.b32 %r968, %r968;
}

	// end inline asm
	and.b32  	%r984, %r968, %r983;
	mov.b32 	%r973, 64;
	// begin inline asm
	{
    .reg .pred p;
    and.b32 %r971, %r975, %r973;    setp.ne.u32 p, %r971, 0;
    vote.ballot.sync.b32 %r971, p, 0xffffffff;
    @!p not.b32 %r971, %r971;
}

	// end inline asm
	and.b32  	%r985, %r971, %r984;
	mov.b32 	%r976, 128;
	// begin inline asm
	{
    .reg .pred p;
    and.b32 %r974, %r975, %r976;    setp.ne.u32 p, %r974, 0;
    vote.ballot.sync.b32 %r974, p, 0xffffffff;
    @!p not.b32 %r974, %r974;
}

	// end inline asm
	and.b32  	%r986, %r974, %r985;
	clz.b32 	%r987, %r986;
	sub.s32 	%r215, 31, %r987;
	and.b32  	%r988, %r646, %r986;
	popc.b32 	%r216, %r988;
	setp.ne.s32 	%p88, %r295, %r215;
	mov.b32 	%r1791, 0;
	@%p88 bra 	$L__BB9_133;
	shl.b32 	%r989, %r975, 2;
	add.s32 	%r990, %r164, %r989;
	atom.shared.add.u32 	%r1791, [%r990], %r216;
$L__BB9_133:
	shfl.sync.idx.b32	%r1016|%p89, %r1791, %r215, 31, -1;
	add.s32 	%r219, %r216, %r1016;
	shr.u32 	%r1017, %r1773, %r293;
	and.b32  	%r1013, %r1017, %r82;
	mov.b32 	%r993, 1;
	// begin inline asm
	{
    .reg .pred p;
    and.b32 %r991, %r1013, %r993;    setp.ne.u32 p, %r991, 0;
    vote.ballot.sync.b32 %r991, p, 0xffffffff;
    @!p not.b32 %r991, %r991;
}

	// end inline asm
	mov.b32 	%r996, 2;
	// begin inline asm
	{
    .reg .pred p;
    and.b32 %r994, %r1013, %r996;    setp.ne.u32 p, %r994, 0;
    vote.ballot.sync.b32 %r994, p, 0xffffffff;
    @!p not.b32 %r994, %r994;
}

	// end inline asm
	and.b32  	%r1018, %r994, %r991;
	mov.b32 	%r999, 4;
	// begin inline asm
	{
    .reg .pred p;
    and.b32 %r997, %r1013, %r999;    setp.ne.u32 p, %r997, 0;
    vote.ballot.sync.b32 %r997, p, 0xffffffff;
    @!p not.b32 %r997, %r997;
}

	// end inline asm
	and.b32  	%r1019, %r997, %r1018;
	mov.b32 	%r1002, 8;
	// begin inline asm
	{
    .reg .pred p;
    and.b32 %r1000, %r1013, %r1002;    setp.ne.u32 p, %r1000, 0;
    vote.ballot.sync.b32 %r1000, p, 0xffffffff;
    @!p not.b32 %r1000, %r1000;
}

	// end inline asm
	and.b32  	%r1020, %r1000, %r1019;
	mov.b32 	%r1005, 16;
	// begin inline asm
	{
    .reg .pred p;
    and.b32 %r1003, %r1013, %r1005;    setp.ne.u32 p, %r1003, 0;
    vote.ballot.sync.b32 %r1003, p, 0xffffffff;
    @!p not.b32 %r1003, %r1003;
}

	// end inline asm
	and.b32  	%r1021, %r1003, %r1020;
	mov.b32 	%r1008, 32;
	// begin inline asm
	{
    .reg .pred p;
    and.b32 %r1006, %r1013, %r1008;    setp.ne.u32 p, %r1006, 0;
    vote.ballot.sync.b32 %r1006, p, 0xffffffff;
    @!p not.b32 %r1006, %r1006;
}

	// end inline asm
	and.b32  	%r1022, %r1006, %r1021;
	mov.b32 	%r1011, 64;
	// begin inline asm
	{
    .reg .pred p;
    and.b32 %r1009, %r1013, %r1011;    setp.ne.u32 p, %r1009, 0;
    vote.ballot.sync.b32 %r1009, p, 0xffffffff;
    @!p not.b32 %r1009, %r1009;
}

	// end inline asm
	and.b32  	%r1023, %r1009, %r1022;
	mov.b32 	%r1014, 128;
	// begin inline asm
	{
    .reg .pred p;
    and.b32 %r1012, %r1013, %r1014;    setp.ne.u32 p, %r1012, 0;
    vote.ballot.sync.b32 %r1012, p, 0xffffffff;
    @!p not.b32 %r1012, %r1012;
}

	// end inline asm
	and.b32  	%r1024, %r1012, %r1023;
	clz.b32 	%r1025, %r1024;
	sub.s32 	%r221, 31, %r1025;
	and.b32  	%r1026, %r646, %r1024;
	popc.b32 	%r222, %r1026;
	setp.ne.s32 	%p90, %r295, %r221;
	mov.b32 	%r1792, 0;
	@%p90 bra 	$L__BB9_135;
	shl.b32 	%r1027, %r1013, 2;
	add.s32 	%r1028, %r164, %r1027;
	atom.shared.add.u32 	%r1792, [%r1028], %r222;
$L__BB9_135:
	shfl.sync.idx.b32	%r1054|%p91, %r1792, %r221, 31, -1;
	add.s32 	%r225, %r222, %r1054;
	shr.u32 	%r1055, %r1774, %r293;
	and.b32  	%r1051, %r1055, %r82;
	mov.b32 	%r1031, 1;
	// begin inline asm
	{
    .reg .pred p;
    and.b32 %r1029, %r1051, %r1031;    setp.ne.u32 p, %r1029, 0;
    vote.ballot.sync.b32 %r1029, p, 0xffffffff;
    @!p not.b32 %r1029, %r1029;
}

	// end inline asm
	mov.b32 	%r1034, 2;
	// begin inline asm
	{
    .reg .pred p;
    and.b32 %r1032, %r1051, %r1034;    setp.ne.u32 p, %r1032, 0;
    vote.ballot.sync.b32 %r1032, p, 0xffffffff;
    @!p not.b32 %r1032, %r1032;
}

	// end inline asm
	and.b32  	%r1056, %r1032, %r1029;
	mov.b32 	%r1037, 4;
	// begin inline asm
	{
    .reg .pred p;
    and.b32 %r1035, %r1051, %r1037;    setp.ne.u32 p, %r1035, 0;
    vote.ballot.sync.b32 %r1035, p, 0xffffffff;
    @!p not.b32 %r1035, %r1035;
}

	// end inline asm
	and.b32  	%r1057, %r1035, %r1056;
	mov.b32 	%r1040, 8;
	// begin inline asm
	{
    .reg .pred p;
    and.b32 %r1038, %r1051, %r1040;    setp.ne.u32 p, %r1038, 0;
    vote.ballot.sync.b32 %r1038, p, 0xffffffff;
    @!p not.b32 %r1038, %r1038;
}

	// end inline asm
	and.b32  	%r1058, %r1038, %r1057;
	mov.b32 	%r1043, 16;
	// begin inline asm
	{
    .reg .pred p;
    and.b32 %r1041, %r1051, %r1043;    setp.ne.u32 p, %r1041, 0;
    vote.ballot.sync.b32 %r1041, p, 0xffffffff;
    @!p not.b32 %r1041, %r1041;
}

	// end inline asm
	and.b32  	%r1059, %r1041, %r1058;
	mov.b32 	%r1046, 32;
	// begin inline asm
	{
    .reg .pred p;
    and.b32 %r1044, %r1051, %r1046;    setp.ne.u32 p, %r1044, 0;
    vote.ballot.sync.b32 %r1044, p, 0xffffffff;
    @!p not.b32 %r1044, %r1044;
}

	// end inline asm
	and.b32  	%r1060, %r1044, %r1059;
	mov.b32 	%r1049, 64;
	// begin inline asm
	{
    .reg .pred p;
    and.b32 %r1047, %r1051, %r1049;    setp.ne.u32 p, %r1047, 0;
    vote.ballot.sync.b32 %r1047, p, 0xffffffff;
    @!p not.b32 %r1047, %r1047;
}

	// end inline asm
	and.b32  	%r1061, %r1047, %r1060;
	mov.b32 	%r1052, 128;
	// begin inline asm
	{
    .reg .pred p;
    and.b32 %r1050, %r1051, %r1052;    setp.ne.u32 p, %r1050, 0;
    vote.ballot.sync.b32 %r1050, p, 0xffffffff;
    @!p not.b32 %r1050, %r1050;
}

	// end inline asm
	and.b32  	%r1062, %r1050, %r1061;
	clz.b32 	%r1063, %r1062;
	sub.s32 	%r227, 31, %r1063;
	and.b32  	%r1064, %r646, %r1062;
	popc.b32 	%r228, %r1064;
	setp.ne.s32 	%p92, %r295, %r227;
	mov.b32 	%r1793, 0;
	@%p92 bra 	$L__BB9_137;
	shl.b32 	%r1065, %r1051, 2;
	add.s32 	%r1066, %r164, %r1065;
	atom.shared.add.u32 	%r1793, [%r1066], %r228;
$L__BB9_137:
	shfl.sync.idx.b32	%r1092|%p93, %r1793, %r227, 31, -1;
	add.s32 	%r231, %r228, %r1092;
	shr.u32 	%r1093, %r1775, %r293;
	and.b32  	%r1089, %r1093, %r82;
	mov.b32 	%r1069, 1;
	// begin inline asm
	{
    .reg .pred p;
    and.b32 %r1067, %r1089, %r1069;    setp.ne.u32 p, %r1067, 0;
    vote.ballot.sync.b32 %r1067, p, 0xffffffff;
    @!p not.b32 %r1067, %r1067;
}

	// end inline asm
	mov.b32 	%r1072, 2;
	// begin inline asm
	{
    .reg .pred p;
    and.b32 %r1070, %r1089, %r1072;    setp.ne.u32 p, %r1070, 0;
    vote.ballot.sync.b32 %r1070, p, 0xffffffff;
    @!p not.b32 %r1070, %r1070;
}

	// end inline asm
	and.b32  	%r1094, %r1070, %r1067;
	mov.b32 	%r1075, 4;
	// begin inline asm
	{
    .reg .pred p;
    and.b32 %r1073, %r1089, %r1075;    setp.ne.u32 p, %r1073, 0;
    vote.ballot.sync.b32 %r1073, p, 0xffffffff;
    @!p not.b32 %r1073, %r1073;
}

	// end inline asm
	and.b32  	%r1095, %r1073, %r1094;
	mov.b32 	%r1078, 8;
	// begin inline asm
	{
    .reg .pred p;
    and.b32 %r1076, %r1089, %r1078;    setp.ne.u32 p, %r1076, 0;
    vote.ballot.sync.b32 %r1076, p, 0xffffffff;
    @!p not.b32 %r1076, %r1076;
}

	// end inline asm
	and.b32  	%r1096, %r1076, %r1095;
	mov.b32 	%r1081, 16;
	// begin inline asm
	{
    .reg .pred p;
    and.b32 %r1079, %r1089, %r1081;    setp.ne.u32 p, %r1079, 0;
    vote.ballot.sync.b32 %r1079, p, 0xffffffff;
    @!p not.b32 %r1079, %r1079;
}

	// end inline asm
	and.b32  	%r1097, %r1079, %r1096;
	mov.b32 	%r1084, 32;
	// begin inline asm
	{
    .reg .pred p;
    and.b32 %r1082, %r1089, %r1084;    setp.ne.u32 p, %r1082, 0;
    vote.ballot.sync.b32 %r1082, p, 0xffffffff;
    @!p not.b32 %r1082, %r1082;
}

	// end inline asm
	and.b32  	%r1098, %r1082, %r1097;
	mov.b32 	%r1087, 64;
	// begin inline asm
	{
    .reg .pred p;
    and.b32 %r1085, %r1089, %r1087;    setp.ne.u32 p, %r1085, 0;
    vote.ballot.sync.b32 %r1085, p, 0xffffffff;
    @!p not.b32 %r1085, %r1085;
}

	// end inline asm
	and.b32  	%r1099, %r1085, %r1098;
	mov.b32 	%r1090, 128;
	// begin inline asm
	{
    .reg .pred p;
    and.b32 %r1088, %r1089, %r1090;    setp.ne.u32 p, %r1088, 0;
    vote.ballot.sync.b32 %r1088, p, 0xffffffff;
    @!p not.b32 %r1088, %r1088;
}

	// end inline asm
	and.b32  	%r1100, %r1088, %r1099;
	clz.b32 	%r1101, %r1100;
	sub.s32 	%r233, 31, %r1101;
	and.b32  	%r1102, %r646, %r1100;
	popc.b32 	%r234, %r1102;
	setp.ne.s32 	%p94, %r295, %r233;
	mov.b32 	%r1794, 0;
	@%p94 bra 	$L__BB9_139;
	shl.b32 	%r1103, %r1089, 2;
	add.s32 	%r1104, %r164, %r1103;
	atom.shared.add.u32 	%r1794, [%r1104], %r234;
$L__BB9_139:
	shfl.sync.idx.b32	%r1130|%p95, %r1794, %r233, 31, -1;
	add.s32 	%r237, %r234, %r1130;
	shr.u32 	%r1131, %r1776, %r293;
	and.b32  	%r1127, %r1131, %r82;
	mov.b32 	%r1107, 1;
	// begin inline asm
	{
    .reg .pred p;
    and.b32 %r1105, %r1127, %r1107;    setp.ne.u32 p, %r1105, 0;
    vote.ballot.sync.b32 %r1105, p, 0xffffffff;
    @!p not.b32 %r1105, %r1105;
}

	// end inline asm
	mov.b32 	%r1110, 2;
	// begin inline asm
	{
    .reg .pred p;
    and.b32 %r1108, %r1127, %r1110;    setp.ne.u32 p, %r1108, 0;
    vote.ballot.sync.b32 %r1108, p, 0xffffffff;
    @!p not.b32 %r1108, %r1108;
}

	// end inline asm
	and.b32  	%r1132, %r1108, %r1105;
	mov.b32 	%r1113, 4;
	// begin inline asm
	{
    .reg .pred p;
    and.b32 %r1111, %r1127, %r1113;    setp.ne.u32 p, %r1111, 0;
    vote.ballot.sync.b32 %r1111, p, 0xffffffff;
    @!p not.b32 %r1111, %r1111;
}

	// end inline asm
	and.b32  	%r1133, %r1111, %r1132;
	mov.b32 	%r1116, 8;
	// begin inline asm
	{
    .reg .pred p;
    and.b32 %r1114, %r1127, %r1116;    setp.ne.u32 p, %r1114, 0;
    vote.ballot.sync.b32 %r1114, p, 0xffffffff;
    @!p not.b32 %r1114, %r1114;
}

	// end inline asm
	and.b32  	%r1134, %r1114, %r1133;
	mov.b32 	%r1119, 16;
	// begin inline asm
	{
    .reg .pred p;
    and.b32 %r1117, %r1127, %r1119;    setp.ne.u32 p, %r1117, 0;
    vote.ballot.sync.b32 %r1117, p, 0xffffffff;
    @!p not.b32 %r1117, %r1117;
}

	// end inline asm
	and.b32  	%r1135, %r1117, %r1134;
	mov.b32 	%r1122, 32;
	// begin inline asm
	{
    .reg .pred p;
    and.b32 %r1120, %r1127, %r1122;    setp.ne.u32 p, %r1120, 0;
    vote.ballot.sync.b32 %r1120, p, 0xffffffff;
    @!p not.b32 %r1120, %r1120;
}

	// end inline asm
	and.b32  	%r1136, %r1120, %r1135;
	mov.b32 	%r1125, 64;
	// begin inline asm
	{
    .reg .pred p;
    and.b32 %r1123, %r1127, %r1125;    setp.ne.u32 p, %r1123, 0;
    vote.ballot.sync.b32 %r1123, p, 0xffffffff;
    @!p not.b32 %r1123, %r1123;
}

	// end inline asm
	and.b32  	%r1137, %r1123, %r1136;
	mov.b32 	%r1128, 128;
	// begin inline asm
	{
    .reg .pred p;
    and.b32 %r1126, %r1127, %r1128;    setp.ne.u32 p, %r1126, 0;
    vote.ballot.sync.b32 %r1126, p, 0xffffffff;
    @!p not.b32 %r1126, %r1126;
}

	// end inline asm
	and.b32  	%r1138, %r1126, %r1137;
	clz.b32 	%r1139, %r1138;
	sub.s32 	%r239, 31, %r1139;
	and.b32  	%r1140, %r646, %r1138;
	popc.b32 	%r240, %r1140;
	setp.ne.s32 	%p96, %r295, %r239;
	mov.b32 	%r1795, 0;
	@%p96 bra 	$L__BB9_141;
	shl.b32 	%r1141, %r1127, 2;
	add.s32 	%r1142, %r164, %r1141;
	atom.shared.add.u32 	%r1795, [%r1142], %r240;
$L__BB9_141:
	shfl.sync.idx.b32	%r1168|%p97, %r1795, %r239, 31, -1;
	add.s32 	%r243, %r240, %r1168;
	shr.u32 	%r1169, %r1777, %r293;
	and.b32  	%r1165, %r1169, %r82;
	mov.b32 	%r1145, 1;
	// begin inline asm
	{
    .reg .pred p;
    and.b32 %r1143, %r1165, %r1145;    setp.ne.u32 p, %r1143, 0;
    vote.ballot.sync.b32 %r1143, p, 0xffffffff;
    @!p not.b32 %r1143, %r1143;
}

	// end inline asm
	mov.b32 	%r1148, 2;
	// begin inline asm
	{
    .reg .pred p;
    and.b32 %r1146, %r1165, %r1148;    setp.ne.u32 p, %r1146, 0;
    vote.ballot.sync.b32 %r1146, p, 0xffffffff;
    @!p not.b32 %r1146, %r1146;
}

	// end inline asm
	and.b32  	%r1170, %r1146, %r1143;
	mov.b32 	%r1151, 4;
	// begin inline asm
	{
    .reg .pred p;
    and.b32 %r1149, %r1165, %r1151;    setp.ne.u32 p, %r1149, 0;
    vote.ballot.sync.b32 %r1149, p, 0xffffffff;
    @!p not.b32 %r1149, %r1149;
}

	// end inline asm
	and.b32  	%r1171, %r1149, %r1170;
	mov.b32 	%r1154, 8;
	// begin inline asm
	{
    .reg .pred p;
    and.b32 %r1152, %r1165, %r1154;    setp.ne.u32 p, %r1152, 0;
    vote.ballot.sync.b32 %r1152, p, 0xffffffff;
    @!p not.b32 %r1152, %r1152;
}

	// end inline asm
	and.b32  	%r1172, %r1152, %r1171;
	mov.b32 	%r1157, 16;
	// begin inline asm
	{
    .reg .pred p;
    and.b32 %r1155, %r1165, %r1157;    setp.ne.u32 p, %r1155, 0;
    vote.ballot.sync.b32 %r1155, p, 0xffffffff;
    @!p not.b32 %r1155, %r1155;
}

	// end inline asm
	and.b32  	%r1173, %r1155, %r1172;
	mov.b32 	%r1160, 32;
	// begin inline asm
	{
    .reg .pred p;
    and.b32 %r1158, %r1165, %r1160;    setp.ne.u32 p, %r1158, 0;
    vote.ballot.sync.b32 %r1158, p, 0xffffffff;
    @!p not.b32 %r1158, %r1158;
}

	// end inline asm
	and.b32  	%r1174, %r1158, %r1173;
	mov.b32 	%r1163, 64;
	// begin inline asm
	{
    .reg .pred p;
    and.b32 %r1161, %r1165, %r1163;    setp.ne.u32 p, %r1161, 0;
    vote.ballot.sync.b32 %r1161, p, 0xffffffff;
    @!p not.b32 %r1161, %r1161;
}

	// end inline asm
	and.b32  	%r1175, %r1161, %r1174;
	mov.b32 	%r1166, 128;
	// begin inline asm
	{
    .reg .pred p;
    and.b32 %r1164, %r1165, %r1166;    setp.ne.u32 p, %r1164, 0;
    vote.ballot.sync.b32 %r1164, p, 0xffffffff;
    @!p not.b32 %r1164, %r1164;
}

	// end inline asm
	and.b32  	%r1176, %r1164, %r1175;
	clz.b32 	%r1177, %r1176;
	sub.s32 	%r245, 31, %r1177;
	and.b32  	%r1178, %r646, %r1176;
	popc.b32 	%r246, %r1178;
	setp.ne.s32 	%p98, %r295, %r245;
	mov.b32 	%r1796, 0;
	@%p98 bra 	$L__BB9_143;
	shl.b32 	%r1179, %r1165, 2;
	add.s32 	%r1180, %r164, %r1179;
	atom.shared.add.u32 	%r1796, [%r1180], %r246;
$L__BB9_143:
	shfl.sync.idx.b32	%r1206|%p99, %r1796, %r245, 31, -1;
	add.s32 	%r249, %r246, %r1206;
	shr.u32 	%r1207, %r1778, %r293;
	and.b32  	%r1203, %r1207, %r82;
	mov.b32 	%r1183, 1;
	// begin inline asm
	{
    .reg .pred p;
    and.b32 %r1181, %r1203, %r1183;    setp.ne.u32 p, %r1181, 0;
    vote.ballot.sync.b32 %r1181, p, 0xffffffff;
    @!p not.b32 %r1181, %r1181;
}

	// end inline asm
	mov.b32 	%r1186, 2;
	// begin inline asm
	{
    .reg .pred p;
    and.b32 %r1184, %r1203, %r1186;    setp.ne.u32 p, %r1184, 0;
    vote.ballot.sync.b32 %r1184, p, 0xffffffff;
    @!p not.b32 %r1184, %r1184;
}

	// end inline asm
	and.b32  	%r1208, %r1184, %r1181;
	mov.b32 	%r1189, 4;
	// begin inline asm
	{
    .reg .pred p;
    and.b32 %r1187, %r1203, %r1189;    setp.ne.u32 p, %r1187, 0;
    vote.ballot.sync.b32 %r1187, p, 0xffffffff;
    @!p not.b32 %r1187, %r1187;
}

	// end inline asm
	and.b32  	%r1209, %r1187, %r1208;
	mov.b32 	%r1192, 8;
	// begin inline asm
	{
    .reg .pred p;
    and.b32 %r1190, %r1203, %r1192;    setp.ne.u32 p, %r1190, 0;
    vote.ballot.sync.b32 %r1190, p, 0xffffffff;
    @!p not.b32 %r1190, %r1190;
}

	// end inline asm
	and.b32  	%r1210, %r1190, %r1209;
	mov.b32 	%r1195, 16;
	// begin inline asm
	{
    .reg .pred p;
    and.b32 %r1193, %r1203, %r1195;    setp.ne.u32 p, %r1193, 0;
    vote.ballot.sync.b32 %r1193, p, 0xffffffff;
    @!p not.b32 %r1193, %r1193;
}

	// end inline asm
	and.b32  	%r1211, %r1193, %r1210;
	mov.b32 	%r1198, 32;
	// begin inline asm
	{
    .reg .pred p;
    and.b32 %r1196, %r1203, %r1198;    setp.ne.u32 p, %r1196, 0;
    vote.ballot.sync.b32 %r1196, p, 0xffffffff;
    @!p not.b32 %r1196, %r1196;
}

	// end inline asm
	and.b32  	%r1212, %r1196, %r1211;
	mov.b32 	%r1201, 64;
	// begin inline asm
	{
    .reg .pred p;
    and.b32 %r1199, %r1203, %r1201;    setp.ne.u32 p, %r1199, 0;
    vote.ballot.sync.b32 %r1199, p, 0xffffffff;
    @!p not.b32 %r1199, %r1199;
}

	// end inline asm
	and.b32  	%r1213, %r1199, %r1212;
	mov.b32 	%r1204, 128;
	// begin inline asm
	{
    .reg .pred p;
    and.b32 %r1202, %r1203, %r1204;    setp.ne.u32 p, %r1202, 0;
    vote.ballot.sync.b32 %r1202, p, 0xffffffff;
    @!p not.b32 %r1202, %r1202;
}

	// end inline asm
	and.b32  	%r1214, %r1202, %r1213;
	clz.b32 	%r1215, %r1214;
	sub.s32 	%r251, 31, %r1215;
	and.b32  	%r1216, %r646, %r1214;
	popc.b32 	%r252, %r1216;
	setp.ne.s32 	%p100, %r295, %r251;
	mov.b32 	%r1797, 0;
	@%p100 bra 	$L__BB9_145;
	shl.b32 	%r1217, %r1203, 2;
	add.s32 	%r1218, %r164, %r1217;
	atom.shared.add.u32 	%r1797, [%r1218], %r252;
$L__BB9_145:
	shfl.sync.idx.b32	%r1244|%p101, %r1797, %r251, 31, -1;
	add.s32 	%r255, %r252, %r1244;
	shr.u32 	%r1245, %r1779, %r293;
	and.b32  	%r1241, %r1245, %r82;
	mov.b32 	%r1221, 1;
	// begin inline asm
	{
    .reg .pred p;
    and.b32 %r1219, %r1241, %r1221;    setp.ne.u32 p, %r1219, 0;
    vote.ballot.sync.b32 %r1219, p, 0xffffffff;
    @!p not.b32 %r1219, %r1219;
}

	// end inline asm
	mov.b32 	%r1224, 2;
	// begin inline asm
	{
    .reg .pred p;
    and.b32 %r1222, %r1241, %r1224;    setp.ne.u32 p, %r1222, 0;
    vote.ballot.sync.b32 %r1222, p, 0xffffffff;
    @!p not.b32 %r1222, %r1222;
}

	// end inline asm
	and.b32  	%r1246, %r1222, %r1219;
	mov.b32 	%r1227, 4;
	// begin inline asm
	{
    .reg .pred p;
    and.b32 %r1225, %r1241, %r1227;    setp.ne.u32 p, %r1225, 0;
    vote.ballot.sync.b32 %r1225, p, 0xffffffff;
    @!p not.b32 %r1225, %r1225;
}

	// end inline asm
	and.b32  	%r1247, %r1225, %r1246;
	mov.b32 	%r1230, 8;
	// begin inline asm
	{
    .reg .pred p;
    and.b32 %r1228, %r1241, %r1230;    setp.ne.u32 p, %r1228, 0;
    vote.ballot.sync.b32 %r1228, p, 0xffffffff;
    @!p not.b32 %r1228, %r1228;
}

	// end inline asm
	and.b32  	%r1248, %r1228, %r1247;
	mov.b32 	%r1233, 16;
	// begin inline asm
	{
    .reg .pred p;
    and.b32 %r1231, %r1241, %r1233;    setp.ne.u32 p, %r1231, 0;
    vote.ballot.sync.b32 %r1231, p, 0xffffffff;
    @!p not.b32 %r1231, %r1231;
}

	// end inline asm
	and.b32  	%r1249, %r1231, %r1248;
	mov.b32 	%r1236, 32;
	// begin inline asm
	{
    .reg .pred p;
    and.b32 %r1234, %r1241, %r1236;    setp.ne.u32 p, %r1234, 0;
    vote.ballot.sync.b32 %r1234, p, 0xffffffff;
    @!p not.b32 %r1234, %r1234;
}

	// end inline asm
	and.b32  	%r1250, %r1234, %r1249;
	mov.b32 	%r1239, 64;
	// begin inline asm
	{
    .reg .pred p;
    and.b32 %r1237, %r1241, %r1239;    setp.ne.u32 p, %r1237, 0;
    vote.ballot.sync.b32 %r1237, p, 0xffffffff;
    @!p not.b32 %r1237, %r1237;
}

	// end inline asm
	and.b32  	%r1251, %r1237, %r1250;
	mov.b32 	%r1242, 128;
	// begin inline asm
	{
    .reg .pred p;
    and.b32 %r1240, %r1241, %r1242;    setp.ne.u32 p, %r1240, 0;
    vote.ballot.sync.b32 %r1240, p, 0xffffffff;
    @!p not.b32 %r1240, %r1240;
}

	// end inline asm
	and.b32  	%r1252, %r1240, %r1251;
	clz.b32 	%r1253, %r1252;
	sub.s32 	%r257, 31, %r1253;
	and.b32  	%r1254, %r646, %r1252;
	popc.b32 	%r258, %r1254;
	setp.ne.s32 	%p102, %r295, %r257;
	mov.b32 	%r1798, 0;
	@%p102 bra 	$L__BB9_147;
	shl.b32 	%r1259, %r1241, 2;
	add.s32 	%r1260, %r164, %r1259;
	atom.shared.add.u32 	%r1798, [%r1260], %r258;
$L__BB9_147:
	shfl.sync.idx.b32	%r1286|%p103, %r1798, %r257, 31, -1;
	add.s32 	%r261, %r258, %r1286;
	shr.u32 	%r1287, %r1780, %r293;
	and.b32  	%r1283, %r1287, %r82;
	mov.b32 	%r1263, 1;
	// begin inline asm
	{
    .reg .pred p;
    and.b32 %r1261, %r1283, %r1263;    setp.ne.u32 p, %r1261, 0;
    vote.ballot.sync.b32 %r1261, p, 0xffffffff;
    @!p not.b32 %r1261, %r1261;
}

	// end inline asm
	mov.b32 	%r1266, 2;
	// begin inline asm
	{
    .reg .pred p;
    and.b32 %r1264, %r1283, %r1266;    setp.ne.u32 p, %r1264, 0;
    vote.ballot.sync.b32 %r1264, p, 0xffffffff;
    @!p not.b32 %r1264, %r1264;
}

	// end inline asm
	and.b32  	%r1288, %r1264, %r1261;
	mov.b32 	%r1269, 4;
	// begin inline asm
	{
    .reg .pred p;
    and.b32 %r1267, %r1283, %r1269;    setp.ne.u32 p, %r1267, 0;
    vote.ballot.sync.b32 %r1267, p, 0xffffffff;
    @!p not.b32 %r1267, %r1267;
}

	// end inline asm
	and.b32  	%r1289, %r1267, %r1288;
	mov.b32 	%r1272, 8;
	// begin inline asm
	{
    .reg .pred p;
    and.b32 %r1270, %r1283, %r1272;    setp.ne.u32 p, %r1270, 0;
    vote.ballot.sync.b32 %r1270, p, 0xffffffff;
    @!p not.b32 %r1270, %r1270;
}

	// end inline asm
	and.b32  	%r1290, %r1270, %r1289;
	mov.b32 	%r1275, 16;
	// begin inline asm
	{
    .reg .pred p;
    and.b32 %r1273, %r1283, %r1275;    setp.ne.u32 p, %r1273, 0;
    vote.ballot.sync.b32 %r1273, p, 0xffffffff;
    @!p not.b32 %r1273, %r1273;
}

	// end inline asm
	and.b32  	%r1291, %r1273, %r1290;
	mov.b32 	%r1278, 32;
	// begin inline asm
	{
    .reg .pred p;
    and.b32 %r1276, %r1283, %r1278;    setp.ne.u32 p, %r1276, 0;
    vote.ballot.sync.b32 %r1276, p, 0xffffffff;
    @!p not.b32 %r1276, %r1276;
}

	// end inline asm
	and.b32  	%r1292, %r1276, %r1291;
	mov.b32 	%r1281, 64;
	// begin inline asm
	{
    .reg .pred p;
    and.b32 %r1279, %r1283, %r1281;    setp.ne.u32 p, %r1279, 0;
    vote.ballot.sync.b32 %r1279, p, 0xffffffff;
    @!p not.b32 %r1279, %r1279;
}

	// end inline asm
	and.b32  	%r1293, %r1279, %r1292;
	mov.b32 	%r1284, 128;
	// begin inline asm
	{
    .reg .pred p;
    and.b32 %r1282, %r1283, %r1284;    setp.ne.u32 p, %r1282, 0;
    vote.ballot.sync.b32 %r1282, p, 0xffffffff;
    @!p not.b32 %r1282, %r1282;
}

	// end inline asm
	and.b32  	%r1294, %r1282, %r1293;
	clz.b32 	%r1295, %r1294;
	sub.s32 	%r263, 31, %r1295;
	and.b32  	%r1296, %r646, %r1294;
	popc.b32 	%r264, %r1296;
	setp.ne.s32 	%p104, %r295, %r263;
	mov.b32 	%r1799, 0;
	@%p104 bra 	$L__BB9_149;
	shl.b32 	%r1301, %r1283, 2;
	add.s32 	%r1302, %r164, %r1301;
	atom.shared.add.u32 	%r1799, [%r1302], %r264;
$L__BB9_149:
	shfl.sync.idx.b32	%r1328|%p105, %r1799, %r263, 31, -1;
	add.s32 	%r267, %r264, %r1328;
	shr.u32 	%r1329, %r1781, %r293;
	and.b32  	%r1325, %r1329, %r82;
	mov.b32 	%r1305, 1;
	// begin inline asm
	{
    .reg .pred p;
    and.b32 %r1303, %r1325, %r1305;    setp.ne.u32 p, %r1303, 0;
    vote.ballot.sync.b32 %r1303, p, 0xffffffff;
    @!p not.b32 %r1303, %r1303;
}

	// end inline asm
	mov.b32 	%r1308, 2;
	// begin inline asm
	{
    .reg .pred p;
    and.b32 %r1306, %r1325, %r1308;    setp.ne.u32 p, %r1306, 0;
    vote.ballot.sync.b32 %r1306, p, 0xffffffff;
    @!p not.b32 %r1306, %r1306;
}

	// end inline asm
	and.b32  	%r1330, %r1306, %r1303;
	mov.b32 	%r1311, 4;
	// begin inline asm
	{
    .reg .pred p;
    and.b32 %r1309, %r1325, %r1311;    setp.ne.u32 p, %r1309, 0;
    vote.ballot.sync.b32 %r1309, p, 0xffffffff;
    @!p not.b32 %r1309, %r1309;
}

	// end inline asm
	and.b32  	%r1331, %r1309, %r1330;
	mov.b32 	%r1314, 8;
	// begin inline asm
	{
    .reg .pred p;
    and.b32 %r1312, %r1325, %r1314;    setp.ne.u32 p, %r1312, 0;
    vote.ballot.sync.b32 %r1312, p, 0xffffffff;
    @!p not.b32 %r1312, %r1312;
}

	// end inline asm
	and.b32  	%r1332, %r1312, %r1331;
	mov.b32 	%r1317, 16;
	// begin inline asm
	{
    .reg .pred p;
    and.b32 %r1315, %r1325, %r1317;    setp.ne.u32 p, %r1315, 0;
    vote.ballot.sync.b32 %r1315, p, 0xffffffff;
    @!p not.b32 %r1315, %r1315;
}

	// end inline asm
	and.b32  	%r1333, %r1315, %r1332;
	mov.b32 	%r1320, 32;
	// begin inline asm
	{
    .reg .pred p;
    and.b32 %r1318, %r1325, %r1320;    setp.ne.u32 p, %r1318, 0;
    vote.ballot.sync.b32 %r1318, p, 0xffffffff;
    @!p not.b32 %r1318, %r1318;
}

	// end inline asm
	and.b32  	%r1334, %r1318, %r1333;
	mov.b32 	%r1323, 64;
	// begin inline asm
	{
    .reg .pred p;
    and.b32 %r1321, %r1325, %r1323;    setp.ne.u32 p, %r1321, 0;
    vote.ballot.sync.b32 %r1321, p, 0xffffffff;
    @!p not.b32 %r1321, %r1321;
}

	// end inline asm
	and.b32  	%r1335, %r1321, %r1334;
	mov.b32 	%r1326, 128;
	// begin inline asm
	{
    .reg .pred p;
    and.b32 %r1324, %r1325, %r1326;    setp.ne.u32 p, %r1324, 0;
    vote.ballot.sync.b32 %r1324, p, 0xffffffff;
    @!p not.b32 %r1324, %r1324;
}

	// end inline asm
	and.b32  	%r1336, %r1324, %r1335;
	clz.b32 	%r1337, %r1336;
	sub.s32 	%r269, 31, %r1337;
	and.b32  	%r1338, %r646, %r1336;
	popc.b32 	%r270, %r1338;
	setp.ne.s32 	%p106, %r295, %r269;
	mov.b32 	%r1800, 0;
	@%p106 bra 	$L__BB9_151;
	shl.b32 	%r1339, %r1, 5;
	and.b32  	%r1340, %r1339, 31744;
	add.s32 	%r1342, %r551, %r1340;
	shl.b32 	%r1343, %r1325, 2;
	add.s32 	%r1344, %r1342, %r1343;
	atom.shared.add.u32 	%r1800, [%r1344], %r270;
$L__BB9_151:
	shfl.sync.idx.b32	%r1370|%p107, %r1800, %r269, 31, -1;
	add.s32 	%r273, %r270, %r1370;
	shr.u32 	%r1371, %r1782, %r293;
	and.b32  	%r1367, %r1371, %r82;
	mov.b32 	%r1347, 1;
	// begin inline asm
	{
    .reg .pred p;
    and.b32 %r1345, %r1367, %r1347;    setp.ne.u32 p, %r1345, 0;
    vote.ballot.sync.b32 %r1345, p, 0xffffffff;
    @!p not.b32 %r1345, %r1345;
}

	// end inline asm
	mov.b32 	%r1350, 2;
	// begin inline asm
	{
    .reg .pred p;
    and.b32 %r1348, %r1367, %r1350;    setp.ne.u32 p, %r1348, 0;
    vote.ballot.sync.b32 %r1348, p, 0xffffffff;
    @!p not.b32 %r1348, %r1348;
}

	// end inline asm
	and.b32  	%r1372, %r1348, %r1345;
	mov.b32 	%r1353, 4;
	// begin inline asm
	{
    .reg .pred p;
    and.b32 %r1351, %r1367, %r1353;    setp.ne.u32 p, %r1351, 0;
    vote.ballot.sync.b32 %r1351, p, 0xffffffff;
    @!p not.b32 %r1351, %r1351;
}

	// end inline asm
	and.b32  	%r1373, %r1351, %r1372;
	mov.b32 	%r1356, 8;
	// begin inline asm
	{
    .reg .pred p;
    and.b32 %r1354, %r1367, %r1356;    setp.ne.u32 p, %r1354, 0;
    vote.ballot.sync.b32 %r1354, p, 0xffffffff;
    @!p not.b32 %r1354, %r1354;
}

	// end inline asm
	and.b32  	%r1374, %r1354, %r1373;
	mov.b32 	%r1359, 16;
	// begin inline asm
	{
    .reg .pred p;
    and.b32 %r1357, %r1367, %r1359;    setp.ne.u32 p, %r1357, 0;
    vote.ballot.sync.b32 %r1357, p, 0xffffffff;
    @!p not.b32 %r1357, %r1357;
}

	// end inline asm
	and.b32  	%r1375, %r1357, %r1374;
	mov.b32 	%r1362, 32;
	// begin inline asm
	{
    .reg .pred p;
    and.b32 %r1360, %r1367, %r1362;    setp.ne.u32 p, %r1360, 0;
    vote.ballot.sync.b32 %r1360, p, 0xffffffff;
    @!p not.b32 %r1360, %r1360;
}

	// end inline asm
	and.b32  	%r1376, %r1360, %r1375;
	mov.b32 	%r1365, 64;
	// begin inline asm
	{
    .reg .pred p;
    and.b32 %r1363, %r1367, %r1365;    setp.ne.u32 p, %r1363, 0;
    vote.ballot.sync.b32 %r1363, p, 0xffffffff;
    @!p not.b32 %r1363, %r1363;
}

	// end inline asm
	and.b32  	%r1377, %r1363, %r1376;
	mov.b32 	%r1368, 128;
	// begin inline asm
	{
    .reg .pred p;
    and.b32 %r1366, %r1367, %r1368;    setp.ne.u32 p, %r1366, 0;
    vote.ballot.sync.b32 %r1366, p, 0xffffffff;
    @!p not.b32 %r1366, %r1366;
}

	// end inline asm
	and.b32  	%r1378, %r1366, %r1377;
	clz.b32 	%r1379, %r1378;
	sub.s32 	%r275, 31, %r1379;
	and.b32  	%r1380, %r646, %r1378;
	popc.b32 	%r276, %r1380;
	setp.ne.s32 	%p108, %r295, %r275;
	mov.b32 	%r1801, 0;
	@%p108 bra 	$L__BB9_153;
	shl.b32 	%r1385, %r1367, 2;
	add.s32 	%r1386, %r164, %r1385;
	atom.shared.add.u32 	%r1801, [%r1386], %r276;
$L__BB9_153:
	setp.gt.u32 	%p109, %r1, 255;
	shfl.sync.idx.b32	%r1387|%p110, %r1801, %r275, 31, -1;
	add.s32 	%r1388, %r276, %r1387;
	bar.sync 	0;
	shl.b32 	%r1389, %r171, 2;
	add.s32 	%r1391, %r551, %r1389;
	st.shared.u32 	[%r1391+-4], %r1764;
	shl.b32 	%r1392, %r177, 2;
	add.s32 	%r1393, %r551, %r1392;
	st.shared.u32 	[%r1393+-4], %r1765;
	shl.b32 	%r1394, %r183, 2;
	add.s32 	%r1395, %r551, %r1394;
	st.shared.u32 	[%r1395+-4], %r1766;
	shl.b32 	%r1396, %r189, 2;
	add.s32 	%r1397, %r551, %r1396;
	st.shared.u32 	[%r1397+-4], %r1767;
	shl.b32 	%r1398, %r195, 2;
	add.s32 	%r1399, %r551, %r1398;
	st.shared.u32 	[%r1399+-4], %r1768;
	shl.b32 	%r1400, %r201, 2;
	add.s32 	%r1401, %r551, %r1400;
	st.shared.u32 	[%r1401+-4], %r1769;
	shl.b32 	%r1402, %r207, 2;
	add.s32 	%r1403, %r551, %r1402;
	st.shared.u32 	[%r1403+-4], %r1770;
	shl.b32 	%r1404, %r213, 2;
	add.s32 	%r1405, %r551, %r1404;
	st.shared.u32 	[%r1405+-4], %r1771;
	shl.b32 	%r1406, %r219, 2;
	add.s32 	%r1407, %r551, %r1406;
	st.shared.u32 	[%r1407+-4], %r1772;
	shl.b32 	%r1408, %r225, 2;
	add.s32 	%r1409, %r551, %r1408;
	st.shared.u32 	[%r1409+-4], %r1773;
	shl.b32 	%r1410, %r231, 2;
	add.s32 	%r1411, %r551, %r1410;
	st.shared.u32 	[%r1411+-4], %r1774;
	shl.b32 	%r1412, %r237, 2;
	add.s32 	%r1413, %r551, %r1412;
	st.shared.u32 	[%r1413+-4], %r1775;
	shl.b32 	%r1414, %r243, 2;
	add.s32 	%r1415, %r551, %r1414;
	st.shared.u32 	[%r1415+-4], %r1776;
	shl.b32 	%r1416, %r249, 2;
	add.s32 	%r1417, %r551, %r1416;
	st.shared.u32 	[%r1417+-4], %r1777;
	shl.b32 	%r1418, %r255, 2;
	add.s32 	%r1419, %r551, %r1418;
	st.shared.u32 	[%r1419+-4], %r1778;
	shl.b32 	%r1420, %r261, 2;
	add.s32 	%r1421, %r551, %r1420;
	st.shared.u32 	[%r1421+-4], %r1779;
	shl.b32 	%r1422, %r267, 2;
	add.s32 	%r1423, %r551, %r1422;
	st.shared.u32 	[%r1423+-4], %r1780;
	shl.b32 	%r1424, %r273, 2;
	add.s32 	%r1425, %r551, %r1424;
	st.shared.u32 	[%r1425+-4], %r1781;
	shl.b32 	%r1426, %r1388, 2;
	add.s32 	%r1427, %r551, %r1426;
	st.shared.u32 	[%r1427+-4], %r1782;
	shl.b32 	%r1428, %r1, 3;
	add.s32 	%r1429, %r551, %r1428;
	add.s32 	%r279, %r1429, 29184;
	@%p109 bra 	$L__BB9_161;
	ld.param.u64 	%rd236, [_ZN3cub18CUB_300001_SM_10006detail10radix_sort29DeviceRadixSortOnesweepKernelINS1_5radix10policy_hubIiNS0_8NullTypeEyE10Policy1000ELNS0_9SortOrderE0EiS6_yiiNS1_21identity_decomposer_tEEEvPT5_SC_PT3_PKSD_PT1_PKSH_PT2_PKSL_T4_iiT6__param_3];
	cvta.to.global.u64 	%rd57, %rd236;
	shl.b64 	%rd58, %rd7, 3;
	add.s64 	%rd59, %rd57, %rd58;
	ld.global.u64 	%rd60, [%rd59];
	cvt.s64.s32 	%rd61, %r163;
	sub.s64 	%rd238, %rd60, %rd61;
	st.shared.u64 	[%r279], %rd238;
	setp.lt.s32 	%p111, %r3, 1;
	mov.u32 	%r1805, %r1759;
	@%p111 bra 	$L__BB9_160;
	mov.b32 	%r1803, -1;
	mov.u32 	%r1802, %r3;
	mov.u32 	%r1805, %r1759;
$L__BB9_156:
	ld.param.u64 	%rd229, [_ZN3cub18CUB_300001_SM_10006detail10radix_sort29DeviceRadixSortOnesweepKernelINS1_5radix10policy_hubIiNS0_8NullTypeEyE10Policy1000ELNS0_9SortOrderE0EiS6_yiiNS1_21identity_decomposer_tEEEvPT5_SC_PT3_PKSD_PT1_PKSH_PT2_PKSL_T4_iiT6__param_0];
	add.s32 	%r283, %r1802, -1;
	shl.b32 	%r1431, %r283, 8;
	add.s32 	%r1432, %r1431, %r1;
	cvta.to.global.u64 	%rd62, %rd229;
	mul.wide.s32 	%rd63, %r1432, 4;
	add.s64 	%rd16, %rd62, %rd63;
$L__BB9_157:
	membar.cta;
	ld.volatile.global.u32 	%r284, [%rd16];
	setp.eq.s32 	%p112, %r284, 0;
	@%p112 bra 	$L__BB9_157;
	and.b32  	%r1433, %r284, 1073741823;
	add.s32 	%r1805, %r1433, %r1805;
	setp.gt.s32 	%p113, %r284, -1;
	vote.sync.ballot.b32 	%r1803, %p113, %r1803;
	setp.gt.u32 	%p115, %r1802, 1;
	and.pred  	%p116, %p113, %p115;
	mov.u32 	%r1802, %r283;
	@%p116 bra 	$L__BB9_156;
	ld.shared.u64 	%rd238, [%r279];
$L__BB9_160:
	ld.param.u64 	%rd230, [_ZN3cub18CUB_300001_SM_10006detail10radix_sort29DeviceRadixSortOnesweepKernelINS1_5radix10policy_hubIiNS0_8NullTypeEyE10Policy1000ELNS0_9SortOrderE0EiS6_yiiNS1_21identity_decomposer_tEEEvPT5_SC_PT3_PKSD_PT1_PKSH_PT2_PKSL_T4_iiT6__param_0];
	or.b32  	%r1434, %r1805, -2147483648;
	cvta.to.global.u64 	%rd64, %rd230;
	shl.b32 	%r1435, %r3, 8;
	add.s32 	%r1436, %r1435, %r1;
	mul.wide.s32 	%rd65, %r1436, 4;
	add.s64 	%rd66, %rd64, %rd65;
	st.volatile.global.u32 	[%rd66], %r1434;
	sub.s32 	%r1437, %r1805, %r1759;
	cvt.s64.s32 	%rd67, %r1437;
	add.s64 	%rd68, %rd238, %rd67;
	st.shared.u64 	[%r279], %rd68;
$L__BB9_161:
	ld.param.u32 	%r1711, [_ZN3cub18CUB_300001_SM_10006detail10radix_sort29DeviceRadixSortOnesweepKernelINS1_5radix10policy_hubIiNS0_8NullTypeEyE10Policy1000ELNS0_9SortOrderE0EiS6_yiiNS1_21identity_decomposer_tEEEvPT5_SC_PT3_PKSD_PT1_PKSH_PT2_PKSL_T4_iiT6__param_8];
	ld.param.u64 	%rd233, [_ZN3cub18CUB_300001_SM_10006detail10radix_sort29DeviceRadixSortOnesweepKernelINS1_5radix10policy_hubIiNS0_8NullTypeEyE10Policy1000ELNS0_9SortOrderE0EiS6_yiiNS1_21identity_decomposer_tEEEvPT5_SC_PT3_PKSD_PT1_PKSH_PT2_PKSL_T4_iiT6__param_2];
	setp.gt.u32 	%p117, %r1, 255;
	mad.lo.s32 	%r288, %r3, 7296, 7296;
	setp.lt.s32 	%p118, %r288, %r1711;
	setp.eq.s64 	%p119, %rd233, 0;
	or.pred  	%p120, %p119, %p118;
	or.pred  	%p121, %p117, %p120;
	@%p121 bra 	$L__BB9_163;
	ld.param.u64 	%rd234, [_ZN3cub18CUB_300001_SM_10006detail10radix_sort29DeviceRadixSortOnesweepKernelINS1_5radix10policy_hubIiNS0_8NullTypeEyE10Policy1000ELNS0_9SortOrderE0EiS6_yiiNS1_21identity_decomposer_tEEEvPT5_SC_PT3_PKSD_PT1_PKSH_PT2_PKSL_T4_iiT6__param_2];
	ld.shared.u64 	%rd69, [%r279];
	cvt.s64.s32 	%rd70, %r1759;
	cvt.s64.s32 	%rd71, %r163;
	add.s64 	%rd72, %rd71, %rd70;
	add.s64 	%rd73, %rd72, %rd69;
	cvta.to.global.u64 	%rd74, %rd234;
	shl.b64 	%rd75, %rd7, 3;
	add.s64 	%rd76, %rd74, %rd75;
	st.global.u64 	[%rd76], %rd73;
$L__BB9_163:
	ld.param.u32 	%r1712, [_ZN3cub18CUB_300001_SM_10006detail10radix_sort29DeviceRadixSortOnesweepKernelINS1_5radix10policy_hubIiNS0_8NullTypeEyE10Policy1000ELNS0_9SortOrderE0EiS6_yiiNS1_21identity_decomposer_tEEEvPT5_SC_PT3_PKSD_PT1_PKSH_PT2_PKSL_T4_iiT6__param_8];
	shl.b32 	%r1438, %r1, 2;
	add.s32 	%r289, %r551, %r1438;
	setp.gt.s32 	%p122, %r288, %r1712;
	bar.sync 	0;
	@%p122 bra 	$L__BB9_165;
	ld.shared.u32 	%r1440, [%r289];
	shr.u32 	%r1441, %r1440, %r293;
	and.b32  	%r1442, %r1441, %r82;
	shl.b32 	%r1443, %r1442, 3;
	add.s32 	%r1445, %r551, 29184;
	add.s32 	%r1446, %r1445, %r1443;
	ld.shared.u64 	%rd77, [%r1446];
	add.s64 	%rd78, %rd77, %rd7;
	xor.b32  	%r1447, %r1440, -2147483648;
	shl.b64 	%rd79, %rd78, 2;
	add.s64 	%rd80, %rd1, %rd79;
	st.global.u32 	[%rd80], %r1447;
	bar.warp.sync 	-1;
	ld.shared.u32 	%r1448, [%r289+1536];
	shr.u32 	%r1449, %r1448, %r293;
	and.b32  	%r1450, %r1449, %r82;
	shl.b32 	%r1451, %r1450, 3;
	add.s32 	%r1452, %r1445, %r1451;
	ld.shared.u64 	%rd81, [%r1452];
	add.s64 	%rd82, %rd81, %rd7;
	xor.b32  	%r1453, %r1448, -2147483648;
	shl.b64 	%rd83, %rd82, 2;
	add.s64 	%rd84, %rd1, %rd83;
	st.global.u32 	[%rd84+1536], %r1453;
	bar.warp.sync 	-1;
	ld.shared.u32 	%r1454, [%r289+3072];
	shr.u32 	%r1455, %r1454, %r293;
	and.b32  	%r1456, %r1455, %r82;
	shl.b32 	%r1457, %r1456, 3;
	add.s32 	%r1458, %r1445, %r1457;
	ld.shared.u64 	%rd85, [%r1458];
	add.s64 	%rd86, %rd85, %rd7;
	xor.b32  	%r1459, %r1454, -2147483648;
	shl.b64 	%rd87, %rd86, 2;
	add.s64 	%rd88, %rd1, %rd87;
	st.global.u32 	[%rd88+3072], %r1459;
	bar.warp.sync 	-1;
	ld.shared.u32 	%r1460, [%r289+4608];
	shr.u32 	%r1461, %r1460, %r293;
	and.b32  	%r1462, %r1461, %r82;
	shl.b32 	%r1463, %r1462, 3;
	add.s32 	%r1464, %r1445, %r1463;
	ld.shared.u64 	%rd89, [%r1464];
	add.s64 	%rd90, %rd89, %rd7;
	xor.b32  	%r1465, %r1460, -2147483648;
	shl.b64 	%rd91, %rd90, 2;
	add.s64 	%rd92, %rd1, %rd91;
	st.global.u32 	[%rd92+4608], %r1465;
	bar.warp.sync 	-1;
	ld.shared.u32 	%r1466, [%r289+6144];
	shr.u32 	%r1467, %r1466, %r293;
	and.b32  	%r1468, %r1467, %r82;
	shl.b32 	%r1469, %r1468, 3;
	add.s32 	%r1470, %r1445, %r1469;
	ld.shared.u64 	%rd93, [%r1470];
	add.s64 	%rd94, %rd93, %rd7;
	xor.b32  	%r1471, %r1466, -2147483648;
	shl.b64 	%rd95, %rd94, 2;
	add.s64 	%rd96, %rd1, %rd95;
	st.global.u32 	[%rd96+6144], %r1471;
	bar.warp.sync 	-1;
	ld.shared.u32 	%r1472, [%r289+7680];
	shr.u32 	%r1473, %r1472, %r293;
	and.b32  	%r1474, %r1473, %r82;
	shl.b32 	%r1475, %r1474, 3;
	add.s32 	%r1476, %r1445, %r1475;
	ld.shared.u64 	%rd97, [%r1476];
	add.s64 	%rd98, %rd97, %rd7;
	xor.b32  	%r1477, %r1472, -2147483648;
	shl.b64 	%rd99, %rd98, 2;
	add.s64 	%rd100, %rd1, %rd99;
	st.global.u32 	[%rd100+7680], %r1477;
	bar.warp.sync 	-1;
	ld.shared.u32 	%r1478, [%r289+9216];
	shr.u32 	%r1479, %r1478, %r293;
	and.b32  	%r1480, %r1479, %r82;
	shl.b32 	%r1481, %r1480, 3;
	add.s32 	%r1482, %r1445, %r1481;
	ld.shared.u64 	%rd101, [%r1482];
	add.s64 	%rd102, %rd101, %rd7;
	xor.b32  	%r1483, %r1478, -2147483648;
	shl.b64 	%rd103, %rd102, 2;
	add.s64 	%rd104, %rd1, %rd103;
	st.global.u32 	[%rd104+9216], %r1483;
	bar.warp.sync 	-1;
	ld.shared.u32 	%r1484, [%r289+10752];
	shr.u32 	%r1485, %r1484, %r293;
	and.b32  	%r1486, %r1485, %r82;
	shl.b32 	%r1487, %r1486, 3;
	add.s32 	%r1488, %r1445, %r1487;
	ld.shared.u64 	%rd105, [%r1488];
	add.s64 	%rd106, %rd105, %rd7;
	xor.b32  	%r1489, %r1484, -2147483648;
	shl.b64 	%rd107, %rd106, 2;
	add.s64 	%rd108, %rd1, %rd107;
	st.global.u32 	[%rd108+10752], %r1489;
	bar.warp.sync 	-1;
	ld.shared.u32 	%r1490, [%r289+12288];
	shr.u32 	%r1491, %r1490, %r293;
	and.b32  	%r1492, %r1491, %r82;
	shl.b32 	%r1493, %r1492, 3;
	add.s32 	%r1494, %r1445, %r1493;
	ld.shared.u64 	%rd109, [%r1494];
	add.s64 	%rd110, %rd109, %rd7;
	xor.b32  	%r1495, %r1490, -2147483648;
	shl.b64 	%rd111, %rd110, 2;
	add.s64 	%rd112, %rd1, %rd111;
	st.global.u32 	[%rd112+12288], %r1495;
	bar.warp.sync 	-1;
	ld.shared.u32 	%r1496, [%r289+13824];
	shr.u32 	%r1497, %r1496, %r293;
	and.b32  	%r1498, %r1497, %r82;
	shl.b32 	%r1499, %r1498, 3;
	add.s32 	%r1500, %r1445, %r1499;
	ld.shared.u64 	%rd113, [%r1500];
	add.s64 	%rd114, %rd113, %rd7;
	xor.b32  	%r1501, %r1496, -2147483648;
	shl.b64 	%rd115, %rd114, 2;
	add.s64 	%rd116, %rd1, %rd115;
	st.global.u32 	[%rd116+13824], %r1501;
	bar.warp.sync 	-1;
	ld.shared.u32 	%r1502, [%r289+15360];
	shr.u32 	%r1503, %r1502, %r293;
	and.b32  	%r1504, %r1503, %r82;
	shl.b32 	%r1505, %r1504, 3;
	add.s32 	%r1506, %r1445, %r1505;
	ld.shared.u64 	%rd117, [%r1506];
	add.s64 	%rd118, %rd117, %rd7;
	xor.b32  	%r1507, %r1502, -2147483648;
	shl.b64 	%rd119, %rd118, 2;
	add.s64 	%rd120, %rd1, %rd119;
	st.global.u32 	[%rd120+15360], %r1507;
	bar.warp.sync 	-1;
	ld.shared.u32 	%r1508, [%r289+16896];
	shr.u32 	%r1509, %r1508, %r293;
	and.b32  	%r1510, %r1509, %r82;
	shl.b32 	%r1511, %r1510, 3;
	add.s32 	%r1512, %r1445, %r1511;
	ld.shared.u64 	%rd121, [%r1512];
	add.s64 	%rd122, %rd121, %rd7;
	xor.b32  	%r1513, %r1508, -2147483648;
	shl.b64 	%rd123, %rd122, 2;
	add.s64 	%rd124, %rd1, %rd123;
	st.global.u32 	[%rd124+16896], %r1513;
	bar.warp.sync 	-1;
	ld.shared.u32 	%r1514, [%r289+18432];
	shr.u32 	%r1515, %r1514, %r293;
	and.b32  	%r1516, %r1515, %r82;
	shl.b32 	%r1517, %r1516, 3;
	add.s32 	%r1518, %r1445, %r1517;
	ld.shared.u64 	%rd125, [%r1518];
	add.s64 	%rd126, %rd125, %rd7;
	xor.b32  	%r1519, %r1514, -2147483648;
	shl.b64 	%rd127, %rd126, 2;
	add.s64 	%rd128, %rd1, %rd127;
	st.global.u32 	[%rd128+18432], %r1519;
	bar.warp.sync 	-1;
	ld.shared.u32 	%r1520, [%r289+19968];
	shr.u32 	%r1521, %r1520, %r293;
	and.b32  	%r1522, %r1521, %r82;
	shl.b32 	%r1523, %r1522, 3;
	add.s32 	%r1524, %r1445, %r1523;
	ld.shared.u64 	%rd129, [%r1524];
	add.s64 	%rd130, %rd129, %rd7;
	xor.b32  	%r1525, %r1520, -2147483648;
	shl.b64 	%rd131, %rd130, 2;
	add.s64 	%rd132, %rd1, %rd131;
	st.global.u32 	[%rd132+19968], %r1525;
	bar.warp.sync 	-1;
	ld.shared.u32 	%r1526, [%r289+21504];
	shr.u32 	%r1527, %r1526, %r293;
	and.b32  	%r1528, %r1527, %r82;
	shl.b32 	%r1529, %r1528, 3;
	add.s32 	%r1530, %r1445, %r1529;
	ld.shared.u64 	%rd133, [%r1530];
	add.s64 	%rd134, %rd133, %rd7;
	xor.b32  	%r1531, %r1526, -2147483648;
	shl.b64 	%rd135, %rd134, 2;
	add.s64 	%rd136, %rd1, %rd135;
	st.global.u32 	[%rd136+21504], %r1531;
	bar.warp.sync 	-1;
	ld.shared.u32 	%r1532, [%r289+23040];
	shr.u32 	%r1533, %r1532, %r293;
	and.b32  	%r1534, %r1533, %r82;
	shl.b32 	%r1535, %r1534, 3;
	add.s32 	%r1536, %r1445, %r1535;
	ld.shared.u64 	%rd137, [%r1536];
	add.s64 	%rd138, %rd137, %rd7;
	xor.b32  	%r1537, %r1532, -2147483648;
	shl.b64 	%rd139, %rd138, 2;
	add.s64 	%rd140, %rd1, %rd139;
	st.global.u32 	[%rd140+23040], %r1537;
	bar.warp.sync 	-1;
	ld.shared.u32 	%r1538, [%r289+24576];
	shr.u32 	%r1539, %r1538, %r293;
	and.b32  	%r1540, %r1539, %r82;
	shl.b32 	%r1541, %r1540, 3;
	add.s32 	%r1542, %r1445, %r1541;
	ld.shared.u64 	%rd141, [%r1542];
	add.s64 	%rd142, %rd141, %rd7;
	xor.b32  	%r1543, %r1538, -2147483648;
	shl.b64 	%rd143, %rd142, 2;
	add.s64 	%rd144, %rd1, %rd143;
	st.global.u32 	[%rd144+24576], %r1543;
	bar.warp.sync 	-1;
	ld.shared.u32 	%r1544, [%r289+26112];
	shr.u32 	%r1545, %r1544, %r293;
	and.b32  	%r1546, %r1545, %r82;
	shl.b32 	%r1547, %r1546, 3;
	add.s32 	%r1548, %r1445, %r1547;
	ld.shared.u64 	%rd145, [%r1548];
	add.s64 	%rd146, %rd145, %rd7;
	xor.b32  	%r1549, %r1544, -2147483648;
	shl.b64 	%rd147, %rd146, 2;
	add.s64 	%rd148, %rd1, %rd147;
	st.global.u32 	[%rd148+26112], %r1549;
	bar.warp.sync 	-1;
	ld.shared.u32 	%r1550, [%r289+27648];
	shr.u32 	%r1551, %r1550, %r293;
	and.b32  	%r1552, %r1551, %r82;
	shl.b32 	%r1553, %r1552, 3;
	add.s32 	%r1554, %r1445, %r1553;
	ld.shared.u64 	%rd149, [%r1554];
	add.s64 	%rd150, %rd149, %rd7;
	xor.b32  	%r1555, %r1550, -2147483648;
	shl.b64 	%rd151, %rd150, 2;
	add.s64 	%rd152, %rd1, %rd151;
	st.global.u32 	[%rd152+27648], %r1555;
	bar.warp.sync 	-1;
	bra.uni 	$L__BB9_204;
$L__BB9_165:
	ld.param.u32 	%r1713, [_ZN3cub18CUB_300001_SM_10006detail10radix_sort29DeviceRadixSortOnesweepKernelINS1_5radix10policy_hubIiNS0_8NullTypeEyE10Policy1000ELNS0_9SortOrderE0EiS6_yiiNS1_21identity_decomposer_tEEEvPT5_SC_PT3_PKSD_PT1_PKSH_PT2_PKSL_T4_iiT6__param_8];
	mad.lo.s32 	%r290, %r3, -7296, %r1713;
	setp.ge.s32 	%p123, %r1, %r290;
	@%p123 bra 	$L__BB9_167;
	ld.shared.u32 	%r1556, [%r289];
	shr.u32 	%r1557, %r1556, %r293;
	and.b32  	%r1558, %r1557, %r82;
	shl.b32 	%r1559, %r1558, 3;
	add.s32 	%r1561, %r551, %r1559;
	ld.shared.u64 	%rd153, [%r1561+29184];
	xor.b32  	%r1562, %r1556, -2147483648;
	add.s64 	%rd154, %rd153, %rd7;
	shl.b64 	%rd155, %rd154, 2;
	add.s64 	%rd156, %rd1, %rd155;
	st.global.u32 	[%rd156], %r1562;
$L__BB9_167:
	bar.warp.sync 	-1;
	add.s32 	%r1563, %r1, 384;
	setp.ge.s32 	%p124, %r1563, %r290;
	@%p124 bra 	$L__BB9_169;
	ld.shared.u32 	%r1564, [%r289+1536];
	shr.u32 	%r1565, %r1564, %r293;
	and.b32  	%r1566, %r1565, %r82;
	shl.b32 	%r1567, %r1566, 3;
	add.s32 	%r1569, %r551, %r1567;
	ld.shared.u64 	%rd157, [%r1569+29184];
	xor.b32  	%r1570, %r1564, -2147483648;
	add.s64 	%rd158, %rd157, %rd7;
	shl.b64 	%rd159, %rd158, 2;
	add.s64 	%rd160, %rd1, %rd159;
	st.global.u32 	[%rd160+1536], %r1570;
$L__BB9_169:
	bar.warp.sync 	-1;
	add.s32 	%r1571, %r1, 768;
	setp.ge.s32 	%p125, %r1571, %r290;
	@%p125 bra 	$L__BB9_171;
	ld.shared.u32 	%r1572, [%r289+3072];
	shr.u32 	%r1573, %r1572, %r293;
	and.b32  	%r1574, %r1573, %r82;
	shl.b32 	%r1575, %r1574, 3;
	add.s32 	%r1577, %r551, %r1575;
	ld.shared.u64 	%rd161, [%r1577+29184];
	xor.b32  	%r1578, %r1572, -2147483648;
	add.s64 	%rd162, %rd161, %rd7;
	shl.b64 	%rd163, %rd162, 2;
	add.s64 	%rd164, %rd1, %rd163;
	st.global.u32 	[%rd164+3072], %r1578;
$L__BB9_171:
	bar.warp.sync 	-1;
	add.s32 	%r1579, %r1, 1152;
	setp.ge.s32 	%p126, %r1579, %r290;
	@%p126 bra 	$L__BB9_173;
	ld.shared.u32 	%r1580, [%r289+4608];
	shr.u32 	%r1581, %r1580, %r293;
	and.b32  	%r1582, %r1581, %r82;
	shl.b32 	%r1583, %r1582, 3;
	add.s32 	%r1585, %r551, %r1583;
	ld.shared.u64 	%rd165, [%r1585+29184];
	xor.b32  	%r1586, %r1580, -2147483648;
	add.s64 	%rd166, %rd165, %rd7;
	shl.b64 	%rd167, %rd166, 2;
	add.s64 	%rd168, %rd1, %rd167;
	st.global.u32 	[%rd168+4608], %r1586;
$L__BB9_173:
	bar.warp.sync 	-1;
	add.s32 	%r1587, %r1, 1536;
	setp.ge.s32 	%p127, %r1587, %r290;
	@%p127 bra 	$L__BB9_175;
	ld.shared.u32 	%r1588, [%r289+6144];
	shr.u32 	%r1589, %r1588, %r293;
	and.b32  	%r1590, %r1589, %r82;
	shl.b32 	%r1591, %r1590, 3;
	add.s32 	%r1593, %r551, %r1591;
	ld.shared.u64 	%rd169, [%r1593+29184];
	xor.b32  	%r1594, %r1588, -2147483648;
	add.s64 	%rd170, %rd169, %rd7;
	shl.b64 	%rd171, %rd170, 2;
	add.s64 	%rd172, %rd1, %rd171;
	st.global.u32 	[%rd172+6144], %r1594;
$L__BB9_175:
	bar.warp.sync 	-1;
	add.s32 	%r1595, %r1, 1920;
	setp.ge.s32 	%p128, %r1595, %r290;
	@%p128 bra 	$L__BB9_177;
	ld.shared.u32 	%r1596, [%r289+7680];
	shr.u32 	%r1597, %r1596, %r293;
	and.b32  	%r1598, %r1597, %r82;
	shl.b32 	%r1599, %r1598, 3;
	add.s32 	%r1601, %r551, %r1599;
	ld.shared.u64 	%rd173, [%r1601+29184];
	xor.b32  	%r1602, %r1596, -2147483648;
	add.s64 	%rd174, %rd173, %rd7;
	shl.b64 	%rd175, %rd174, 2;
	add.s64 	%rd176, %rd1, %rd175;
	st.global.u32 	[%rd176+7680], %r1602;
$L__BB9_177:
	bar.warp.sync 	-1;
	add.s32 	%r1603, %r1, 2304;
	setp.ge.s32 	%p129, %r1603, %r290;
	@%p129 bra 	$L__BB9_179;
	ld.shared.u32 	%r1604, [%r289+9216];
	shr.u32 	%r1605, %r1604, %r293;
	and.b32  	%r1606, %r1605, %r82;
	shl.b32 	%r1607, %r1606, 3;
	add.s32 	%r1609, %r551, %r1607;
	ld.shared.u64 	%rd177, [%r1609+29184];
	xor.b32  	%r1610, %r1604, -2147483648;
	add.s64 	%rd178, %rd177, %rd7;
	shl.b64 	%rd179, %rd178, 2;
	add.s64 	%rd180, %rd1, %rd179;
	st.global.u32 	[%rd180+9216], %r1610;
$L__BB9_179:
	bar.warp.sync 	-1;
	add.s32 	%r1611, %r1, 2688;
	setp.ge.s32 	%p130, %r1611, %r290;
	@%p130 bra 	$L__BB9_181;
	ld.shared.u32 	%r1612, [%r289+10752];
	shr.u32 	%r1613, %r1612, %r293;
	and.b32  	%r1614, %r1613, %r82;
	shl.b32 	%r1615, %r1614, 3;
	add.s32 	%r1617, %r551, %r1615;
	ld.shared.u64 	%rd181, [%r1617+29184];
	xor.b32  	%r1618, %r1612, -2147483648;
	add.s64 	%rd182, %rd181, %rd7;
	shl.b64 	%rd183, %rd182, 2;
	add.s64 	%rd184, %rd1, %rd183;
	st.global.u32 	[%rd184+10752], %r1618;
$L__BB9_181:
	bar.warp.sync 	-1;
	or.b32  	%r1619, %r1, 3072;
	setp.ge.s32 	%p131, %r1619, %r290;
	@%p131 bra 	$L__BB9_183;
	ld.shared.u32 	%r1620, [%r289+12288];
	shr.u32 	%r1621, %r1620, %r293;
	and.b32  	%r1622, %r1621, %r82;
	shl.b32 	%r1623, %r1622, 3;
	add.s32 	%r1625, %r551, %r1623;
	ld.shared.u64 	%rd185, [%r1625+29184];
	xor.b32  	%r1626, %r1620, -2147483648;
	add.s64 	%rd186, %rd185, %rd7;
	shl.b64 	%rd187, %rd186, 2;
	add.s64 	%rd188, %rd1, %rd187;
	st.global.u32 	[%rd188+12288], %r1626;
$L__BB9_183:
	bar.warp.sync 	-1;
	add.s32 	%r1627, %r1, 3456;
	setp.ge.s32 	%p132, %r1627, %r290;
	@%p132 bra 	$L__BB9_185;
	ld.shared.u32 	%r1628, [%r289+13824];
	shr.u32 	%r1629, %r1628, %r293;
	and.b32  	%r1630, %r1629, %r82;
	shl.b32 	%r1631, %r1630, 3;
	add.s32 	%r1633, %r551, %r1631;
	ld.shared.u64 	%rd189, [%r1633+29184];
	xor.b32  	%r1634, %r1628, -2147483648;
	add.s64 	%rd190, %rd189, %rd7;
	shl.b64 	%rd191, %rd190, 2;
	add.s64 	%rd192, %rd1, %rd191;
	st.global.u32 	[%rd192+13824], %r1634;
$L__BB9_185:
	bar.warp.sync 	-1;
	add.s32 	%r1635, %r1, 3840;
	setp.ge.s32 	%p133, %r1635, %r290;
	@%p133 bra 	$L__BB9_187;
	ld.shared.u32 	%r1636, [%r289+15360];
	shr.u32 	%r1637, %r1636, %r293;
	and.b32  	%r1638, %r1637, %r82;
	shl.b32 	%r1639, %r1638, 3;
	add.s32 	%r1641, %r551, %r1639;
	ld.shared.u64 	%rd193, [%r1641+29184];
	xor.b32  	%r1642, %r1636, -2147483648;
	add.s64 	%rd194, %rd193, %rd7;
	shl.b64 	%rd195, %rd194, 2;
	add.s64 	%rd196, %rd1, %rd195;
	st.global.u32 	[%rd196+15360], %r1642;
$L__BB9_187:
	bar.warp.sync 	-1;
	add.s32 	%r1643, %r1, 4224;
	setp.ge.s32 	%p134, %r1643, %r290;
	@%p134 bra 	$L__BB9_189;
	ld.shared.u32 	%r1644, [%r289+16896];
	shr.u32 	%r1645, %r1644, %r293;
	and.b32  	%r1646, %r1645, %r82;
	shl.b32 	%r1647, %r1646, 3;
	add.s32 	%r1649, %r551, %r1647;
	ld.shared.u64 	%rd197, [%r1649+29184];
	xor.b32  	%r1650, %r1644, -2147483648;
	add.s64 	%rd198, %rd197, %rd7;
	shl.b64 	%rd199, %rd198, 2;
	add.s64 	%rd200, %rd1, %rd199;
	st.global.u32 	[%rd200+16896], %r1650;
$L__BB9_189:
	bar.warp.sync 	-1;
	add.s32 	%r1651, %r1, 4608;
	setp.ge.s32 	%p135, %r1651, %r290;
	@%p135 bra 	$L__BB9_191;
	ld.shared.u32 	%r1652, [%r289+18432];
	shr.u32 	%r1653, %r1652, %r293;
	and.b32  	%r1654, %r1653, %r82;
	shl.b32 	%r1655, %r1654, 3;
	add.s32 	%r1657, %r551, %r1655;
	ld.shared.u64 	%rd201, [%r1657+29184];
	xor.b32  	%r1658, %r1652, -2147483648;
	add.s64 	%rd202, %rd201, %rd7;
	shl.b64 	%rd203, %rd202, 2;
	add.s64 	%rd204, %rd1, %rd203;
	st.global.u32 	[%rd204+18432], %r1658;
$L__BB9_191:
	bar.warp.sync 	-1;
	add.s32 	%r1659, %r1, 4992;
	setp.ge.s32 	%p136, %r1659, %r290;
	@%p136 bra 	$L__BB9_193;
	ld.shared.u32 	%r1660, [%r289+19968];
	shr.u32 	%r1661, %r1660, %r293;
	and.b32  	%r1662, %r1661, %r82;
	shl.b32 	%r1663, %r1662, 3;
	add.s32 	%r1665, %r551, %r1663;
	ld.shared.u64 	%rd205, [%r1665+29184];
	xor.b32  	%r1666, %r1660, -2147483648;
	add.s64 	%rd206, %rd205, %rd7;
	shl.b64 	%rd207, %rd206, 2;
	add.s64 	%rd208, %rd1, %rd207;
	st.global.u32 	[%rd208+19968], %r1666;
$L__BB9_193:
	bar.warp.sync 	-1;
	add.s32 	%r1667, %r1, 5376;
	setp.ge.s32 	%p137, %r1667, %r290;
	@%p137 bra 	$L__BB9_195;
	ld.shared.u32 	%r1668, [%r289+21504];
	shr.u32 	%r1669, %r1668, %r293;
	and.b32  	%r1670, %r1669, %r82;
	shl.b32 	%r1671, %r1670, 3;
	add.s32 	%r1673, %r551, %r1671;
	ld.shared.u64 	%rd209, [%r1673+29184];
	xor.b32  	%r1674, %r1668, -2147483648;
	add.s64 	%rd210, %rd209, %rd7;
	shl.b64 	%rd211, %rd210, 2;
	add.s64 	%rd212, %rd1, %rd211;
	st.global.u32 	[%rd212+21504], %r1674;
$L__BB9_195:
	bar.warp.sync 	-1;
	add.s32 	%r1675, %r1, 5760;
	setp.ge.s32 	%p138, %r1675, %r290;
	@%p138 bra 	$L__BB9_197;
	ld.shared.u32 	%r1676, [%r289+23040];
	shr.u32 	%r1677, %r1676, %r293;
	and.b32  	%r1678, %r1677, %r82;
	shl.b32 	%r1679, %r1678, 3;
	add.s32 	%r1681, %r551, %r1679;
	ld.shared.u64 	%rd213, [%r1681+29184];
	xor.b32  	%r1682, %r1676, -2147483648;
	add.s64 	%rd214, %rd213, %rd7;
	shl.b64 	%rd215, %rd214, 2;
	add.s64 	%rd216, %rd1, %rd215;
	st.global.u32 	[%rd216+23040], %r1682;
$L__BB9_197:
	bar.warp.sync 	-1;
	or.b32  	%r1683, %r1, 6144;
	setp.ge.s32 	%p139, %r1683, %r290;
	@%p139 bra 	$L__BB9_199;
	ld.shared.u32 	%r1684, [%r289+24576];
	shr.u32 	%r1685, %r1684, %r293;
	and.b32  	%r1686, %r1685, %r82;
	shl.b32 	%r1687, %r1686, 3;
	add.s32 	%r1689, %r551, %r1687;
	ld.shared.u64 	%rd217, [%r1689+29184];
	xor.b32  	%r1690, %r1684, -2147483648;
	add.s64 	%rd218, %rd217, %rd7;
	shl.b64 	%rd219, %rd218, 2;
	add.s64 	%rd220, %rd1, %rd219;
	st.global.u32 	[%rd220+24576], %r1690;
$L__BB9_199:
	bar.warp.sync 	-1;
	add.s32 	%r1691, %r1, 6528;
	setp.ge.s32 	%p140, %r1691, %r290;
	@%p140 bra 	$L__BB9_201;
	ld.shared.u32 	%r1692, [%r289+26112];
	shr.u32 	%r1693, %r1692, %r293;
	and.b32  	%r1694, %r1693, %r82;
	shl.b32 	%r1695, %r1694, 3;
	add.s32 	%r1697, %r551, %r1695;
	ld.shared.u64 	%rd221, [%r1697+29184];
	xor.b32  	%r1698, %r1692, -2147483648;
	add.s64 	%rd222, %rd221, %rd7;
	shl.b64 	%rd223, %rd222, 2;
	add.s64 	%rd224, %rd1, %rd223;
	st.global.u32 	[%rd224+26112], %r1698;
$L__BB9_201:
	bar.warp.sync 	-1;
	add.s32 	%r1699, %r1, 6912;
	ld.shared.u32 	%r291, [%r289+27648];
	shr.u32 	%r1700, %r291, %r293;
	and.b32  	%r1701, %r1700, %r82;
	shl.b32 	%r1702, %r1701, 3;
	add.s32 	%r1704, %r551, %r1702;
	ld.shared.u64 	%rd225, [%r1704+29184];
	add.s64 	%rd19, %rd225, %rd7;
	setp.ge.s32 	%p141, %r1699, %r290;
	@%p141 bra 	$L__BB9_203;
	xor.b32  	%r1705, %r291, -2147483648;
	shl.b64 	%rd226, %rd19, 2;
	add.s64 	%rd227, %rd1, %rd226;
	st.global.u32 	[%rd227+27648], %r1705;
$L__BB9_203:
	bar.warp.sync 	-1;
$L__BB9_204:
	ret;

}


// ===== COMPILED SASS (sm_100) =====

	.target	sm_100

	.elftype	@"ET_EXEC"


//--------------------- .note.nv.tkinfo           --------------------------
	.section	.note.nv.tkinfo,"",@"SHT_NOTE"
	.sectionflags	@"SHF_NOTE_NV_TKINFO"
	.tkinfo
        /*0018*/ 	.word	0x00000002
        /*0030*/ 	.string	""
        /*0030*/ 	.string	"ptxas"
        /*0030*/ 	.string	"Cuda compilation tools, release 13.0, V13.0.88"
        /*0030*/ 	.string	"Build cuda_13.0.r13.0/compiler.36424714_0"
        /*0030*/ 	.string	"-arch sm_100 -m 64 "



//--------------------- .note.nv.cuinfo           --------------------------
	.section	.note.nv.cuinfo,"",@"SHT_NOTE"
	.sectionflags	@"SHF_NOTE_NV_CUINFO"
        /*0018*/ 	.short	0x0002
        /*001a*/ 	.short	0x0064
        /*001c*/ 	.short	0x0082
	.zero		2


//--------------------- .nv.info                  --------------------------
	.section	.nv.info,"",@"SHT_CUDA_INFO"
	.align	4


	//----- nvinfo : EIATTR_REGCOUNT
	.align		4
        /*0000*/ 	.byte	0x04, 0x2f
        /*0002*/ 	.short	(.L_46 - .L_45)
	.align		4
.L_45:
        /*0004*/ 	.word	index@(_ZN3cub18CUB_300001_SM_10006detail11EmptyKernelIvEEvv)
        /*0008*/ 	.word	0x00000004


	//----- nvinfo : EIATTR_FRAME_SIZE
	.align		4
.L_46:
        /*000c*/ 	.byte	0x04, 0x11
        /*000e*/ 	.short	(.L_48 - .L_47)
	.align		4
.L_47:
        /*0010*/ 	.word	index@(_ZN3cub18CUB_300001_SM_10006detail11EmptyKernelIvEEvv)
        /*0014*/ 	.word	0x00000000


	//----- nvinfo : EIATTR_REGCOUNT
	.align		4
.L_48:
        /*0018*/ 	.byte	0x04, 0x2f
        /*001a*/ 	.short	(.L_50 - .L_49)
	.align		4
.L_49:
        /*001c*/ 	.word	index@(_ZN3cub18CUB_300001_SM_10006detail8for_each13static_kernelINS2_12policy_hub_t12policy_500_tEmN6thrust24THRUST_300001_SM_1000_NS8cuda_cub20__uninitialized_fill7functorINS7_10device_ptrIiEEiEEEEvT0_T1_)
        /*0020*/ 	.word	0x00000008


	//----- nvinfo : EIATTR_FRAME_SIZE
	.align		4
.L_50:
        /*0024*/ 	.byte	0x04, 0x11
        /*0026*/ 	.short	(.L_52 - .L_51)
	.align		4
.L_51:
        /*0028*/ 	.word	index@(_ZN3cub18CUB_300001_SM_10006detail8for_each13static_kernelINS2_12policy_hub_t12policy_500_tEmN6thrust24THRUST_300001_SM_1000_NS8cuda_cub20__uninitialized_fill7functorINS7_10device_ptrIiEEiEEEEvT0_T1_)
        /*002c*/ 	.word	0x00000000


	//----- nvinfo : EIATTR_REGCOUNT
	.align		4
.L_52:
        /*0030*/ 	.byte	0x04, 0x2f
        /*0032*/ 	.short	(.L_54 - .L_53)
	.align		4
.L_53:
        /*0034*/ 	.word	index@(_ZN3cub18CUB_300001_SM_10006detail8for_each13static_kernelINS2_12policy_hub_t12policy_500_tElN6thrust24THRUST_300001_SM_1000_NS8cuda_cub10__tabulate7functorINS7_6detail15normal_iteratorINS7_10device_ptrIiEEEENS7_6system6detail7generic6detail22compute_sequence_valueIivEElEEEEvT0_T1_)
        /*0038*/ 	.word	0x0000000a


	//----- nvinfo : EIATTR_FRAME_SIZE
	.align		4
.L_54:
        /*003c*/ 	.byte	0x04, 0x11
        /*003e*/ 	.short	(.L_56 - .L_55)
	.align		4
.L_55:
        /*0040*/ 	.word	index@(_ZN3cub18CUB_300001_SM_10006detail8for_each13static_kernelINS2_12policy_hub_t12policy_500_tElN6thrust24THRUST_300001_SM_1000_NS8cuda_cub10__tabulate7functorINS7_6detail15normal_iteratorINS7_10device_ptrIiEEEENS7_6system6detail7generic6detail22compute_sequence_valueIivEElEEEEvT0_T1_)
        /*0044*/ 	.word	0x00000000


	//----- nvinfo : EIATTR_REGCOUNT
	.align		4
.L_56:
        /*0048*/ 	.byte	0x04, 0x2f
        /*004a*/ 	.short	(.L_58 - .L_57)
	.align		4
.L_57:
        /*004c*/ 	.word	index@(_ZN3cub18CUB_300001_SM_10006detail8for_each13static_kernelINS2_12policy_hub_t12policy_500_tElN6thrust24THRUST_300001_SM_1000_NS8cuda_cub6__fill7functorINS7_6detail15normal_iteratorINS7_10device_ptrIiEEEEiEEEEvT0_T1_)
        /*0050*/ 	.word	0x00000008


	//----- nvinfo : EIATTR_FRAME_SIZE
	.align		4
.L_58:
        /*0054*/ 	.byte	0x04, 0x11
        /*0056*/ 	.short	(.L_60 - .L_59)
	.align		4
.L_59:
        /*0058*/ 	.word	index@(_ZN3cub18CUB_300001_SM_10006detail8for_each13static_kernelINS2_12policy_hub_t12policy_500_tElN6thrust24THRUST_300001_SM_1000_NS8cuda_cub6__fill7functorINS7_6detail15normal_iteratorINS7_10device_ptrIiEEEEiEEEEvT0_T1_)
        /*005c*/ 	.word	0x00000000


	//----- nvinfo : EIATTR_REGCOUNT
	.align		4
.L_60:
        /*0060*/ 	.byte	0x04, 0x2f
        /*0062*/ 	.short	(.L_62 - .L_61)
	.align		4
.L_61:
        /*0064*/ 	.word	index@(_ZN3cub18CUB_300001_SM_10006detail9transform16transform_kernelINS2_10policy_hubILb1EN4cuda3std3__45tupleIJN6thrust24THRUST_300001_SM_1000_NS17counting_iteratorIjNSA_11use_defaultESC_SC_EEEEEE10policy1000Ei14gather_functorNSA_6detail15normal_iteratorINSA_10device_ptrIiEEEEJSD_EEEvT0_iT1_T2_DpNS2_10kernel_argIT3_EE)
        /*0068*/ 	.word	0x00000020


	//----- nvinfo : EIATTR_FRAME_SIZE
	.align		4
.L_62:
        /*006c*/ 	.byte	0x04, 0x11
        /*006e*/ 	.short	(.L_64 - .L_63)
	.align		4
.L_63:
        /*0070*/ 	.word	index@(_ZN3cub18CUB_300001_SM_10006detail9transform16transform_kernelINS2_10policy_hubILb1EN4cuda3std3__45tupleIJN6thrust24THRUST_300001_SM_1000_NS17counting_iteratorIjNSA_11use_defaultESC_SC_EEEEEE10policy1000Ei14gather_functorNSA_6detail15normal_iteratorINSA_10device_ptrIiEEEEJSD_EEEvT0_iT1_T2_DpNS2_10kernel_argIT3_EE)
        /*0074*/ 	.word	0x00000000


	//----- nvinfo : EIATTR_REGCOUNT
	.align		4
.L_64:
        /*0078*/ 	.byte	0x04, 0x2f
        /*007a*/ 	.short	(.L_66 - .L_65)
	.align		4
.L_65:
        /*007c*/ 	.word	index@(_ZN3cub18CUB_300001_SM_10006detail9transform16transform_kernelINS2_10policy_hubILb1EN4cuda3std3__45tupleIJN6thrust24THRUST_300001_SM_1000_NS17counting_iteratorIjNSA_11use_defaultESC_SC_EEEEEE10policy1000El14gather_functorNSA_6detail15normal_iteratorINSA_10device_ptrIiEEEEJSD_EEEvT0_iT1_T2_DpNS2_10kernel_argIT3_EE)
        /*0080*/ 	.word	0x00000020


	//----- nvinfo : EIATTR_FRAME_SIZE
	.align		4
.L_66:
        /*0084*/ 	.byte	0x04, 0x11
        /*0086*/ 	.short	(.L_68 - .L_67)
	.align		4
.L_67:
        /*0088*/ 	.word	index@(_ZN3cub18CUB_300001_SM_10006detail9transform16transform_kernelINS2_10policy_hubILb1EN4cuda3std3__45tupleIJN6thrust24THRUST_300001_SM_1000_NS17counting_iteratorIjNSA_11use_defaultESC_SC_EEEEEE10policy1000El14gather_functorNSA_6detail15normal_iteratorINSA_10device_ptrIiEEEEJSD_EEEvT0_iT1_T2_DpNS2_10kernel_argIT3_EE)
        /*008c*/ 	.word	0x00000000


	//----- nvinfo : EIATTR_REGCOUNT
	.align		4
.L_68:
        /*0090*/ 	.byte	0x04, 0x2f
        /*0092*/ 	.short	(.L_70 - .L_69)
	.align		4
.L_69:
        /*0094*/ 	.word	index@(_ZN3cub18CUB_300001_SM_10006detail10radix_sort31DeviceRadixSortSingleTileKernelINS1_5radix10policy_hubIiNS0_8NullTypeEyE10Policy1000ELNS0_9SortOrderE0EiS6_yNS1_21identity_decomposer_tEEEvPKT1_PSB_PKT2_PSF_T3_iiT4_)
        /*0098*/ 	.word	0x0000007f


	//----- nvinfo : EIATTR_FRAME_SIZE
	.align		4
.L_70:
        /*009c*/ 	.byte	0x04, 0x11
        /*009e*/ 	.short	(.L_72 - .L_71)
	.align		4
.L_71:
        /*00a0*/ 	.word	index@(_ZN3cub18CUB_300001_SM_10006detail10radix_sort31DeviceRadixSortSingleTileKernelINS1_5radix10policy_hubIiNS0_8NullTypeEyE10Policy1000ELNS0_9SortOrderE0EiS6_yNS1_21identity_decomposer_tEEEvPKT1_PSB_PKT2_PSF_T3_iiT4_)
        /*00a4*/ 	.word	0x00000000


	//----- nvinfo : EIATTR_REGCOUNT
	.align		4
.L_72:
        /*00a8*/ 	.byte	0x04, 0x2f
        /*00aa*/ 	.short	(.L_74 - .L_73)
	.align		4
.L_73:
        /*00ac*/ 	.word	index@(_ZN3cub18CUB_300001_SM_10006detail10radix_sort30DeviceRadixSortHistogramKernelINS1_5radix10policy_hubIiNS0_8NullTypeEyE10Policy1000ELNS0_9SortOrderE0EiyNS1_21identity_decomposer_tEEEvPT2_PKT1_SB_iiT3_)
        /*00b0*/ 	.word	0x00000020


	//----- nvinfo : EIATTR_FRAME_SIZE
	.align		4
.L_74:
        /*00b4*/ 	.byte	0x04, 0x11
        /*00b6*/ 	.short	(.L_76 - .L_75)
	.align		4
.L_75:
        /*00b8*/ 	.word	index@(_ZN3cub18CUB_300001_SM_10006detail10radix_sort30DeviceRadixSortHistogramKernelINS1_5radix10policy_hubIiNS0_8NullTypeEyE10Policy1000ELNS0_9SortOrderE0EiyNS1_21identity_decomposer_tEEEvPT2_PKT1_SB_iiT3_)
        /*00bc*/ 	.word	0x00000000


	//----- nvinfo : EIATTR_REGCOUNT
	.align		4
.L_76:
        /*00c0*/ 	.byte	0x04, 0x2f
        /*00c2*/ 	.short	(.L_78 - .L_77)
	.align		4
.L_77:
        /*00c4*/ 	.word	index@(_ZN3cub18CUB_300001_SM_10006detail10radix_sort33DeviceRadixSortExclusiveSumKernelINS1_5radix10policy_hubIiNS0_8NullTypeEyE10Policy1000EyEEvPT0_)
        /*00c8*/ 	.word	0x00000020


	//----- nvinfo : EIATTR_FRAME_SIZE
	.align		4
.L_78:
        /*00cc*/ 	.byte	0x04, 0x11
        /*00ce*/ 	.short	(.L_80 - .L_79)
	.align		4
.L_79:
        /*00d0*/ 	.word	index@(_ZN3cub18CUB_300001_SM_10006detail10radix_sort33DeviceRadixSortExclusiveSumKernelINS1_5radix10policy_hubIiNS0_8NullTypeEyE10Policy1000EyEEvPT0_)
        /*00d4*/ 	.word	0x00000000


	//----- nvinfo : EIATTR_REGCOUNT
	.align		4
.L_80:
        /*00d8*/ 	.byte	0x04, 0x2f
        /*00da*/ 	.short	(.L_82 - .L_81)
	.align		4
.L_81:
        /*00dc*/ 	.word	index@(_ZN3cub18CUB_300001_SM_10006detail10radix_sort29DeviceRadixSortOnesweepKernelINS1_5radix10policy_hubIiNS0_8NullTypeEyE10Policy1000ELNS0_9SortOrderE0EiS6_yiiNS1_21identity_decomposer_tEEEvPT5_SC_PT3_PKSD_PT1_PKSH_PT2_PKSL_T4_iiT6_)
        /*00e0*/ 	.word	0x00000038


	//----- nvinfo : EIATTR_FRAME_SIZE
	.align		4
.L_82:
        /*00e4*/ 	.byte	0x04, 0x11
        /*00e6*/ 	.short	(.L_84 - .L_83)
	.align		4
.L_83:
        /*00e8*/ 	.word	index@(_ZN3cub18CUB_300001_SM_10006detail10radix_sort29DeviceRadixSortOnesweepKernelINS1_5radix10policy_hubIiNS0_8NullTypeEyE10Policy1000ELNS0_9SortOrderE0EiS6_yiiNS1_21identity_decomposer_tEEEvPT5_SC_PT3_PKSD_PT1_PKSH_PT2_PKSL_T4_iiT6_)
        /*00ec*/ 	.word	0x00000000


	//----- nvinfo : EIATTR_MIN_STACK_SIZE
	.align		4
.L_84:
        /*00f0*/ 	.byte	0x04, 0x12
        /*00f2*/ 	.short	(.L_86 - .L_85)
	.align		4
.L_85:
        /*00f4*/ 	.word	index@(_ZN3cub18CUB_300001_SM_10006detail10radix_sort29DeviceRadixSortOnesweepKernelINS1_5radix10policy_hubIiNS0_8NullTypeEyE10Policy1000ELNS0_9SortOrderE0EiS6_yiiNS1_21identity_decomposer_tEEEvPT5_SC_PT3_PKSD_PT1_PKSH_PT2_PKSL_T4_iiT6_)
        /*00f8*/ 	.word	0x00000000


	//----- nvinfo : EIATTR_MIN_STACK_SIZE
	.align		4
.L_86:
        /*00fc*/ 	.byte	0x04, 0x12
        /*00fe*/ 	.short	(.L_88 - .L_87)
	.align		4
.L_87:
        /*0100*/ 	.word	index@(_ZN3cub18CUB_300001_SM_10006detail10radix_sort33DeviceRadixSortExclusiveSumKernelINS1_5radix10policy_hubIiNS0_8NullTypeEyE10Policy1000EyEEvPT0_)
        /*0104*/ 	.word	0x00000000


	//----- nvinfo : EIATTR_MIN_STACK_SIZE
	.align		4
.L_88:
        /*0108*/ 	.byte	0x04, 0x12
        /*010a*/ 	.short	(.L_90 - .L_89)
	.align		4
.L_89:
        /*010c*/ 	.word	index@(_ZN3cub18CUB_300001_SM_10006detail10radix_sort30DeviceRadixSortHistogramKernelINS1_5radix10policy_hubIiNS0_8NullTypeEyE10Policy1000ELNS0_9SortOrderE0EiyNS1_21identity_decomposer_tEEEvPT2_PKT1_SB_iiT3_)
        /*0110*/ 	.word	0x00000000


	//----- nvinfo : EIATTR_MIN_STACK_SIZE
	.align		4
.L_90:
        /*0114*/ 	.byte	0x04, 0x12
        /*0116*/ 	.short	(.L_92 - .L_91)
	.align		4
.L_91:
        /*0118*/ 	.word	index@(_ZN3cub18CUB_300001_SM_10006detail10radix_sort31DeviceRadixSortSingleTileKernelINS1_5radix10policy_hubIiNS0_8NullTypeEyE10Policy1000ELNS0_9SortOrderE0EiS6_yNS1_21identity_decomposer_tEEEvPKT1_PSB_PKT2_PSF_T3_iiT4_)
        /*011c*/ 	.word	0x00000000


	//----- nvinfo : EIATTR_MIN_STACK_SIZE
	.align		4
.L_92:
        /*0120*/ 	.byte	0x04, 0x12
        /*0122*/ 	.short	(.L_94 - .L_93)
	.align		4
.L_93:
        /*0124*/ 	.word	index@(_ZN3cub18CUB_300001_SM_10006detail9transform16transform_kernelINS2_10policy_hubILb1EN4cuda3std3__45tupleIJN6thrust24THRUST_300001_SM_1000_NS17counting_iteratorIjNSA_11use_defaultESC_SC_EEEEEE10policy1000El14gather_functorNSA_6detail15normal_iteratorINSA_10device_ptrIiEEEEJSD_EEEvT0_iT1_T2_DpNS2_10kernel_argIT3_EE)
        /*0128*/ 	.word	0x00000000


	//----- nvinfo : EIATTR_MIN_STACK_SIZE
	.align		4
.L_94:
        /*012c*/ 	.byte	0x04, 0x12
        /*012e*/ 	.short	(.L_96 - .L_95)
	.align		4
.L_95:
        /*0130*/ 	.word	index@(_ZN3cub18CUB_300001_SM_10006detail9transform16transform_kernelINS2_10policy_hubILb1EN4cuda3std3__45tupleIJN6thrust24THRUST_300001_SM_1000_NS17counting_iteratorIjNSA_11use_defaultESC_SC_EEEEEE10policy1000Ei14gather_functorNSA_6detail15normal_iteratorINSA_10device_ptrIiEEEEJSD_EEEvT0_iT1_T2_DpNS2_10kernel_argIT3_EE)
        /*0134*/ 	.word	0x00000000


	//----- nvinfo : EIATTR_MIN_STACK_SIZE
	.align		4
.L_96:
        /*0138*/ 	.byte	0x04, 0x12
        /*013a*/ 	.short	(.L_98 - .L_97)
	.align		4
.L_97:
        /*013c*/ 	.word	index@(_ZN3cub18CUB_300001_SM_10006detail8for_each13static_kernelINS2_12policy_hub_t12policy_500_tElN6thrust24THRUST_300001_SM_1000_NS8cuda_cub6__fill7functorINS7_6detail15normal_iteratorINS7_10device_ptrIiEEEEiEEEEvT0_T1_)
        /*0140*/ 	.word	0x00000000


	//----- nvinfo : EIATTR_MIN_STACK_SIZE
	.align		4
.L_98:
        /*0144*/ 	.byte	0x04, 0x12
        /*0146*/ 	.short	(.L_100 - .L_99)
	.align		4
.L_99:
        /*0148*/ 	.word	index@(_ZN3cub18CUB_300001_SM_10006detail8for_each13static_kernelINS2_12policy_hub_t12policy_500_tElN6thrust24THRUST_300001_SM_1000_NS8cuda_cub10__tabulate7functorINS7_6detail15normal_iteratorINS7_10device_ptrIiEEEENS7_6system6detail7generic6detail22compute_sequence_valueIivEElEEEEvT0_T1_)
        /*014c*/ 	.word	0x00000000


	//----- nvinfo : EIATTR_MIN_STACK_SIZE
	.align		4
.L_100:
        /*0150*/ 	.byte	0x04, 0x12
        /*0152*/ 	.short	(.L_102 - .L_101)
	.align		4
.L_101:
        /*0154*/ 	.word	index@(_ZN3cub18CUB_300001_SM_10006detail8for_each13static_kernelINS2_12policy_hub_t12policy_500_tEmN6thrust24THRUST_300001_SM_1000_NS8cuda_cub20__uninitialized_fill7functorINS7_10device_ptrIiEEiEEEEvT0_T1_)
        /*0158*/ 	.word	0x00000000


	//----- nvinfo : EIATTR_MIN_STACK_SIZE
	.align		4
.L_102:
        /*015c*/ 	.byte	0x04, 0x12
        /*015e*/ 	.short	(.L_104 - .L_103)
	.align		4
.L_103:
        /*0160*/ 	.word	index@(_ZN3cub18CUB_300001_SM_10006detail11EmptyKernelIvEEvv)
        /*0164*/ 	.word	0x00000000
.L_104:


//--------------------- .nv.compat                --------------------------
	.section	.nv.compat,"",@"SHT_CUDA_COMPAT_INFO"
	.align	4
        /*0000*/ 	.byte	0x02, 0x09, 0x00, 0x00, 0x02, 0x02, 0x01, 0x00, 0x02, 0x05, 0x05, 0x00, 0x03, 0x07, 0x01, 0x01
        /*0010*/ 	.byte	0x02, 0x03, 0x00, 0x00, 0x02, 0x06, 0x01, 0x00, 0x04, 0x0b, 0x08, 0x00, 0x09, 0x00, 0x00, 0x00
        /*0020*/ 	.byte	0x00, 0x00, 0x00, 0x00


//--------------------- .nv.info._ZN3cub18CUB_300001_SM_10006detail10radix_sort29DeviceRadixSortOnesweepKernelINS1_5radix10policy_hubIiNS0_8NullTypeEyE10Policy1000ELNS0_9SortOrderE0EiS6_yiiNS1_21identity_decomposer_tEEEvPT5_SC_PT3_PKSD_PT1_PKSH_PT2_PKSL_T4_iiT6_ --------------------------
	.section	.nv.info._ZN3cub18CUB_300001_SM_10006detail10radix_sort29DeviceRadixSortOnesweepKernelINS1_5radix10policy_hubIiNS0_8NullTypeEyE10Policy1000ELNS0_9SortOrderE0EiS6_yiiNS1_21identity_decomposer_tEEEvPT5_SC_PT3_PKSD_PT1_PKSH_PT2_PKSL_T4_iiT6_,"",@"SHT_CUDA_INFO"
	.sectionflags	@""
	.align	4


	//----- nvinfo : EIATTR_CUDA_API_VERSION
	.align		4
        /*0000*/ 	.byte	0x04, 0x37
        /*0002*/ 	.short	(.L_106 - .L_105)
.L_105:
        /*0004*/ 	.word	0x00000082


	//----- nvinfo : EIATTR_KPARAM_INFO
	.align		4
.L_106:
        /*0008*/ 	.byte	0x04, 0x17
        /*000a*/ 	.short	(.L_108 - .L_107)
.L_107:
        /*000c*/ 	.word	0x00000000
        /*0010*/ 	.short	0x000b
        /*0012*/ 	.short	0x004c
        /*0014*/ 	.byte	0x00, 0xf0, 0x05, 0x00


	//----- nvinfo : EIATTR_KPARAM_INFO
	.align		4
.L_108:
        /*0018*/ 	.byte	0x04, 0x17
        /*001a*/ 	.short	(.L_110 - .L_109)
.L_109:
        /*001c*/ 	.word	0x00000000
        /*0020*/ 	.short	0x000a
        /*0022*/ 	.short	0x0048
        /*0024*/ 	.byte	0x00, 0xf0, 0x11, 0x00


	//----- nvinfo : EIATTR_KPARAM_INFO
	.align		4
.L_110:
        /*0028*/ 	.byte	0x04, 0x17
        /*002a*/ 	.short	(.L_112 - .L_111)
.L_111:
        /*002c*/ 	.word	0x00000000
        /*0030*/ 	.short	0x0009
        /*0032*/ 	.short	0x0044
        /*0034*/ 	.byte	0x00, 0xf0, 0x11, 0x00


	//----- nvinfo : EIATTR_KPARAM_INFO
	.align		4
.L_112:
        /*0038*/ 	.byte	0x04, 0x17
        /*003a*/ 	.short	(.L_114 - .L_113)
.L_113:
        /*003c*/ 	.word	0x00000000
        /*0040*/ 	.short	0x0008
        /*0042*/ 	.short	0x0040
        /*0044*/ 	.byte	0x00, 0xf0, 0x11, 0x00


	//----- nvinfo : EIATTR_KPARAM_INFO
	.align		4
.L_114:
        /*0048*/ 	.byte	0x04, 0x17
        /*004a*/ 	.short	(.L_116 - .L_115)
.L_115:
        /*004c*/ 	.word	0x00000000
        /*0050*/ 	.short	0x0007
        /*0052*/ 	.short	0x0038
        /*0054*/ 	.byte	0x00, 0xf5, 0x21, 0x00


	//----- nvinfo : EIATTR_KPARAM_INFO
	.align		4
.L_116:
        /*0058*/ 	.byte	0x04, 0x17
        /*005a*/ 	.short	(.L_118 - .L_117)
.L_117:
        /*005c*/ 	.word	0x00000000
        /*0060*/ 	.short	0x0006
        /*0062*/ 	.short	0x0030
        /*0064*/ 	.byte	0x00, 0xf5, 0x21, 0x00


	//----- nvinfo : EIATTR_KPARAM_INFO
	.align		4
.L_118:
        /*0068*/ 	.byte	0x04, 0x17
        /*006a*/ 	.short	(.L_120 - .L_119)
.L_119:
        /*006c*/ 	.word	0x00000000
        /*0070*/ 	.short	0x0005
        /*0072*/ 	.short	0x0028
        /*0074*/ 	.byte	0x00, 0xf5, 0x21, 0x00


	//----- nvinfo : EIATTR_KPARAM_INFO
	.align		4
.L_120:
        /*0078*/ 	.byte	0x04, 0x17
        /*007a*/ 	.short	(.L_122 - .L_121)
.L_121:
        /*007c*/ 	.word	0x00000000
        /*0080*/ 	.short	0x0004
        /*0082*/ 	.short	0x0020
        /*0084*/ 	.byte	0x00, 0xf5, 0x21, 0x00


	//----- nvinfo : EIATTR_KPARAM_INFO
	.align		4
.L_122:
        /*0088*/ 	.byte	0x04, 0x17
        /*008a*/ 	.short	(.L_124 - .L_123)
.L_123:
        /*008c*/ 	.word	0x00000000
        /*0090*/ 	.short	0x0003
        /*0092*/ 	.short	0x0018
        /*0094*/ 	.byte	0x00, 0xf5, 0x21, 0x00


	//----- nvinfo : EIATTR_KPARAM_INFO
	.align		4
.L_124:
        /*0098*/ 	.byte	0x04, 0x17
        /*009a*/ 	.short	(.L_126 - .L_125)
.L_125:
        /*009c*/ 	.word	0x00000000
        /*00a0*/ 	.short	0x0002
        /*00a2*/ 	.short	0x0010
        /*00a4*/ 	.byte	0x00, 0xf5, 0x21, 0x00


	//----- nvinfo : EIATTR_KPARAM_INFO
	.align		4
.L_126:
        /*00a8*/ 	.byte	0x04, 0x17
        /*00aa*/ 	.short	(.L_128 - .L_127)
.L_127:
        /*00ac*/ 	.word	0x00000000
        /*00b0*/ 	.short	0x0001
        /*00b2*/ 	.short	0x0008
        /*00b4*/ 	.byte	0x00, 0xf5, 0x21, 0x00


	//----- nvinfo : EIATTR_KPARAM_INFO
	.align		4
.L_128:
        /*00b8*/ 	.byte	0x04, 0x17
        /*00ba*/ 	.short	(.L_130 - .L_129)
.L_129:
        /*00bc*/ 	.word	0x00000000
        /*00c0*/ 	.short	0x0000
        /*00c2*/ 	.short	0x0000
        /*00c4*/ 	.byte	0x00, 0xf5, 0x21, 0x00


	//----- nvinfo : EIATTR_SPARSE_MMA_MASK
	.align		4
.L_130:
        /*00c8*/ 	.byte	0x03, 0x50
        /*00ca*/ 	.short	0x0000


	//----- nvinfo : EIATTR_MAXREG_COUNT
	.align		4
        /*00cc*/ 	.byte	0x03, 0x1b
        /*00ce*/ 	.short	0x00a8


	//----- nvinfo : EIATTR_NUM_BARRIERS
	.align		4
        /*00d0*/ 	.byte	0x02, 0x4c
        /*00d2*/ 	.byte	0x01
	.zero		1


	//----- nvinfo : EIATTR_MERCURY_ISA_VERSION
	.align		4
        /*00d4*/ 	.byte	0x03, 0x5f
        /*00d6*/ 	.short	0x0101


	//----- nvinfo : EIATTR_COOP_GROUP_MASK_REGIDS
	.align		4
        /*00d8*/ 	.byte	0x04, 0x29
        /*00da*/ 	.short	(.L_132 - .L_131)


	//   ....[0]....
.L_131:
        /*00dc*/ 	.word	0xffffffff


	//   ....[1]....
        /*00e0*/ 	.word	0x05000019


	//   ....[2]....
        /*00e4*/ 	.word	0xffffffff


	//   ....[3]....
        /*00e8*/ 	.word	0xffffffff


	//   ....[4]....
        /*00ec*/ 	.word	0xffffffff


	//   ....[5]....
        /*00f0*/ 	.word	0xffffffff


	//   ....[6]....
        /*00f4*/ 	.word	0xffffffff


	//   ....[7]....
        /*00f8*/ 	.word	0xffffffff


	//   ....[8]....
        /*00fc*/ 	.word	0xffffffff


	//   ....[9]....
        /*0100*/ 	.word	0xffffffff


	//   ....[10]....
        /*0104*/ 	.word	0xffffffff


	//   ....[11]....
        /*0108*/ 	.word	0xffffffff


	//   ....[12]....
        /*010c*/ 	.word	0xffffffff


	//   ....[13]....
        /*0110*/ 	.word	0xffffffff


	//   ....[14]....
        /*0114*/ 	.word	0xffffffff


	//   ....[15]....
        /*0118*/ 	.word	0xffffffff


	//   ....[16]....
        /*011c*/ 	.word	0xffffffff


	//   ....[17]....
        /*0120*/ 	.word	0xffffffff


	//   ....[18]....
        /*0124*/ 	.word	0xffffffff


	//   ....[19]....
        /*0128*/ 	.word	0xffffffff


	//   ....[20]....
        /*012c*/ 	.word	0xffffffff


	//   ....[21]....
        /*0130*/ 	.word	0xffffffff


	//   ....[22]....
        /*0134*/ 	.word	0xffffffff


	//   ....[23]....
        /*0138*/ 	.word	0xffffffff


	//   ....[24]....
        /*013c*/ 	.word	0xffffffff


	//   ....[25]....
        /*0140*/ 	.word	0xffffffff


	//   ....[26]....
        /*0144*/ 	.word	0xffffffff


	//   ....[27]....
        /*0148*/ 	.word	0xffffffff


	//   ....[28]....
        /*014c*/ 	.word	0xffffffff


	//   ....[29]....
        /*0150*/ 	.word	0xffffffff


	//   ....[30]....
        /*0154*/ 	.word	0xffffffff


	//   ....[31]....
        /*0158*/ 	.word	0xffffffff


	//   ....[32]....
        /*015c*/ 	.word	0xffffffff


	//   ....[33]....
        /*0160*/ 	.word	0xffffffff


	//   ....[34]....
        /*0164*/ 	.word	0xffffffff


	//   ....[35]....
        /*0168*/ 	.word	0xffffffff


	//   ....[36]....
        /*016c*/ 	.word	0xffffffff


	//   ....[37]....
        /*0170*/ 	.word	0xffffffff


	//   ....[38]....
        /*0174*/ 	.word	0xffffffff


	//   ....[39]....
        /*0178*/ 	.word	0xffffffff


	//   ....[40]....
        /*017c*/ 	.word	0xffffffff


	//   ....[41]....
        /*0180*/ 	.word	0xffffffff


	//   ....[42]....
        /*0184*/ 	.word	0xffffffff


	//   ....[43]....
        /*0188*/ 	.word	0xffffffff


	//   ....[44]....
        /*018c*/ 	.word	0xffffffff


	//   ....[45]....
        /*0190*/ 	.word	0xffffffff


	//   ....[46]....
        /*0194*/ 	.word	0xffffffff


	//   ....[47]....
        /*0198*/ 	.word	0xffffffff


	//   ....[48]....
        /*019c*/ 	.word	0xffffffff


	//   ....[49]....
        /*01a0*/ 	.word	0xffffffff


	//   ....[50]....
        /*01a4*/ 	.word	0xffffffff


	//   ....[51]....
        /*01a8*/ 	.word	0xffffffff


	//   ....[52]....
        /*01ac*/ 	.word	0xffffffff


	//   ....[53]....
        /*01b0*/ 	.word	0xffffffff


	//   ....[54]....
        /*01b4*/ 	.word	0xffffffff


	//   ....[55]....
        /*01b8*/ 	.word	0xffffffff


	//   ....[56]....
        /*01bc*/ 	.word	0xffffffff


	//   ....[57]....
        /*01c0*/ 	.word	0xffffffff


	//   ....[58]....
        /*01c4*/ 	.word	0xffffffff


	//   ....[59]....
        /*01c8*/ 	.word	0xffffffff


	//   ....[60]....
        /*01cc*/ 	.word	0xffffffff


	//   ....[61]....
        /*01d0*/ 	.word	0xffffffff


	//   ....[62]....
        /*01d4*/ 	.word	0xffffffff


	//   ....[63]....
        /*01d8*/ 	.word	0xffffffff


	//   ....[64]....
        /*01dc*/ 	.word	0xffffffff


	//   ....[65]....
        /*01e0*/ 	.word	0xffffffff


	//   ....[66]....
        /*01e4*/ 	.word	0xffffffff


	//   ....[67]....
        /*01e8*/ 	.word	0xffffffff


	//   ....[68]....
        /*01ec*/ 	.word	0xffffffff


	//   ....[69]....
        /*01f0*/ 	.word	0xffffffff


	//   ....[70]....
        /*01f4*/ 	.word	0xffffffff


	//   ....[71]....
        /*01f8*/ 	.word	0xffffffff


	//   ....[72]....
        /*01fc*/ 	.word	0xffffffff


	//   ....[73]....
        /*0200*/ 	.word	0xffffffff


	//   ....[74]....
        /*0204*/ 	.word	0xffffffff


	//   ....[75]....
        /*0208*/ 	.word	0xffffffff


	//   ....[76]....
        /*020c*/ 	.word	0xffffffff


	//   ....[77]....
        /*0210*/ 	.word	0xffffffff


	//   ....[78]....
        /*0214*/ 	.word	0xffffffff


	//   ....[79]....
        /*0218*/ 	.word	0xffffffff


	//   ....[80]....
        /*021c*/ 	.word	0xffffffff


	//   ....[81]....
        /*0220*/ 	.word	0xffffffff


	//   ....[82]....
        /*0224*/ 	.word	0xffffffff


	//   ....[83]....
        /*0228*/ 	.word	0xffffffff


	//   ....[84]....
        /*022c*/ 	.word	0xffffffff


	//   ....[85]....
        /*0230*/ 	.word	0xffffffff


	//   ....[86]....
        /*0234*/ 	.word	0xffffffff


	//   ....[87]....
        /*0238*/ 	.word	0xffffffff


	//   ....[88]....
        /*023c*/ 	.word	0xffffffff


	//   ....[89]....
        /*0240*/ 	.word	0xffffffff


	//   ....[90]....
        /*0244*/ 	.word	0xffffffff


	//   ....[91]....
        /*0248*/ 	.word	0xffffffff


	//   ....[92]....
        /*024c*/ 	.word	0xffffffff


	//   ....[93]....
        /*0250*/ 	.word	0xffffffff


	//   ....[94]....
        /*0254*/ 	.word	0xffffffff


	//   ....[95]....
        /*0258*/ 	.word	0xffffffff


	//   ....[96]....
        /*025c*/ 	.word	0xffffffff


	//   ....[97]....
        /*0260*/ 	.word	0xffffffff


	//   ....[98]....
        /*0264*/ 	.word	0xffffffff


	//   ....[99]....
        /*0268*/ 	.word	0xffffffff


	//   ....[100]....
        /*026c*/ 	.word	0xffffffff


	//   ....[101]....
        /*0270*/ 	.word	0xffffffff


	//   ....[102]....
        /*0274*/ 	.word	0xffffffff


	//   ....[103]....
        /*0278*/ 	.word	0xffffffff


	//   ....[104]....
        /*027c*/ 	.word	0xffffffff


	//   ....[105]....
        /*0280*/ 	.word	0xffffffff


	//   ....[106]....
        /*0284*/ 	.word	0xffffffff


	//   ....[107]....
        /*0288*/ 	.word	0xffffffff


	//   ....[108]....
        /*028c*/ 	.word	0xffffffff


	//   ....[109]....
        /*0290*/ 	.word	0xffffffff


	//   ....[110]....
        /*0294*/ 	.word	0xffffffff


	//   ....[111]....
        /*0298*/ 	.word	0xffffffff


	//   ....[112]....
        /*029c*/ 	.word	0xffffffff


	//   ....[113]....
        /*02a0*/ 	.word	0xffffffff


	//   ....[114]....
        /*02a4*/ 	.word	0xffffffff


	//   ....[115]....
        /*02a8*/ 	.word	0xffffffff


	//   ....[116]....
        /*02ac*/ 	.word	0xffffffff


	//   ....[117]....
        /*02b0*/ 	.word	0xffffffff


	//   ....[118]....
        /*02b4*/ 	.word	0xffffffff


	//   ....[119]....
        /*02b8*/ 	.word	0xffffffff


	//   ....[120]....
        /*02bc*/ 	.word	0xffffffff


	//   ....[121]....
        /*02c0*/ 	.word	0xffffffff


	//   ....[122]....
        /*02c4*/ 	.word	0xffffffff


	//   ....[123]....
        /*02c8*/ 	.word	0xffffffff


	//   ....[124]....
        /*02cc*/ 	.word	0xffffffff


	//   ....[125]....
        /*02d0*/ 	.word	0xffffffff


	//   ....[126]....
        /*02d4*/ 	.word	0xffffffff


	//   ....[127]....
        /*02d8*/ 	.word	0xffffffff


	//   ....[128]....
        /*02dc*/ 	.word	0xffffffff


	//   ....[129]....
        /*02e0*/ 	.word	0xffffffff


	//   ....[130]....
        /*02e4*/ 	.word	0xffffffff


	//   ....[131]....
        /*02e8*/ 	.word	0xffffffff


	//   ....[132]....
        /*02ec*/ 	.word	0xffffffff


	//   ....[133]....
        /*02f0*/ 	.word	0xffffffff


	//   ....[134]....
        /*02f4*/ 	.word	0xffffffff


	//   ....[135]....
        /*02f8*/ 	.word	0xffffffff


	//   ....[136]....
        /*02fc*/ 	.word	0xffffffff


	//   ....[137]....
        /*0300*/ 	.word	0xffffffff


	//   ....[138]....
        /*0304*/ 	.word	0xffffffff


	//   ....[139]....
        /*0308*/ 	.word	0xffffffff


	//   ....[140]....
        /*030c*/ 	.word	0xffffffff


	//   ....[141]....
        /*0310*/ 	.word	0xffffffff


	//   ....[142]....
        /*0314*/ 	.word	0xffffffff


	//   ....[143]....
        /*0318*/ 	.word	0xffffffff


	//   ....[144]....
        /*031c*/ 	.word	0xffffffff


	//   ....[145]....
        /*0320*/ 	.word	0xffffffff


	//   ....[146]....
        /*0324*/ 	.word	0xffffffff


	//   ....[147]....
        /*0328*/ 	.word	0xffffffff


	//   ....[148]....
        /*032c*/ 	.word	0xffffffff


	//   ....[149]....
        /*0330*/ 	.word	0xffffffff


	//   ....[150]....
        /*0334*/ 	.word	0xffffffff


	//   ....[151]....
        /*0338*/ 	.word	0xffffffff


	//   ....[152]....
        /*033c*/ 	.word	0xffffffff


	//   ....[153]....
        /*0340*/ 	.word	0xffffffff


	//   ....[154]....
        /*0344*/ 	.word	0xffffffff


	//   ....[155]....
        /*0348*/ 	.word	0xffffffff


	//   ....[156]....
        /*034c*/ 	.word	0xffffffff


	//   ....[157]....
        /*0350*/ 	.word	0xffffffff


	//   ....[158]....
        /*0354*/ 	.word	0xffffffff


	//   ....[159]....
        /*0358*/ 	.word	0xffffffff


	//   ....[160]....
        /*035c*/ 	.word	0xffffffff


	//   ....[161]....
        /*0360*/ 	.word	0xffffffff


	//   ....[162]....
        /*0364*/ 	.word	0xffffffff


	//   ....[163]....
        /*0368*/ 	.word	0xffffffff


	//   ....[164]....
        /*036c*/ 	.word	0xffffffff


	//   ....[165]....
        /*0370*/ 	.word	0xffffffff


	//   ....[166]....
        /*0374*/ 	.word	0xffffffff


	//   ....[167]....
        /*0378*/ 	.word	0xffffffff


	//   ....[168]....
        /*037c*/ 	.word	0xffffffff


	//   ....[169]....
        /*0380*/ 	.word	0xffffffff


	//   ....[170]....
        /*0384*/ 	.word	0xffffffff


	//   ....[171]....
        /*0388*/ 	.word	0xffffffff


	//   ....[172]....
        /*038c*/ 	.word	0xffffffff


	//   ....[173]....
        /*0390*/ 	.word	0xffffffff


	//   ....[174]....
        /*0394*/ 	.word	0xffffffff


	//   ....[175]....
        /*0398*/ 	.word	0xffffffff


	//   ....[176]....
        /*039c*/ 	.word	0xffffffff


	//   ....[177]....
        /*03a0*/ 	.word	0xffffffff


	//   ....[178]....
        /*03a4*/ 	.word	0x05000006


	//   ....[179]....
        /*03a8*/ 	.word	0xffffffff


	//   ....[180]....
        /*03ac*/ 	.word	0xffffffff


	//   ....[181]....
        /*03b0*/ 	.word	0xffffffff


	//   ....[182]....
        /*03b4*/ 	.word	0xffffffff


	//   ....[183]....
        /*03b8*/ 	.word	0xffffffff


	//   ....[184]....
        /*03bc*/ 	.word	0xffffffff


	//   ....[185]....
        /*03c0*/ 	.word	0xffffffff


	//   ....[186]....
        /*03c4*/ 	.word	0xffffffff


	//   ....[187]....
        /*03c8*/ 	.word	0xffffffff


	//   ....[188]....
        /*03cc*/ 	.word	0xffffffff


	//   ....[189]....
        /*03d0*/ 	.word	0xffffffff


	//   ....[190]....
        /*03d4*/ 	.word	0xffffffff


	//   ....[191]....
        /*03d8*/ 	.word	0xffffffff


	//   ....[192]....
        /*03dc*/ 	.word	0xffffffff


	//   ....[193]....
        /*03e0*/ 	.word	0xffffffff


	//   ....[194]....
        /*03e4*/ 	.word	0xffffffff


	//   ....[195]....
        /*03e8*/ 	.word	0xffffffff


	//   ....[196]....
        /*03ec*/ 	.word	0xffffffff


	//   ....[197]....
        /*03f0*/ 	.word	0xffffffff


	//   ....[198]....
        /*03f4*/ 	.word	0xffffffff


	//   ....[199]....
        /*03f8*/ 	.word	0xffffffff


	//   ....[200]....
        /*03fc*/ 	.word	0xffffffff


	//   ....[201]....
        /*0400*/ 	.word	0xffffffff


	//   ....[202]....
        /*0404*/ 	.word	0xffffffff


	//   ....[203]....
        /*0408*/ 	.word	0xffffffff


	//   ....[204]....
        /*040c*/ 	.word	0xffffffff


	//   ....[205]....
        /*0410*/ 	.word	0xffffffff


	//   ....[206]....
        /*0414*/ 	.word	0xffffffff


	//   ....[207]....
        /*0418*/ 	.word	0xffffffff


	//   ....[208]....
        /*041c*/ 	.word	0xffffffff


	//   ....[209]....
        /*0420*/ 	.word	0xffffffff


	//   ....[210]....
        /*0424*/ 	.word	0xffffffff


	//   ....[211]....
        /*0428*/ 	.word	0xffffffff


	//   ....[212]....
        /*042c*/ 	.word	0xffffffff


	//   ....[213]....
        /*0430*/ 	.word	0xffffffff


	//   ....[214]....
        /*0434*/ 	.word	0xffffffff


	//   ....[215]....
        /*0438*/ 	.word	0xffffffff


	//   ....[216]....
        /*043c*/ 	.word	0xffffffff


	//   ....[217]....
        /*0440*/ 	.word	0x0500002f


	//   ....[218]....
        /*0444*/ 	.word	0x0500002f


	//   ....[219]....
        /*0448*/ 	.word	0x0500002f


	//   ....[220]....
        /*044c*/ 	.word	0x0500002f


	//   ....[221]....
        /*0450*/ 	.word	0x0500002f


	//----- nvinfo : EIATTR_COOP_GROUP_INSTR_OFFSETS
	.align		4
.L_132:
        /*0454*/ 	.byte	0x04, 0x28
        /*0456*/ 	.short	(.L_134 - .L_133)


	//   ....[0]....
.L_133:
        /*0458*/ 	.word	0x00000ee0


	//   ....[1]....
        /*045c*/ 	.word	0x00001970


	//   ....[2]....
        /*0460*/ 	.word	0x00002370


	//   ....[3]....
        /*0464*/ 	.word	0x00002390


	//   ....[4]....
        /*0468*/ 	.word	0x000023b0


	//   ....[5]....
        /*046c*/ 	.word	0x000023d0


	//   ....[6]....
        /*0470*/ 	.word	0x000023f0


	//   ....[7]....
        /*0474*/ 	.word	0x000028c0


	//   ....[8]....
        /*0478*/ 	.word	0x000028d0


	//   ....[9]....
        /*047c*/ 	.word	0x000028f0


	//   ....[10]....
        /*0480*/ 	.word	0x00002910


	//   ....[11]....
        /*0484*/ 	.word	0x00002960


	//   ....[12]....
        /*0488*/ 	.word	0x00002990


	//   ....[13]....
        /*048c*/ 	.word	0x000029d0


	//   ....[14]....
        /*0490*/ 	.word	0x000029f0


	//   ....[15]....
        /*0494*/ 	.word	0x00002b20


	//   ....[16]....
        /*0498*/ 	.word	0x00002b50


	//   ....[17]....
        /*049c*/ 	.word	0x00002b60


	//   ....[18]....
        /*04a0*/ 	.word	0x00002b80


	//   ....[19]....
        /*04a4*/ 	.word	0x00002bc0


	//   ....[20]....
        /*04a8*/ 	.word	0x00002bf0


	//   ....[21]....
        /*04ac*/ 	.word	0x00002c30


	//   ....[22]....
        /*04b0*/ 	.word	0x00002c50


	//   ....[23]....
        /*04b4*/ 	.word	0x00002c70


	//   ....[24]....
        /*04b8*/ 	.word	0x00002d80


	//   ....[25]....
        /*04bc*/ 	.word	0x00002da0


	//   ....[26]....
        /*04c0*/ 	.word	0x00002db0


	//   ....[27]....
        /*04c4*/ 	.word	0x00002dd0


	//   ....[28]....
        /*04c8*/ 	.word	0x00002e10


	//   ....[29]....
        /*04cc*/ 	.word	0x00002e40


	//   ....[30]....
        /*04d0*/ 	.word	0x00002e80


	//   ....[31]....
        /*04d4*/ 	.word	0x00002ea0


	//   ....[32]....
        /*04d8*/ 	.word	0x00002ec0


	//   ....[33]....
        /*04dc*/ 	.word	0x00002fe0


	//   ....[34]....
        /*04e0*/ 	.word	0x00003000


	//   ....[35]....
        /*04e4*/ 	.word	0x00003010


	//   ....[36]....
        /*04e8*/ 	.word	0x00003030


	//   ....[37]....
        /*04ec*/ 	.word	0x00003070


	//   ....[38]....
        /*04f0*/ 	.word	0x000030a0


	//   ....[39]....
        /*04f4*/ 	.word	0x000030e0


	//   ....[40]....
        /*04f8*/ 	.word	0x00003100


	//   ....[41]....
        /*04fc*/ 	.word	0x00003120


	//   ....[42]....
        /*0500*/ 	.word	0x00003240


	//   ....[43]....
        /*0504*/ 	.word	0x00003270


	//   ....[44]....
        /*0508*/ 	.word	0x00003280


	//   ....[45]....
        /*050c*/ 	.word	0x000032a0


	//   ....[46]....
        /*0510*/ 	.word	0x000032e0


	//   ....[47]....
        /*0514*/ 	.word	0x00003310


	//   ....[48]....
        /*0518*/ 	.word	0x00003350


	//   ....[49]....
        /*051c*/ 	.word	0x00003370


	//   ....[50]....
        /*0520*/ 	.word	0x00003390


	//   ....[51]....
        /*0524*/ 	.word	0x000034a0


	//   ....[52]....
        /*0528*/ 	.word	0x000034c0


	//   ....[53]....
        /*052c*/ 	.word	0x000034d0


	//   ....[54]....
        /*0530*/ 	.word	0x000034f0


	//   ....[55]....
        /*0534*/ 	.word	0x00003530


	//   ....[56]....
        /*0538*/ 	.word	0x00003560


	//   ....[57]....
        /*053c*/ 	.word	0x000035a0


	//   ....[58]....
        /*0540*/ 	.word	0x000035c0


	//   ....[59]....
        /*0544*/ 	.word	0x000035e0


	//   ....[60]....
        /*0548*/ 	.word	0x00003700


	//   ....[61]....
        /*054c*/ 	.word	0x00003720


	//   ....[62]....
        /*0550*/ 	.word	0x00003730


	//   ....[63]....
        /*0554*/ 	.word	0x00003750


	//   ....[64]....
        /*0558*/ 	.word	0x00003790


	//   ....[65]....
        /*055c*/ 	.word	0x000037c0


	//   ....[66]....
        /*0560*/ 	.word	0x00003800


	//   ....[67]....
        /*0564*/ 	.word	0x00003820


	//   ....[68]....
        /*0568*/ 	.word	0x00003840


	//   ....[69]....
        /*056c*/ 	.word	0x00003940


	//   ....[70]....
        /*0570*/ 	.word	0x00003970


	//   ....[71]....
        /*0574*/ 	.word	0x00003980


	//   ....[72]....
        /*0578*/ 	.word	0x000039a0


	//   ....[73]....
        /*057c*/ 	.word	0x000039e0


	//   ....[74]....
        /*0580*/ 	.word	0x00003a10


	//   ....[75]....
        /*0584*/ 	.word	0x00003a50


	//   ....[76]....
        /*0588*/ 	.word	0x00003a70


	//   ....[77]....
        /*058c*/ 	.word	0x00003a90


	//   ....[78]....
        /*0590*/ 	.word	0x00003b80


	//   ....[79]....
        /*0594*/ 	.word	0x00003bb0


	//   ....[80]....
        /*0598*/ 	.word	0x00003bc0


	//   ....[81]....
        /*059c*/ 	.word	0x00003bf0


	//   ....[82]....
        /*05a0*/ 	.word	0x00003c10


	//   ....[83]....
        /*05a4*/ 	.word	0x00003c60


	//   ....[84]....
        /*05a8*/ 	.word	0x00003c80


	//   ....[85]....
        /*05ac*/ 	.word	0x00003cc0


	//   ....[86]....
        /*05b0*/ 	.word	0x00003ce0


	//   ....[87]....
        /*05b4*/ 	.word	0x00003de0


	//   ....[88]....
        /*05b8*/ 	.word	0x00003e30


	//   ....[89]....
        /*05bc*/ 	.word	0x00003e40


	//   ....[90]....
        /*05c0*/ 	.word	0x00003e90


	//   ....[91]....
        /*05c4*/ 	.word	0x00003ec0


	//   ....[92]....
        /*05c8*/ 	.word	0x00003ef0


	//   ....[93]....
        /*05cc*/ 	.word	0x00003f20


	//   ....[94]....
        /*05d0*/ 	.word	0x00003f50


	//   ....[95]....
        /*05d4*/ 	.word	0x00003f80


	//   ....[96]....
        /*05d8*/ 	.word	0x00004040


	//   ....[97]....
        /*05dc*/ 	.word	0x00004060


	//   ....[98]....
        /*05e0*/ 	.word	0x00004070


	//   ....[99]....
        /*05e4*/ 	.word	0x000040c0


	//   ....[100]....
        /*05e8*/ 	.word	0x000040f0


	//   ....[101]....
        /*05ec*/ 	.word	0x00004120


	//   ....[102]....
        /*05f0*/ 	.word	0x00004150


	//   ....[103]....
        /*05f4*/ 	.word	0x00004180


	//   ....[104]....
        /*05f8*/ 	.word	0x000041b0


	//   ....[105]....
        /*05fc*/ 	.word	0x000042d0


	//   ....[106]....
        /*0600*/ 	.word	0x000042e0


	//   ....[107]....
        /*0604*/ 	.word	0x000042f0


	//   ....[108]....
        /*0608*/ 	.word	0x00004350


	//   ....[109]....
        /*060c*/ 	.word	0x00004380


	//   ....[110]....
        /*0610*/ 	.word	0x000043b0


	//   ....[111]....
        /*0614*/ 	.word	0x000043e0


	//   ....[112]....
        /*0618*/ 	.word	0x00004410


	//   ....[113]....
        /*061c*/ 	.word	0x00004440


	//   ....[114]....
        /*0620*/ 	.word	0x00004530


	//   ....[115]....
        /*0624*/ 	.word	0x00004570


	//   ....[116]....
        /*0628*/ 	.word	0x00004580


	//   ....[117]....
        /*062c*/ 	.word	0x000045d0


	//   ....[118]....
        /*0630*/ 	.word	0x00004600


	//   ....[119]....
        /*0634*/ 	.word	0x00004630


	//   ....[120]....
        /*0638*/ 	.word	0x00004660


	//   ....[121]....
        /*063c*/ 	.word	0x00004690


	//   ....[122]....
        /*0640*/ 	.word	0x000046c0


	//   ....[123]....
        /*0644*/ 	.word	0x000047b0


	//   ....[124]....
        /*0648*/ 	.word	0x00004800


	//   ....[125]....
        /*064c*/ 	.word	0x00004810


	//   ....[126]....
        /*0650*/ 	.word	0x00004860


	//   ....[127]....
        /*0654*/ 	.word	0x00004890


	//   ....[128]....
        /*0658*/ 	.word	0x000048a0


	//   ....[129]....
        /*065c*/ 	.word	0x000048e0


	//   ....[130]....
        /*0660*/ 	.word	0x00004910


	//   ....[131]....
        /*0664*/ 	.word	0x00004940


	//   ....[132]....
        /*0668*/ 	.word	0x00004a30


	//   ....[133]....
        /*066c*/ 	.word	0x00004a90


	//   ....[134]....
        /*0670*/ 	.word	0x00004aa0


	//   ....[135]....
        /*0674*/ 	.word	0x00004af0


	//   ....[136]....
        /*0678*/ 	.word	0x00004b20


	//   ....[137]....
        /*067c*/ 	.word	0x00004b30


	//   ....[138]....
        /*0680*/ 	.word	0x00004b70


	//   ....[139]....
        /*0684*/ 	.word	0x00004ba0


	//   ....[140]....
        /*0688*/ 	.word	0x00004bd0


	//   ....[141]....
        /*068c*/ 	.word	0x00004cb0


	//   ....[142]....
        /*0690*/ 	.word	0x00004d10


	//   ....[143]....
        /*0694*/ 	.word	0x00004d20


	//   ....[144]....
        /*0698*/ 	.word	0x00004d70


	//   ....[145]....
        /*069c*/ 	.word	0x00004da0


	//   ....[146]....
        /*06a0*/ 	.word	0x00004db0


	//   ....[147]....
        /*06a4*/ 	.word	0x00004df0


	//   ....[148]....
        /*06a8*/ 	.word	0x00004e20


	//   ....[149]....
        /*06ac*/ 	.word	0x00004e50


	//   ....[150]....
        /*06b0*/ 	.word	0x00004f30


	//   ....[151]....
        /*06b4*/ 	.word	0x00004f90


	//   ....[152]....
        /*06b8*/ 	.word	0x00004fa0


	//   ....[153]....
        /*06bc*/ 	.word	0x00004ff0


	//   ....[154]....
        /*06c0*/ 	.word	0x00005020


	//   ....[155]....
        /*06c4*/ 	.word	0x00005050


	//   ....[156]....
        /*06c8*/ 	.word	0x00005080


	//   ....[157]....
        /*06cc*/ 	.word	0x000050b0


	//   ....[158]....
        /*06d0*/ 	.word	0x000050e0


	//   ....[159]....
        /*06d4*/ 	.word	0x000051b0


	//   ....[160]....
        /*06d8*/ 	.word	0x00005200


	//   ....[161]....
        /*06dc*/ 	.word	0x00005210


	//   ....[162]....
        /*06e0*/ 	.word	0x00005260


	//   ....[163]....
        /*06e4*/ 	.word	0x00005290


	//   ....[164]....
        /*06e8*/ 	.word	0x000052a0


	//   ....[165]....
        /*06ec*/ 	.word	0x000052e0


	//   ....[166]....
        /*06f0*/ 	.word	0x00005310


	//   ....[167]....
        /*06f4*/ 	.word	0x00005340


	//   ....[168]....
        /*06f8*/ 	.word	0x00005420


	//   ....[169]....
        /*06fc*/ 	.word	0x00005440


	//   ....[170]....
        /*0700*/ 	.word	0x00005450


	//   ....[171]....
        /*0704*/ 	.word	0x00005480


	//   ....[172]....
        /*0708*/ 	.word	0x000054a0


	//   ....[173]....
        /*070c*/ 	.word	0x000054f0


	//   ....[174]....
        /*0710*/ 	.word	0x00005520


	//   ....[175]....
        /*0714*/ 	.word	0x00005560


	//   ....[176]....
        /*0718*/ 	.word	0x00005590


	//   ....[177]....
        /*071c*/ 	.word	0x00005650


	//   ....[178]....
        /*0720*/ 	.word	0x00005b80


	//   ....[179]....
        /*0724*/ 	.word	0x00005ee0


	//   ....[180]....
        /*0728*/ 	.word	0x00005fa0


	//   ....[181]....
        /*072c*/ 	.word	0x00006060


	//   ....[182]....
        /*0730*/ 	.word	0x00006120


	//   ....[183]....
        /*0734*/ 	.word	0x000061e0


	//   ....[184]....
        /*0738*/ 	.word	0x000062a0


	//   ....[185]....
        /*073c*/ 	.word	0x00006360


	//   ....[186]....
        /*0740*/ 	.word	0x00006420


	//   ....[187]....
        /*0744*/ 	.word	0x000064e0


	//   ....[188]....
        /*0748*/ 	.word	0x000065a0


	//   ....[189]....
        /*074c*/ 	.word	0x00006660


	//   ....[190]....
        /*0750*/ 	.word	0x00006720


	//   ....[191]....
        /*0754*/ 	.word	0x000067e0


	//   ....[192]....
        /*0758*/ 	.word	0x000068a0


	//   ....[193]....
        /*075c*/ 	.word	0x00006960


	//   ....[194]....
        /*0760*/ 	.word	0x00006a20


	//   ....[195]....
        /*0764*/ 	.word	0x00006ae0


	//   ....[196]....
        /*0768*/ 	.word	0x00006ba0


	//   ....[197]....
        /*076c*/ 	.word	0x00006c60


	//   ....[198]....
        /*0770*/ 	.word	0x00006e80


	//   ....[199]....
        /*0774*/ 	.word	0x00006fb0


	//   ....[200]....
        /*0778*/ 	.word	0x000070e0


	//   ....[201]....
        /*077c*/ 	.word	0x00007210


	//   ....[202]....
        /*0780*/ 	.word	0x00007340


	//   ....[203]....
        /*0784*/ 	.word	0x00007470


	//   ....[204]....
        /*0788*/ 	.word	0x000075a0


	//   ....[205]....
        /*078c*/ 	.word	0x000076d0


	//   ....[206]....
        /*0790*/ 	.word	0x00007800


	//   ....[207]....
        /*0794*/ 	.word	0x00007930


	//   ....[208]....
        /*0798*/ 	.word	0x00007a60


	//   ....[209]....
        /*079c*/ 	.word	0x00007b80


	//   ....[210]....
        /*07a0*/ 	.word	0x00007c90


	//   ....[211]....
        /*07a4*/ 	.word	0x00007da0


	//   ....[212]....
        /*07a8*/ 	.word	0x00007eb0


	//   ....[213]....
        /*07ac*/ 	.word	0x00007fc0


	//   ....[214]....
        /*07b0*/ 	.word	0x000080d0


	//   ....[215]....
        /*07b4*/ 	.word	0x000081e0


	//   ....[216]....
        /*07b8*/ 	.word	0x000082e0


	//   ....[217]....
        /*07bc*/ 	.word	0x00008350


	//   ....[218]....
        /*07c0*/ 	.word	0x000083c0


	//   ....[219]....
        /*07c4*/ 	.word	0x00008430


	//   ....[220]....
        /*07c8*/ 	.word	0x000084a0


	//   ....[221]....
        /*07cc*/ 	.word	0x00008510


	//----- nvinfo : EIATTR_VRC_CTA_INIT_COUNT
	.align		4
.L_134:
        /*07d0*/ 	.byte	0x02, 0x4a
	.zero		1
	.zero		1


	//----- nvinfo : EIATTR_EXIT_INSTR_OFFSETS
	.align		4
        /*07d4*/ 	.byte	0x04, 0x1c
        /*07d6*/ 	.short	(.L_136 - .L_135)


	//   ....[0]....
.L_135:
        /*07d8*/ 	.word	0x00001d40


	//   ....[1]....
        /*07dc*/ 	.word	0x00002160


	//   ....[2]....
        /*07e0*/ 	.word	0x00002180


	//   ....[3]....
        /*07e4*/ 	.word	0x00006c70


	//   ....[4]....
        /*07e8*/ 	.word	0x000082f0


	//----- nvinfo : EIATTR_MAX_THREADS
	.align		4
.L_136:
        /*07ec*/ 	.byte	0x04, 0x05
        /*07ee*/ 	.short	(.L_138 - .L_137)
.L_137:
        /*07f0*/ 	.word	0x00000180
        /*07f4*/ 	.word	0x00000001
        /*07f8*/ 	.word	0x00000001


	//----- nvinfo : EIATTR_CRS_STACK_SIZE
	.align		4
.L_138:
        /*07fc*/ 	.byte	0x04, 0x1e
        /*07fe*/ 	.short	(.L_140 - .L_139)
.L_139:
        /*0800*/ 	.word	0x00000000


	//----- nvinfo : EIATTR_CBANK_PARAM_SIZE
	.align		4
.L_140:
        /*0804*/ 	.byte	0x03, 0x19
        /*0806*/ 	.short	0x004d


	//----- nvinfo : EIATTR_PARAM_CBANK
	.align		4
        /*0808*/ 	.byte	0x04, 0x0a
        /*080a*/ 	.short	(.L_142 - .L_141)
	.align		4
.L_141:
        /*080c*/ 	.word	index@(.nv.constant0._ZN3cub18CUB_300001_SM_10006detail10radix_sort29DeviceRadixSortOnesweepKernelINS1_5radix10policy_hubIiNS0_8NullTypeEyE10Policy1000ELNS0_9SortOrderE0EiS6_yiiNS1_21identity_decomposer_tEEEvPT5_SC_PT3_PKSD_PT1_PKSH_PT2_PKSL_T4_iiT6_)
        /*0810*/ 	.short	0x0380
        /*0812*/ 	.short	0x004d


	//----- nvinfo : EIATTR_SW_WAR
	.align		4
.L_142:
        /*0814*/ 	.byte	0x04, 0x36
        /*0816*/ 	.short	(.L_144 - .L_143)
.L_143:
        /*0818*/ 	.word	0x00000008
.L_144:


//--------------------- .nv.info._ZN3cub18CUB_300001_SM_10006detail10radix_sort33DeviceRadixSortExclusiveSumKernelINS1_5radix10policy_hubIiNS0_8NullTypeEyE10Policy1000EyEEvPT0_ --------------------------
	.section	.nv.info._ZN3cub18CUB_300001_SM_10006detail10radix_sort33DeviceRadixSortExclusiveSumKernelINS1_5radix10policy_hubIiNS0_8NullTypeEyE10Policy1000EyEEvPT0_,"",@"SHT_CUDA_INFO"
	.sectionflags	@""
	.align	4


	//----- nvinfo : EIATTR_CUDA_API_VERSION
	.align		4
        /*0000*/ 	.byte	0x04, 0x37
        /*0002*/ 	.short	(.L_146 - .L_145)
.L_145:
        /*0004*/ 	.word	0x00000082


	//----- nvinfo : EIATTR_KPARAM_INFO
	.align		4
.L_146:
        /*0008*/ 	.byte	0x04, 0x17
        /*000a*/ 	.short	(.L_148 - .L_147)
.L_147:
        /*000c*/ 	.word	0x00000000
        /*0010*/ 	.short	0x0000
        /*0012*/ 	.short	0x0000
        /*0014*/ 	.byte	0x00, 0xf5, 0x21, 0x00


	//----- nvinfo : EIATTR_SPARSE_MMA_MASK
	.align		4
.L_148:
        /*0018*/ 	.byte	0x03, 0x50
        /*001a*/ 	.short	0x0000


	//----- nvinfo : EIATTR_MAXREG_COUNT
	.align		4
        /*001c*/ 	.byte	0x03, 0x1b
        /*001e*/ 	.short	0x00ff


	//----- nvinfo : EIATTR_NUM_BARRIERS
	.align		4
        /*0020*/ 	.byte	0x02, 0x4c
        /*0022*/ 	.byte	0x01
	.zero		1


	//----- nvinfo : EIATTR_MERCURY_ISA_VERSION
	.align		4
        /*0024*/ 	.byte	0x03, 0x5f
        /*0026*/ 	.short	0x0101


	//----- nvinfo : EIATTR_COOP_GROUP_MASK_REGIDS
	.align		4
        /*0028*/ 	.byte	0x04, 0x29
        /*002a*/ 	.short	(.L_150 - .L_149)


	//   ....[0]....
.L_149:
        /*002c*/ 	.word	0xffffffff


	//   ....[1]....
        /*0030*/ 	.word	0xffffffff


	//   ....[2]....
        /*0034*/ 	.word	0xffffffff


	//   ....[3]....
        /*0038*/ 	.word	0xffffffff


	//   ....[4]....
        /*003c*/ 	.word	0xffffffff


	//   ....[5]....
        /*0040*/ 	.word	0xffffffff


	//   ....[6]....
        /*0044*/ 	.word	0xffffffff


	//   ....[7]....
        /*0048*/ 	.word	0xffffffff


	//   ....[8]....
        /*004c*/ 	.word	0xffffffff


	//   ....[9]....
        /*0050*/ 	.word	0xffffffff


	//   ....[10]....
        /*0054*/ 	.word	0x05000015


	//   ....[11]....
        /*0058*/ 	.word	0x05000015


	//   ....[12]....
        /*005c*/ 	.word	0x05000015


	//   ....[13]....
        /*0060*/ 	.word	0x05000015


	//   ....[14]....
        /*0064*/ 	.word	0x05000015


	//   ....[15]....
        /*0068*/ 	.word	0x05000015


	//   ....[16]....
        /*006c*/ 	.word	0x05000015


	//   ....[17]....
        /*0070*/ 	.word	0x05000015


	//   ....[18]....
        /*0074*/ 	.word	0x05000015


	//   ....[19]....
        /*0078*/ 	.word	0x05000015


	//----- nvinfo : EIATTR_COOP_GROUP_INSTR_OFFSETS
	.align		4
.L_150:
        /*007c*/ 	.byte	0x04, 0x28
        /*007e*/ 	.short	(.L_152 - .L_151)


	//   ....[0]....
.L_151:
        /*0080*/ 	.word	0x00000250


	//   ....[1]....
        /*0084*/ 	.word	0x00000260


	//   ....[2]....
        /*0088*/ 	.word	0x000002a0


	//   ....[3]....
        /*008c*/ 	.word	0x000002c0


	//   ....[4]....
        /*0090*/ 	.word	0x00000310


	//   ....[5]....
        /*0094*/ 	.word	0x00000320


	//   ....[6]....
        /*0098*/ 	.word	0x00000360


	//   ....[7]....
        /*009c*/ 	.word	0x00000380


	//   ....[8]....
        /*00a0*/ 	.word	0x000003d0


	//   ....[9]....
        /*00a4*/ 	.word	0x000003e0


	//   ....[10]....
        /*00a8*/ 	.word	0x00000660


	//   ....[11]....
        /*00ac*/ 	.word	0x000006b0


	//   ....[12]....
        /*00b0*/ 	.word	0x00000740


	//   ....[13]....
        /*00b4*/ 	.word	0x00000790


	//   ....[14]....
        /*00b8*/ 	.word	0x00000820


	//   ....[15]....
        /*00bc*/ 	.word	0x00000870


	//   ....[16]....
        /*00c0*/ 	.word	0x00000900


	//   ....[17]....
        /*00c4*/ 	.word	0x00000950


	//   ....[18]....
        /*00c8*/ 	.word	0x000009e0


	//   ....[19]....
        /*00cc*/ 	.word	0x00000a30


	//----- nvinfo : EIATTR_VRC_CTA_INIT_COUNT
	.align		4
.L_152:
        /*00d0*/ 	.byte	0x02, 0x4a
	.zero		1
	.zero		1


	//----- nvinfo : EIATTR_EXIT_INSTR_OFFSETS
	.align		4
        /*00d4*/ 	.byte	0x04, 0x1c
        /*00d6*/ 	.short	(.L_154 - .L_153)


	//   ....[0]....
.L_153:
        /*00d8*/ 	.word	0x000005d0


	//   ....[1]....
        /*00dc*/ 	.word	0x00000600


	//----- nvinfo : EIATTR_CRS_STACK_SIZE
	.align		4
.L_154:
        /*00e0*/ 	.byte	0x04, 0x1e
        /*00e2*/ 	.short	(.L_156 - .L_155)
.L_155:
        /*00e4*/ 	.word	0x00000000


	//----- nvinfo : EIATTR_CBANK_PARAM_SIZE
	.align		4
.L_156:
        /*00e8*/ 	.byte	0x03, 0x19
        /*00ea*/ 	.short	0x0008


	//----- nvinfo : EIATTR_PARAM_CBANK
	.align		4
        /*00ec*/ 	.byte	0x04, 0x0a
        /*00ee*/ 	.short	(.L_158 - .L_157)
	.align		4
.L_157:
        /*00f0*/ 	.word	index@(.nv.constant0._ZN3cub18CUB_300001_SM_10006detail10radix_sort33DeviceRadixSortExclusiveSumKernelINS1_5radix10policy_hubIiNS0_8NullTypeEyE10Policy1000EyEEvPT0_)
        /*00f4*/ 	.short	0x0380
        /*00f6*/ 	.short	0x0008


	//----- nvinfo : EIATTR_SW_WAR
	.align		4
.L_158:
        /*00f8*/ 	.byte	0x04, 0x36
        /*00fa*/ 	.short	(.L_160 - .L_159)
.L_159:
        /*00fc*/ 	.word	0x00000008
.L_160:


//--------------------- .nv.info._ZN3cub18CUB_300001_SM_10006detail10radix_sort30DeviceRadixSortHistogramKernelINS1_5radix10policy_hubIiNS0_8NullTypeEyE10Policy1000ELNS0_9SortOrderE0EiyNS1_21identity_decomposer_tEEEvPT2_PKT1_SB_iiT3_ --------------------------
	.section	.nv.info._ZN3cub18CUB_300001_SM_10006detail10radix_sort30DeviceRadixSortHistogramKernelINS1_5radix10policy_hubIiNS0_8NullTypeEyE10Policy1000ELNS0_9SortOrderE0EiyNS1_21identity_decomposer_tEEEvPT2_PKT1_SB_iiT3_,"",@"SHT_CUDA_INFO"
	.sectionflags	@""
	.align	4


	//----- nvinfo : EIATTR_CUDA_API_VERSION
	.align		4
        /*0000*/ 	.byte	0x04, 0x37
        /*0002*/ 	.short	(.L_162 - .L_161)
.L_161:
        /*0004*/ 	.word	0x00000082


	//----- nvinfo : EIATTR_KPARAM_INFO
	.align		4
.L_162:
        /*0008*/ 	.byte	0x04, 0x17
        /*000a*/ 	.short	(.L_164 - .L_163)
.L_163:
        /*000c*/ 	.word	0x00000000
        /*0010*/ 	.short	0x0005
        /*0012*/ 	.short	0x0020
        /*0014*/ 	.byte	0x00, 0xf0, 0x05, 0x00


	//----- nvinfo : EIATTR_KPARAM_INFO
	.align		4
.L_164:
        /*0018*/ 	.byte	0x04, 0x17
        /*001a*/ 	.short	(.L_166 - .L_165)
.L_165:
        /*001c*/ 	.word	0x00000000
        /*0020*/ 	.short	0x0004
        /*0022*/ 	.short	0x001c
        /*0024*/ 	.byte	0x00, 0xf0, 0x11, 0x00


	//----- nvinfo : EIATTR_KPARAM_INFO
	.align		4
.L_166:
        /*0028*/ 	.byte	0x04, 0x17
        /*002a*/ 	.short	(.L_168 - .L_167)
.L_167:
        /*002c*/ 	.word	0x00000000
        /*0030*/ 	.short	0x0003
        /*0032*/ 	.short	0x0018
        /*0034*/ 	.byte	0x00, 0xf0, 0x11, 0x00


	//----- nvinfo : EIATTR_KPARAM_INFO
	.align		4
.L_168:
        /*0038*/ 	.byte	0x04, 0x17
        /*003a*/ 	.short	(.L_170 - .L_169)
.L_169:
        /*003c*/ 	.word	0x00000000
        /*0040*/ 	.short	0x0002
        /*0042*/ 	.short	0x0010
        /*0044*/ 	.byte	0x00, 0xf0, 0x21, 0x00


	//----- nvinfo : EIATTR_KPARAM_INFO
	.align		4
.L_170:
        /*0048*/ 	.byte	0x04, 0x17
        /*004a*/ 	.short	(.L_172 - .L_171)
.L_171:
        /*004c*/ 	.word	0x00000000
        /*0050*/ 	.short	0x0001
        /*0052*/ 	.short	0x0008
        /*0054*/ 	.byte	0x00, 0xf5, 0x21, 0x00


	//----- nvinfo : EIATTR_KPARAM_INFO
	.align		4
.L_172:
        /*0058*/ 	.byte	0x04, 0x17
        /*005a*/ 	.short	(.L_174 - .L_173)
.L_173:
        /*005c*/ 	.word	0x00000000
        /*0060*/ 	.short	0x0000
        /*0062*/ 	.short	0x0000
        /*0064*/ 	.byte	0x00, 0xf5, 0x21, 0x00


	//----- nvinfo : EIATTR_SPARSE_MMA_MASK
	.align		4
.L_174:
        /*0068*/ 	.byte	0x03, 0x50
        /*006a*/ 	.short	0x0000


	//----- nvinfo : EIATTR_MAXREG_COUNT
	.align		4
        /*006c*/ 	.byte	0x03, 0x1b
        /*006e*/ 	.short	0x00ff


	//----- nvinfo : EIATTR_NUM_BARRIERS
	.align		4
        /*0070*/ 	.byte	0x02, 0x4c
        /*0072*/ 	.byte	0x01
	.zero		1


	//----- nvinfo : EIATTR_MERCURY_ISA_VERSION
	.align		4
        /*0074*/ 	.byte	0x03, 0x5f
        /*0076*/ 	.short	0x0101


	//----- nvinfo : EIATTR_VRC_CTA_INIT_COUNT
	.align		4
        /*0078*/ 	.byte	0x02, 0x4a
	.zero		1
	.zero		1


	//----- nvinfo : EIATTR_EXIT_INSTR_OFFSETS
	.align		4
        /*007c*/ 	.byte	0x04, 0x1c
        /*007e*/ 	.short	(.L_176 - .L_175)


	//   ....[0]....
.L_175:
        /*0080*/ 	.word	0x00000040


	//   ....[1]....
        /*0084*/ 	.word	0x00002ee0


	//----- nvinfo : EIATTR_MAX_THREADS
	.align		4
.L_176:
        /*0088*/ 	.byte	0x04, 0x05
        /*008a*/ 	.short	(.L_178 - .L_177)
.L_177:
        /*008c*/ 	.word	0x00000080
        /*0090*/ 	.word	0x00000001
        /*0094*/ 	.word	0x00000001


	//----- nvinfo : EIATTR_CRS_STACK_SIZE
	.align		4
.L_178:
        /*0098*/ 	.byte	0x04, 0x1e
        /*009a*/ 	.short	(.L_180 - .L_179)
.L_179:
        /*009c*/ 	.word	0x00000000


	//----- nvinfo : EIATTR_CBANK_PARAM_SIZE
	.align		4
.L_180:
        /*00a0*/ 	.byte	0x03, 0x19
        /*00a2*/ 	.short	0x0021


	//----- nvinfo : EIATTR_PARAM_CBANK
	.align		4
        /*00a4*/ 	.byte	0x04, 0x0a
        /*00a6*/ 	.short	(.L_182 - .L_181)
	.align		4
.L_181:
        /*00a8*/ 	.word	index@(.nv.constant0._ZN3cub18CUB_300001_SM_10006detail10radix_sort30DeviceRadixSortHistogramKernelINS1_5radix10policy_hubIiNS0_8NullTypeEyE10Policy1000ELNS0_9SortOrderE0EiyNS1_21identity_decomposer_tEEEvPT2_PKT1_SB_iiT3_)
        /*00ac*/ 	.short	0x0380
        /*00ae*/ 	.short	0x0021


	//----- nvinfo : EIATTR_SW_WAR
	.align		4
.L_182:
        /*00b0*/ 	.byte	0x04, 0x36
        /*00b2*/ 	.short	(.L_184 - .L_183)
.L_183:
        /*00b4*/ 	.word	0x00000008
.L_184:


//--------------------- .nv.info._ZN3cub18CUB_300001_SM_10006detail10radix_sort31DeviceRadixSortSingleTileKernelINS1_5radix10policy_hubIiNS0_8NullTypeEyE10Policy1000ELNS0_9SortOrderE0EiS6_yNS1_21identity_decomposer_tEEEvPKT1_PSB_PKT2_PSF_T3_iiT4_ --------------------------
	.section	.nv.info._ZN3cub18CUB_300001_SM_10006detail10radix_sort31DeviceRadixSortSingleTileKernelINS1_5radix10policy_hubIiNS0_8NullTypeEyE10Policy1000ELNS0_9SortOrderE0EiS6_yNS1_21identity_decomposer_tEEEvPKT1_PSB_PKT2_PSF_T3_iiT4_,"",@"SHT_CUDA_INFO"
	.sectionflags	@""
	.align	4


	//----- nvinfo : EIATTR_CUDA_API_VERSION
	.align		4
        /*0000*/ 	.byte	0x04, 0x37
        /*0002*/ 	.short	(.L_186 - .L_185)
.L_185:
        /*0004*/ 	.word	0x00000082


	//----- nvinfo : EIATTR_KPARAM_INFO
	.align		4
.L_186:
        /*0008*/ 	.byte	0x04, 0x17
        /*000a*/ 	.short	(.L_188 - .L_187)
.L_187:
        /*000c*/ 	.word	0x00000000
        /*0010*/ 	.short	0x0007
        /*0012*/ 	.short	0x0030
        /*0014*/ 	.byte	0x00, 0xf0, 0x05, 0x00


	//----- nvinfo : EIATTR_KPARAM_INFO
	.align		4
.L_188:
        /*0018*/ 	.byte	0x04, 0x17
        /*001a*/ 	.short	(.L_190 - .L_189)
.L_189:
        /*001c*/ 	.word	0x00000000
        /*0020*/ 	.short	0x0006
        /*0022*/ 	.short	0x002c
        /*0024*/ 	.byte	0x00, 0xf0, 0x11, 0x00


	//----- nvinfo : EIATTR_KPARAM_INFO
	.align		4
.L_190:
        /*0028*/ 	.byte	0x04, 0x17
        /*002a*/ 	.short	(.L_192 - .L_191)
.L_191:
        /*002c*/ 	.word	0x00000000
        /*0030*/ 	.short	0x0005
        /*0032*/ 	.short	0x0028
        /*0034*/ 	.byte	0x00, 0xf0, 0x11, 0x00


	//----- nvinfo : EIATTR_KPARAM_INFO
	.align		4
.L_192:
        /*0038*/ 	.byte	0x04, 0x17
        /*003a*/ 	.short	(.L_194 - .L_193)
.L_193:
        /*003c*/ 	.word	0x00000000
        /*0040*/ 	.short	0x0004
        /*0042*/ 	.short	0x0020
        /*0044*/ 	.byte	0x00, 0xf0, 0x21, 0x00


	//----- nvinfo : EIATTR_KPARAM_INFO
	.align		4
.L_194:
        /*0048*/ 	.byte	0x04, 0x17
        /*004a*/ 	.short	(.L_196 - .L_195)
.L_195:
        /*004c*/ 	.word	0x00000000
        /*0050*/ 	.short	0x0003
        /*0052*/ 	.short	0x0018
        /*0054*/ 	.byte	0x00, 0xf5, 0x21, 0x00


	//----- nvinfo : EIATTR_KPARAM_INFO
	.align		4
.L_196:
        /*0058*/ 	.byte	0x04, 0x17
        /*005a*/ 	.short	(.L_198 - .L_197)
.L_197:
        /*005c*/ 	.word	0x00000000
        /*0060*/ 	.short	0x0002
        /*0062*/ 	.short	0x0010
        /*0064*/ 	.byte	0x00, 0xf5, 0x21, 0x00


	//----- nvinfo : EIATTR_KPARAM_INFO
	.align		4
.L_198:
        /*0068*/ 	.byte	0x04, 0x17
        /*006a*/ 	.short	(.L_200 - .L_199)
.L_199:
        /*006c*/ 	.word	0x00000000
        /*0070*/ 	.short	0x0001
        /*0072*/ 	.short	0x0008
        /*0074*/ 	.byte	0x00, 0xf5, 0x21, 0x00


	//----- nvinfo : EIATTR_KPARAM_INFO
	.align		4
.L_200:
        /*0078*/ 	.byte	0x04, 0x17
        /*007a*/ 	.short	(.L_202 - .L_201)
.L_201:
        /*007c*/ 	.word	0x00000000
        /*0080*/ 	.short	0x0000
        /*0082*/ 	.short	0x0000
        /*0084*/ 	.byte	0x00, 0xf5, 0x21, 0x00


	//----- nvinfo : EIATTR_SPARSE_MMA_MASK
	.align		4
.L_202:
        /*0088*/ 	.byte	0x03, 0x50
        /*008a*/ 	.short	0x0000


	//----- nvinfo : EIATTR_MAXREG_COUNT
	.align		4
        /*008c*/ 	.byte	0x03, 0x1b
        /*008e*/ 	.short	0x00ff


	//----- nvinfo : EIATTR_NUM_BARRIERS
	.align		4
        /*0090*/ 	.byte	0x02, 0x4c
        /*0092*/ 	.byte	0x01
	.zero		1


	//----- nvinfo : EIATTR_MERCURY_ISA_VERSION
	.align		4
        /*0094*/ 	.byte	0x03, 0x5f
        /*0096*/ 	.short	0x0101


	//----- nvinfo : EIATTR_COOP_GROUP_MASK_REGIDS
	.align		4
        /*0098*/ 	.byte	0x04, 0x29
        /*009a*/ 	.short	(.L_204 - .L_203)


	//   ....[0]....
.L_203:
        /*009c*/ 	.word	0xffffffff


	//   ....[1]....
        /*00a0*/ 	.word	0xffffffff


	//   ....[2]....
        /*00a4*/ 	.word	0xffffffff


	//   ....[3]....
        /*00a8*/ 	.word	0xffffffff


	//   ....[4]....
        /*00ac*/ 	.word	0xffffffff


	//----- nvinfo : EIATTR_COOP_GROUP_INSTR_OFFSETS
	.align		4
.L_204:
        /*00b0*/ 	.byte	0x04, 0x28
        /*00b2*/ 	.short	(.L_206 - .L_205)


	//   ....[0]....
.L_205:
        /*00b4*/ 	.word	0x000019f0


	//   ....[1]....
        /*00b8*/ 	.word	0x00001a10


	//   ....[2]....
        /*00bc*/ 	.word	0x00001a30


	//   ....[3]....
        /*00c0*/ 	.word	0x00001a50


	//   ....[4]....
        /*00c4*/ 	.word	0x00001a70


	//----- nvinfo : EIATTR_VRC_CTA_INIT_COUNT
	.align		4
.L_206:
        /*00c8*/ 	.byte	0x02, 0x4a
	.zero		1
	.zero		1


	//----- nvinfo : EIATTR_EXIT_INSTR_OFFSETS
	.align		4
        /*00cc*/ 	.byte	0x04, 0x1c
        /*00ce*/ 	.short	(.L_208 - .L_207)


	//   ....[0]....
.L_207:
        /*00d0*/ 	.word	0x000030e0


	//   ....[1]....
        /*00d4*/ 	.word	0x00003120


	//----- nvinfo : EIATTR_MAX_THREADS
	.align		4
.L_208:
        /*00d8*/ 	.byte	0x04, 0x05
        /*00da*/ 	.short	(.L_210 - .L_209)
.L_209:
        /*00dc*/ 	.word	0x00000100
        /*00e0*/ 	.word	0x00000001
        /*00e4*/ 	.word	0x00000001


	//----- nvinfo : EIATTR_CBANK_PARAM_SIZE
	.align		4
.L_210:
        /*00e8*/ 	.byte	0x03, 0x19
        /*00ea*/ 	.short	0x0031


	//----- nvinfo : EIATTR_PARAM_CBANK
	.align		4
        /*00ec*/ 	.byte	0x04, 0x0a
        /*00ee*/ 	.short	(.L_212 - .L_211)
	.align		4
.L_211:
        /*00f0*/ 	.word	index@(.nv.constant0._ZN3cub18CUB_300001_SM_10006detail10radix_sort31DeviceRadixSortSingleTileKernelINS1_5radix10policy_hubIiNS0_8NullTypeEyE10Policy1000ELNS0_9SortOrderE0EiS6_yNS1_21identity_decomposer_tEEEvPKT1_PSB_PKT2_PSF_T3_iiT4_)
        /*00f4*/ 	.short	0x0380
        /*00f6*/ 	.short	0x0031


	//----- nvinfo : EIATTR_SW_WAR
	.align		4
.L_212:
        /*00f8*/ 	.byte	0x04, 0x36
        /*00fa*/ 	.short	(.L_214 - .L_213)
.L_213:
        /*00fc*/ 	.word	0x00000008
.L_214:


//--------------------- .nv.info._ZN3cub18CUB_300001_SM_10006detail9transform16transform_kernelINS2_10policy_hubILb1EN4cuda3std3__45tupleIJN6thrust24THRUST_300001_SM_1000_NS17counting_iteratorIjNSA_11use_defaultESC_SC_EEEEEE10policy1000El14gather_functorNSA_6detail15normal_iteratorINSA_10device_ptrIiEEEEJSD_EEEvT0_iT1_T2_DpNS2_10kernel_argIT3_EE --------------------------
	.section	.nv.info._ZN3cub18CUB_300001_SM_10006detail9transform16transform_kernelINS2_10policy_hubILb1EN4cuda3std3__45tupleIJN6thrust24THRUST_300001_SM_1000_NS17counting_iteratorIjNSA_11use_defaultESC_SC_EEEEEE10policy1000El14gather_functorNSA_6detail15normal_iteratorINSA_10device_ptrIiEEEEJSD_EEEvT0_iT1_T2_DpNS2_10kernel_argIT3_EE,"",@"SHT_CUDA_INFO"
	.sectionflags	@""
	.align	4


	//----- nvinfo : EIATTR_CUDA_API_VERSION
	.align		4
        /*0000*/ 	.byte	0x04, 0x37
        /*0002*/ 	.short	(.L_216 - .L_215)
.L_215:
        /*0004*/ 	.word	0x00000082


	//----- nvinfo : EIATTR_KPARAM_INFO
	.align		4
.L_216:
        /*0008*/ 	.byte	0x04, 0x17
        /*000a*/ 	.short	(.L_218 - .L_217)
.L_217:
        /*000c*/ 	.word	0x00000000
        /*0010*/ 	.short	0x0004
        /*0012*/ 	.short	0x0028
        /*0014*/ 	.byte	0x00, 0xf0, 0x41, 0x00


	//----- nvinfo : EIATTR_KPARAM_INFO
	.align		4
.L_218:
        /*0018*/ 	.byte	0x04, 0x17
        /*001a*/ 	.short	(.L_220 - .L_219)
.L_219:
        /*001c*/ 	.word	0x00000000
        /*0020*/ 	.short	0x0003
        /*0022*/ 	.short	0x0020
        /*0024*/ 	.byte	0x00, 0xf0, 0x21, 0x00


	//----- nvinfo : EIATTR_KPARAM_INFO
	.align		4
.L_220:
        /*0028*/ 	.byte	0x04, 0x17
        /*002a*/ 	.short	(.L_222 - .L_221)
.L_221:
        /*002c*/ 	.word	0x00000000
        /*0030*/ 	.short	0x0002
        /*0032*/ 	.short	0x0010
        /*0034*/ 	.byte	0x00, 0xf0, 0x41, 0x00


	//----- nvinfo : EIATTR_KPARAM_INFO
	.align		4
.L_222:
        /*0038*/ 	.byte	0x04, 0x17
        /*003a*/ 	.short	(.L_224 - .L_223)
.L_223:
        /*003c*/ 	.word	0x00000000
        /*0040*/ 	.short	0x0001
        /*0042*/ 	.short	0x0008
        /*0044*/ 	.byte	0x00, 0xf0, 0x11, 0x00


	//----- nvinfo : EIATTR_KPARAM_INFO
	.align		4
.L_224:
        /*0048*/ 	.byte	0x04, 0x17
        /*004a*/ 	.short	(.L_226 - .L_225)
.L_225:
        /*004c*/ 	.word	0x00000000
        /*0050*/ 	.short	0x0000
        /*0052*/ 	.short	0x0000
        /*0054*/ 	.byte	0x00, 0xf0, 0x21, 0x00


	//----- nvinfo : EIATTR_SPARSE_MMA_MASK
	.align		4
.L_226:
        /*0058*/ 	.byte	0x03, 0x50
        /*005a*/ 	.short	0x0000


	//----- nvinfo : EIATTR_MAXREG_COUNT
	.align		4
        /*005c*/ 	.byte	0x03, 0x1b
        /*005e*/ 	.short	0x00ff


	//----- nvinfo : EIATTR_MERCURY_ISA_VERSION
	.align		4
        /*0060*/ 	.byte	0x03, 0x5f
        /*0062*/ 	.short	0x0101


	//----- nvinfo : EIATTR_VRC_CTA_INIT_COUNT
	.align		4
        /*0064*/ 	.byte	0x02, 0x4a
	.zero		1
	.zero		1


	//----- nvinfo : EIATTR_EXIT_INSTR_OFFSETS
	.align		4
        /*0068*/ 	.byte	0x04, 0x1c
        /*006a*/ 	.short	(.L_228 - .L_227)


	//   ....[0]....
.L_227:
        /*006c*/ 	.word	0x00000180


	//   ....[1]....
        /*0070*/ 	.word	0x00000a20


	//   ....[2]....
        /*0074*/ 	.word	0x00000cf0


	//   ....[3]....
        /*0078*/ 	.word	0x00000e70


	//   ....[4]....
        /*007c*/ 	.word	0x00000ea0


	//   ....[5]....
        /*0080*/ 	.word	0x00000f40


	//   ....[6]....
        /*0084*/ 	.word	0x00000f60


	//   ....[7]....
        /*0088*/ 	.word	0x00001350


	//   ....[8]....
        /*008c*/ 	.word	0x00001510


	//   ....[9]....
        /*0090*/ 	.word	0x00001650


	//   ....[10]....
        /*0094*/ 	.word	0x00001700


	//----- nvinfo : EIATTR_MAX_THREADS
	.align		4
.L_228:
        /*0098*/ 	.byte	0x04, 0x05
        /*009a*/ 	.short	(.L_230 - .L_229)
.L_229:
        /*009c*/ 	.word	0x00000080
        /*00a0*/ 	.word	0x00000001
        /*00a4*/ 	.word	0x00000001


	//----- nvinfo : EIATTR_CRS_STACK_SIZE
	.align		4
.L_230:
        /*00a8*/ 	.byte	0x04, 0x1e
        /*00aa*/ 	.short	(.L_232 - .L_231)
.L_231:
        /*00ac*/ 	.word	0x00000000


	//----- nvinfo : EIATTR_CBANK_PARAM_SIZE
	.align		4
.L_232:
        /*00b0*/ 	.byte	0x03, 0x19
        /*00b2*/ 	.short	0x0038


	//----- nvinfo : EIATTR_PARAM_CBANK
	.align		4
        /*00b4*/ 	.byte	0x04, 0x0a
        /*00b6*/ 	.short	(.L_234 - .L_233)
	.align		4
.L_233:
        /*00b8*/ 	.word	index@(.nv.constant0._ZN3cub18CUB_300001_SM_10006detail9transform16transform_kernelINS2_10policy_hubILb1EN4cuda3std3__45tupleIJN6thrust24THRUST_300001_SM_1000_NS17counting_iteratorIjNSA_11use_defaultESC_SC_EEEEEE10policy1000El14gather_functorNSA_6detail15normal_iteratorINSA_10device_ptrIiEEEEJSD_EEEvT0_iT1_T2_DpNS2_10kernel_argIT3_EE)
        /*00bc*/ 	.short	0x0380
        /*00be*/ 	.short	0x0038


	//----- nvinfo : EIATTR_SW_WAR
	.align		4
.L_234:
        /*00c0*/ 	.byte	0x04, 0x36
        /*00c2*/ 	.short	(.L_236 - .L_235)
.L_235:
        /*00c4*/ 	.word	0x00000008
.L_236:


//--------------------- .nv.info._ZN3cub18CUB_300001_SM_10006detail9transform16transform_kernelINS2_10policy_hubILb1EN4cuda3std3__45tupleIJN6thrust24THRUST_300001_SM_1000_NS17counting_iteratorIjNSA_11use_defaultESC_SC_EEEEEE10policy1000Ei14gather_functorNSA_6detail15normal_iteratorINSA_10device_ptrIiEEEEJSD_EEEvT0_iT1_T2_DpNS2_10kernel_argIT3_EE --------------------------
	.section	.nv.info._ZN3cub18CUB_300001_SM_10006detail9transform16transform_kernelINS2_10policy_hubILb1EN4cuda3std3__45tupleIJN6thrust24THRUST_300001_SM_1000_NS17counting_iteratorIjNSA_11use_defaultESC_SC_EEEEEE10policy1000Ei14gather_functorNSA_6detail15normal_iteratorINSA_10device_ptrIiEEEEJSD_EEEvT0_iT1_T2_DpNS2_10kernel_argIT3_EE,"",@"SHT_CUDA_INFO"
	.sectionflags	@""
	.align	4


	//----- nvinfo : EIATTR_CUDA_API_VERSION
	.align		4
        /*0000*/ 	.byte	0x04, 0x37
        /*0002*/ 	.short	(.L_238 - .L_237)
.L_237:
        /*0004*/ 	.word	0x00000082


	//----- nvinfo : EIATTR_KPARAM_INFO
	.align		4
.L_238:
        /*0008*/ 	.byte	0x04, 0x17
        /*000a*/ 	.short	(.L_240 - .L_239)
.L_239:
        /*000c*/ 	.word	0x00000000
        /*0010*/ 	.short	0x0004
        /*0012*/ 	.short	0x0020
        /*0014*/ 	.byte	0x00, 0xf0, 0x41, 0x00


	//----- nvinfo : EIATTR_KPARAM_INFO
	.align		4
.L_240:
        /*0018*/ 	.byte	0x04, 0x17
        /*001a*/ 	.short	(.L_242 - .L_241)
.L_241:
        /*001c*/ 	.word	0x00000000
        /*0020*/ 	.short	0x0003
        /*0022*/ 	.short	0x0018
        /*0024*/ 	.byte	0x00, 0xf0, 0x21, 0x00


	//----- nvinfo : EIATTR_KPARAM_INFO
	.align		4
.L_242:
        /*0028*/ 	.byte	0x04, 0x17
        /*002a*/ 	.short	(.L_244 - .L_243)
.L_243:
        /*002c*/ 	.word	0x00000000
        /*0030*/ 	.short	0x0002
        /*0032*/ 	.short	0x0008
        /*0034*/ 	.byte	0x00, 0xf0, 0x41, 0x00


	//----- nvinfo : EIATTR_KPARAM_INFO
	.align		4
.L_244:
        /*0038*/ 	.byte	0x04, 0x17
        /*003a*/ 	.short	(.L_246 - .L_245)
.L_245:
        /*003c*/ 	.word	0x00000000
        /*0040*/ 	.short	0x0001
        /*0042*/ 	.short	0x0004
        /*0044*/ 	.byte	0x00, 0xf0, 0x11, 0x00


	//----- nvinfo : EIATTR_KPARAM_INFO
	.align		4
.L_246:
        /*0048*/ 	.byte	0x04, 0x17
        /*004a*/ 	.short	(.L_248 - .L_247)
.L_247:
        /*004c*/ 	.word	0x00000000
        /*0050*/ 	.short	0x0000
        /*0052*/ 	.short	0x0000
        /*0054*/ 	.byte	0x00, 0xf0, 0x11, 0x00


	//----- nvinfo : EIATTR_SPARSE_MMA_MASK
	.align		4
.L_248:
        /*0058*/ 	.byte	0x03, 0x50
        /*005a*/ 	.short	0x0000


	//----- nvinfo : EIATTR_MAXREG_COUNT
	.align		4
        /*005c*/ 	.byte	0x03, 0x1b
        /*005e*/ 	.short	0x00ff


	//----- nvinfo : EIATTR_MERCURY_ISA_VERSION
	.align		4
        /*0060*/ 	.byte	0x03, 0x5f
        /*0062*/ 	.short	0x0101


	//----- nvinfo : EIATTR_VRC_CTA_INIT_COUNT
	.align		4
        /*0064*/ 	.byte	0x02, 0x4a
	.zero		1
	.zero		1


	//----- nvinfo : EIATTR_EXIT_INSTR_OFFSETS
	.align		4
        /*0068*/ 	.byte	0x04, 0x1c
        /*006a*/ 	.short	(.L_250 - .L_249)


	//   ....[0]....
.L_249:
        /*006c*/ 	.word	0x000000f0


	//   ....[1]....
        /*0070*/ 	.word	0x000004c0


	//   ....[2]....
        /*0074*/ 	.word	0x00000690


	//   ....[3]....
        /*0078*/ 	.word	0x000007d0


	//   ....[4]....
        /*007c*/ 	.word	0x00000880


	//   ....[5]....
        /*0080*/ 	.word	0x000008a0


	//   ....[6]....
        /*0084*/ 	.word	0x00000d60


	//   ....[7]....
        /*0088*/ 	.word	0x00001030


	//   ....[8]....
        /*008c*/ 	.word	0x000011b0


	//   ....[9]....
        /*0090*/ 	.word	0x000011e0


	//   ....[10]....
        /*0094*/ 	.word	0x00001280


	//----- nvinfo : EIATTR_MAX_THREADS
	.align		4
.L_250:
        /*0098*/ 	.byte	0x04, 0x05
        /*009a*/ 	.short	(.L_252 - .L_251)
.L_251:
        /*009c*/ 	.word	0x00000080
        /*00a0*/ 	.word	0x00000001
        /*00a4*/ 	.word	0x00000001


	//----- nvinfo : EIATTR_CRS_STACK_SIZE
	.align		4
.L_252:
        /*00a8*/ 	.byte	0x04, 0x1e
        /*00aa*/ 	.short	(.L_254 - .L_253)
.L_253:
        /*00ac*/ 	.word	0x00000000


	//----- nvinfo : EIATTR_CBANK_PARAM_SIZE
	.align		4
.L_254:
        /*00b0*/ 	.byte	0x03, 0x19
        /*00b2*/ 	.short	0x0030


	//----- nvinfo : EIATTR_PARAM_CBANK
	.align		4
        /*00b4*/ 	.byte	0x04, 0x0a
        /*00b6*/ 	.short	(.L_256 - .L_255)
	.align		4
.L_255:
        /*00b8*/ 	.word	index@(.nv.constant0._ZN3cub18CUB_300001_SM_10006detail9transform16transform_kernelINS2_10policy_hubILb1EN4cuda3std3__45tupleIJN6thrust24THRUST_300001_SM_1000_NS17counting_iteratorIjNSA_11use_defaultESC_SC_EEEEEE10policy1000Ei14gather_functorNSA_6detail15normal_iteratorINSA_10device_ptrIiEEEEJSD_EEEvT0_iT1_T2_DpNS2_10kernel_argIT3_EE)
        /*00bc*/ 	.short	0x0380
        /*00be*/ 	.short	0x0030


	//----- nvinfo : EIATTR_SW_WAR
	.align		4
.L_256:
        /*00c0*/ 	.byte	0x04, 0x36
        /*00c2*/ 	.short	(.L_258 - .L_257)
.L_257:
        /*00c4*/ 	.word	0x00000008
.L_258:


//--------------------- .nv.info._ZN3cub18CUB_300001_SM_10006detail8for_each13static_kernelINS2_12policy_hub_t12policy_500_tElN6thrust24THRUST_300001_SM_1000_NS8cuda_cub6__fill7functorINS7_6detail15normal_iteratorINS7_10device_ptrIiEEEEiEEEEvT0_T1_ --------------------------
	.section	.nv.info._ZN3cub18CUB_300001_SM_10006detail8for_each13static_kernelINS2_12policy_hub_t12policy_500_tElN6thrust24THRUST_300001_SM_1000_NS8cuda_cub6__fill7functorINS7_6detail15normal_iteratorINS7_10device_ptrIiEEEEiEEEEvT0_T1_,"",@"SHT_CUDA_INFO"
	.sectionflags	@""
	.align	4


	//----- nvinfo : EIATTR_CUDA_API_VERSION
	.align		4
        /*0000*/ 	.byte	0x04, 0x37
        /*0002*/ 	.short	(.L_260 - .L_259)
.L_259:
        /*0004*/ 	.word	0x00000082


	//----- nvinfo : EIATTR_KPARAM_INFO
	.align		4
.L_260:
        /*0008*/ 	.byte	0x04, 0x17
        /*000a*/ 	.short	(.L_262 - .L_261)
.L_261:
        /*000c*/ 	.word	0x00000000
        /*0010*/ 	.short	0x0001
        /*0012*/ 	.short	0x0008
        /*0014*/ 	.byte	0x00, 0xf0, 0x41, 0x00


	//----- nvinfo : EIATTR_KPARAM_INFO
	.align		4
.L_262:
        /*0018*/ 	.byte	0x04, 0x17
        /*001a*/ 	.short	(.L_264 - .L_263)
.L_263:
        /*001c*/ 	.word	0x00000000
        /*0020*/ 	.short	0x0000
        /*0022*/ 	.short	0x0000
        /*0024*/ 	.byte	0x00, 0xf0, 0x21, 0x00


	//----- nvinfo : EIATTR_SPARSE_MMA_MASK
	.align		4
.L_264:
        /*0028*/ 	.byte	0x03, 0x50
        /*002a*/ 	.short	0x0000


	//----- nvinfo : EIATTR_MAXREG_COUNT
	.align		4
        /*002c*/ 	.byte	0x03, 0x1b
        /*002e*/ 	.short	0x00ff


	//----- nvinfo : EIATTR_MERCURY_ISA_VERSION
	.align		4
        /*0030*/ 	.byte	0x03, 0x5f
        /*0032*/ 	.short	0x0101


	//----- nvinfo : EIATTR_VRC_CTA_INIT_COUNT
	.align		4
        /*0034*/ 	.byte	0x02, 0x4a
	.zero		1
	.zero		1


	//----- nvinfo : EIATTR_EXIT_INSTR_OFFSETS
	.align		4
        /*0038*/ 	.byte	0x04, 0x1c
        /*003a*/ 	.short	(.L_266 - .L_265)


	//   ....[0]....
.L_265:
        /*003c*/ 	.word	0x00000130


	//   ....[1]....
        /*0040*/ 	.word	0x00000240


	//   ....[2]....
        /*0044*/ 	.word	0x00000270


	//----- nvinfo : EIATTR_MAX_THREADS
	.align		4
.L_266:
        /*0048*/ 	.byte	0x04, 0x05
        /*004a*/ 	.short	(.L_268 - .L_267)
.L_267:
        /*004c*/ 	.word	0x00000100
        /*0050*/ 	.word	0x00000001
        /*0054*/ 	.word	0x00000001


	//----- nvinfo : EIATTR_CBANK_PARAM_SIZE
	.align		4
.L_268:
        /*0058*/ 	.byte	0x03, 0x19
        /*005a*/ 	.short	0x0018


	//----- nvinfo : EIATTR_PARAM_CBANK
	.align		4
        /*005c*/ 	.byte	0x04, 0x0a
        /*005e*/ 	.short	(.L_270 - .L_269)
	.align		4
.L_269:
        /*0060*/ 	.word	index@(.nv.constant0._ZN3cub18CUB_300001_SM_10006detail8for_each13static_kernelINS2_12policy_hub_t12policy_500_tElN6thrust24THRUST_300001_SM_1000_NS8cuda_cub6__fill7functorINS7_6detail15normal_iteratorINS7_10device_ptrIiEEEEiEEEEvT0_T1_)
        /*0064*/ 	.short	0x0380
        /*0066*/ 	.short	0x0018


	//----- nvinfo : EIATTR_SW_WAR
	.align		4
.L_270:
        /*0068*/ 	.byte	0x04, 0x36
        /*006a*/ 	.short	(.L_272 - .L_271)
.L_271:
        /*006c*/ 	.word	0x00000008
.L_272:


//--------------------- .nv.info._ZN3cub18CUB_300001_SM_10006detail8for_each13static_kernelINS2_12policy_hub_t12policy_500_tElN6thrust24THRUST_300001_SM_1000_NS8cuda_cub10__tabulate7functorINS7_6detail15normal_iteratorINS7_10device_ptrIiEEEENS7_6system6detail7generic6detail22compute_sequence_valueIivEElEEEEvT0_T1_ --------------------------
	.section	.nv.info._ZN3cub18CUB_300001_SM_10006detail8for_each13static_kernelINS2_12policy_hub_t12policy_500_tElN6thrust24THRUST_300001_SM_1000_NS8cuda_cub10__tabulate7functorINS7_6detail15normal_iteratorINS7_10device_ptrIiEEEENS7_6system6detail7generic6detail22compute_sequence_valueIivEElEEEEvT0_T1_,"",@"SHT_CUDA_INFO"
	.sectionflags	@""
	.align	4


	//----- nvinfo : EIATTR_CUDA_API_VERSION
	.align		4
        /*0000*/ 	.byte	0x04, 0x37
        /*0002*/ 	.short	(.L_274 - .L_273)
.L_273:
        /*0004*/ 	.word	0x00000082


	//----- nvinfo : EIATTR_KPARAM_INFO
	.align		4
.L_274:
        /*0008*/ 	.byte	0x04, 0x17
        /*000a*/ 	.short	(.L_276 - .L_275)
.L_275:
        /*000c*/ 	.word	0x00000000
        /*0010*/ 	.short	0x0001
        /*0012*/ 	.short	0x0008
        /*0014*/ 	.byte	0x00, 0xf0, 0x41, 0x00


	//----- nvinfo : EIATTR_KPARAM_INFO
	.align		4
.L_276:
        /*0018*/ 	.byte	0x04, 0x17
        /*001a*/ 	.short	(.L_278 - .L_277)
.L_277:
        /*001c*/ 	.word	0x00000000
        /*0020*/ 	.short	0x0000
        /*0022*/ 	.short	0x0000
        /*0024*/ 	.byte	0x00, 0xf0, 0x21, 0x00


	//----- nvinfo : EIATTR_SPARSE_MMA_MASK
	.align		4
.L_278:
        /*0028*/ 	.byte	0x03, 0x50
        /*002a*/ 	.short	0x0000


	//----- nvinfo : EIATTR_MAXREG_COUNT
	.align		4
        /*002c*/ 	.byte	0x03, 0x1b
        /*002e*/ 	.short	0x00ff


	//----- nvinfo : EIATTR_MERCURY_ISA_VERSION
	.align		4
        /*0030*/ 	.byte	0x03, 0x5f
        /*0032*/ 	.short	0x0101


	//----- nvinfo : EIATTR_VRC_CTA_INIT_COUNT
	.align		4
        /*0034*/ 	.byte	0x02, 0x4a
	.zero		1
	.zero		1


	//----- nvinfo : EIATTR_EXIT_INSTR_OFFSETS
	.align		4
        /*0038*/ 	.byte	0x04, 0x1c
        /*003a*/ 	.short	(.L_280 - .L_279)


	//   ....[0]....
.L_279:
        /*003c*/ 	.word	0x00000160


	//   ....[1]....
        /*0040*/ 	.word	0x000002b0


	//   ....[2]....
        /*0044*/ 	.word	0x00000340


	//----- nvinfo : EIATTR_MAX_THREADS
	.align		4
.L_280:
        /*0048*/ 	.byte	0x04, 0x05
        /*004a*/ 	.short	(.L_282 - .L_281)
.L_281:
        /*004c*/ 	.word	0x00000100
        /*0050*/ 	.word	0x00000001
        /*0054*/ 	.word	0x00000001


	//----- nvinfo : EIATTR_CRS_STACK_SIZE
	.align		4
.L_282:
        /*0058*/ 	.byte	0x04, 0x1e
        /*005a*/ 	.short	(.L_284 - .L_283)
.L_283:
        /*005c*/ 	.word	0x00000000


	//----- nvinfo : EIATTR_CBANK_PARAM_SIZE
	.align		4
.L_284:
        /*0060*/ 	.byte	0x03, 0x19
        /*0062*/ 	.short	0x0018


	//----- nvinfo : EIATTR_PARAM_CBANK
	.align		4
        /*0064*/ 	.byte	0x04, 0x0a
        /*0066*/ 	.short	(.L_286 - .L_285)
	.align		4
.L_285:
        /*0068*/ 	.word	index@(.nv.constant0._ZN3cub18CUB_300001_SM_10006detail8for_each13static_kernelINS2_12policy_hub_t12policy_500_tElN6thrust24THRUST_300001_SM_1000_NS8cuda_cub10__tabulate7functorINS7_6detail15normal_iteratorINS7_10device_ptrIiEEEENS7_6system6detail7generic6detail22compute_sequence_valueIivEElEEEEvT0_T1_)
        /*006c*/ 	.short	0x0380
        /*006e*/ 	.short	0x0018


	//----- nvinfo : EIATTR_SW_WAR
	.align		4
.L_286:
        /*0070*/ 	.byte	0x04, 0x36
        /*0072*/ 	.short	(.L_288 - .L_287)
.L_287:
        /*0074*/ 	.word	0x00000008
.L_288:


//--------------------- .nv.info._ZN3cub18CUB_300001_SM_10006detail8for_each13static_kernelINS2_12policy_hub_t12policy_500_tEmN6thrust24THRUST_300001_SM_1000_NS8cuda_cub20__uninitialized_fill7functorINS7_10device_ptrIiEEiEEEEvT0_T1_ --------------------------
	.section	.nv.info._ZN3cub18CUB_300001_SM_10006detail8for_each13static_kernelINS2_12policy_hub_t12policy_500_tEmN6thrust24THRUST_300001_SM_1000_NS8cuda_cub20__uninitialized_fill7functorINS7_10device_ptrIiEEiEEEEvT0_T1_,"",@"SHT_CUDA_INFO"
	.sectionflags	@""
	.align	4


	//----- nvinfo : EIATTR_CUDA_API_VERSION
	.align		4
        /*0000*/ 	.byte	0x04, 0x37
        /*0002*/ 	.short	(.L_290 - .L_289)
.L_289:
        /*0004*/ 	.word	0x00000082


	//----- nvinfo : EIATTR_KPARAM_INFO
	.align		4
.L_290:
        /*0008*/ 	.byte	0x04, 0x17
        /*000a*/ 	.short	(.L_292 - .L_291)
.L_291:
        /*000c*/ 	.word	0x00000000
        /*0010*/ 	.short	0x0001
        /*0012*/ 	.short	0x0008
        /*0014*/ 	.byte	0x00, 0xf0, 0x41, 0x00


	//----- nvinfo : EIATTR_KPARAM_INFO
	.align		4
.L_292:
        /*0018*/ 	.byte	0x04, 0x17
        /*001a*/ 	.short	(.L_294 - .L_293)
.L_293:
        /*001c*/ 	.word	0x00000000
        /*0020*/ 	.short	0x0000
        /*0022*/ 	.short	0x0000
        /*0024*/ 	.byte	0x00, 0xf0, 0x21, 0x00


	//----- nvinfo : EIATTR_SPARSE_MMA_MASK
	.align		4
.L_294:
        /*0028*/ 	.byte	0x03, 0x50
        /*002a*/ 	.short	0x0000


	//----- nvinfo : EIATTR_MAXREG_COUNT
	.align		4
        /*002c*/ 	.byte	0x03, 0x1b
        /*002e*/ 	.short	0x00ff


	//----- nvinfo : EIATTR_MERCURY_ISA_VERSION
	.align		4
        /*0030*/ 	.byte	0x03, 0x5f
        /*0032*/ 	.short	0x0101


	//----- nvinfo : EIATTR_VRC_CTA_INIT_COUNT
	.align		4
        /*0034*/ 	.byte	0x02, 0x4a
	.zero		1
	.zero		1


	//----- nvinfo : EIATTR_EXIT_INSTR_OFFSETS
	.align		4
        /*0038*/ 	.byte	0x04, 0x1c
        /*003a*/ 	.short	(.L_296 - .L_295)


	//   ....[0]....
.L_295:
        /*003c*/ 	.word	0x00000130


	//   ....[1]....
        /*0040*/ 	.word	0x00000230


	//   ....[2]....
        /*0044*/ 	.word	0x00000260


	//----- nvinfo : EIATTR_MAX_THREADS
	.align		4
.L_296:
        /*0048*/ 	.byte	0x04, 0x05
        /*004a*/ 	.short	(.L_298 - .L_297)
.L_297:
        /*004c*/ 	.word	0x00000100
        /*0050*/ 	.word	0x00000001
        /*0054*/ 	.word	0x00000001


	//----- nvinfo : EIATTR_CBANK_PARAM_SIZE
	.align		4
.L_298:
        /*0058*/ 	.byte	0x03, 0x19
        /*005a*/ 	.short	0x0018


	//----- nvinfo : EIATTR_PARAM_CBANK
	.align		4
        /*005c*/ 	.byte	0x04, 0x0a
        /*005e*/ 	.short	(.L_300 - .L_299)
	.align		4
.L_299:
        /*0060*/ 	.word	index@(.nv.constant0._ZN3cub18CUB_300001_SM_10006detail8for_each13static_kernelINS2_12policy_hub_t12policy_500_tEmN6thrust24THRUST_300001_SM_1000_NS8cuda_cub20__uninitialized_fill7functorINS7_10device_ptrIiEEiEEEEvT0_T1_)
        /*0064*/ 	.short	0x0380
        /*0066*/ 	.short	0x0018


	//----- nvinfo : EIATTR_SW_WAR
	.align		4
.L_300:
        /*0068*/ 	.byte	0x04, 0x36
        /*006a*/ 	.short	(.L_302 - .L_301)
.L_301:
        /*006c*/ 	.word	0x00000008
.L_302:


//--------------------- .nv.info._ZN3cub18CUB_300001_SM_10006detail11EmptyKernelIvEEvv --------------------------
	.section	.nv.info._ZN3cub18CUB_300001_SM_10006detail11EmptyKernelIvEEvv,"",@"SHT_CUDA_INFO"
	.sectionflags	@""
	.align	4


	//----- nvinfo : EIATTR_CUDA_API_VERSION
	.align		4
        /*0000*/ 	.byte	0x04, 0x37
        /*0002*/ 	.short	(.L_304 - .L_303)
.L_303:
        /*0004*/ 	.word	0x00000082


	//----- nvinfo : EIATTR_SPARSE_MMA_MASK
	.align		4
.L_304:
        /*0008*/ 	.byte	0x03, 0x50
        /*000a*/ 	.short	0x0000


	//----- nvinfo : EIATTR_MAXREG_COUNT
	.align		4
        /*000c*/ 	.byte	0x03, 0x1b
        /*000e*/ 	.short	0x00ff


	//----- nvinfo : EIATTR_MERCURY_ISA_VERSION
	.align		4
        /*0010*/ 	.byte	0x03, 0x5f
        /*0012*/ 	.short	0x0101


	//----- nvinfo : EIATTR_VRC_CTA_INIT_COUNT
	.align		4
        /*0014*/ 	.byte	0x02, 0x4a
	.zero		1
	.zero		1


	//----- nvinfo : EIATTR_EXIT_INSTR_OFFSETS
	.align		4
        /*0018*/ 	.byte	0x04, 0x1c
        /*001a*/ 	.short	(.L_306 - .L_305)


	//   ....[0]....
.L_305:
        /*001c*/ 	.word	0x00000010


	//----- nvinfo : EIATTR_SW_WAR
	.align		4
.L_306:
        /*0020*/ 	.byte	0x04, 0x36
        /*0022*/ 	.short	(.L_308 - .L_307)
.L_307:
        /*0024*/ 	.word	0x00000008
.L_308:


//--------------------- .nv.callgraph             --------------------------
	.section	.nv.callgraph,"",@"SHT_CUDA_CALLGRAPH"
	.align	4
	.sectionentsize	8
	.align		4
        /*0000*/ 	.word	0x00000000
	.align		4
        /*0004*/ 	.word	0xffffffff
	.align		4
        /*0008*/ 	.word	0x00000000
	.align		4
        /*000c*/ 	.word	0xfffffffe
	.align		4
        /*0010*/ 	.word	0x00000000
	.align		4
        /*0014*/ 	.word	0xfffffffd
	.align		4
        /*0018*/ 	.word	0x00000000
	.align		4
        /*001c*/ 	.word	0xfffffffc


//--------------------- .nv.constant4             --------------------------
	.section	.nv.constant4,"a",@progbits
	.align	8
	.align		8
.nv.constant4:
        /*0000*/ 	.dword	_ZN30_INTERNAL_21cdb8c3_4_k_cu_main4cuda3std3__45__cpo5beginE
	.align		8
        /*0008*/ 	.dword	_ZN30_INTERNAL_21cdb8c3_4_k_cu_main4cuda3std3__45__cpo3endE
	.align		8
        /*0010*/ 	.dword	_ZN30_INTERNAL_21cdb8c3_4_k_cu_main4cuda3std3__45__cpo6cbeginE
	.align		8
        /*0018*/ 	.dword	_ZN30_INTERNAL_21cdb8c3_4_k_cu_main4cuda3std3__45__cpo4cendE
	.align		8
        /*0020*/ 	.dword	_ZN30_INTERNAL_21cdb8c3_4_k_cu_main4cuda3std3__45__cpo6rbeginE
	.align		8
        /*0028*/ 	.dword	_ZN30_INTERNAL_21cdb8c3_4_k_cu_main4cuda3std3__45__cpo4rendE
	.align		8
        /*0030*/ 	.dword	_ZN30_INTERNAL_21cdb8c3_4_k_cu_main4cuda3std3__45__cpo7crbeginE
	.align		8
        /*0038*/ 	.dword	_ZN30_INTERNAL_21cdb8c3_4_k_cu_main4cuda3std3__45__cpo5crendE
	.align		8
        /*0040*/ 	.dword	_ZN30_INTERNAL_21cdb8c3_4_k_cu_main4cuda3std3__432_GLOBAL__N__21cdb8c3_4_k_cu_main6ignoreE
	.align		8
        /*0048*/ 	.dword	_ZN30_INTERNAL_21cdb8c3_4_k_cu_main4cuda3std3__419piecewise_constructE
	.align		8
        /*0050*/ 	.dword	_ZN30_INTERNAL_21cdb8c3_4_k_cu_main4cuda3std3__48in_placeE
	.align		8
        /*0058*/ 	.dword	_ZN30_INTERNAL_21cdb8c3_4_k_cu_main4cuda3std3__420unreachable_sentinelE
	.align		8
        /*0060*/ 	.dword	_ZN30_INTERNAL_21cdb8c3_4_k_cu_main4cuda3std3__47nulloptE
	.align		8
        /*0068*/ 	.dword	_ZN30_INTERNAL_21cdb8c3_4_k_cu_main4cuda3std3__48unexpectE
	.align		8
        /*0070*/ 	.dword	_ZN30_INTERNAL_21cdb8c3_4_k_cu_main4cuda3std6ranges3__45__cpo4swapE
	.align		8
        /*0078*/ 	.dword	_ZN30_INTERNAL_21cdb8c3_4_k_cu_main4cuda3std6ranges3__45__cpo9iter_moveE
	.align		8
        /*0080*/ 	.dword	_ZN30_INTERNAL_21cdb8c3_4_k_cu_main4cuda3std6ranges3__45__cpo5beginE
	.align		8
        /*0088*/ 	.dword	_ZN30_INTERNAL_21cdb8c3_4_k_cu_main4cuda3std6ranges3__45__cpo3endE
	.align		8
        /*0090*/ 	.dword	_ZN30_INTERNAL_21cdb8c3_4_k_cu_main4cuda3std6ranges3__45__cpo6cbeginE
	.align		8
        /*0098*/ 	.dword	_ZN30_INTERNAL_21cdb8c3_4_k_cu_main4cuda3std6ranges3__45__cpo4cendE
	.align		8
        /*00a0*/ 	.dword	_ZN30_INTERNAL_21cdb8c3_4_k_cu_main4cuda3std6ranges3__45__cpo7advanceE
	.align		8
        /*00a8*/ 	.dword	_ZN30_INTERNAL_21cdb8c3_4_k_cu_main4cuda3std6ranges3__45__cpo9iter_swapE
	.align		8
        /*00b0*/ 	.dword	_ZN30_INTERNAL_21cdb8c3_4_k_cu_main4cuda3std6ranges3__45__cpo4nextE
	.align		8
        /*00b8*/ 	.dword	_ZN30_INTERNAL_21cdb8c3_4_k_cu_main4cuda3std6ranges3__45__cpo4prevE
	.align		8
        /*00c0*/ 	.dword	_ZN30_INTERNAL_21cdb8c3_4_k_cu_main4cuda3std6ranges3__45__cpo4dataE
	.align		8
        /*00c8*/ 	.dword	_ZN30_INTERNAL_21cdb8c3_4_k_cu_main4cuda3std6ranges3__45__cpo5cdataE
	.align		8
        /*00d0*/ 	.dword	_ZN30_INTERNAL_21cdb8c3_4_k_cu_main4cuda3std6ranges3__45__cpo4sizeE
	.align		8
        /*00d8*/ 	.dword	_ZN30_INTERNAL_21cdb8c3_4_k_cu_main4cuda3std6ranges3__45__cpo5ssizeE
	.align		8
        /*00e0*/ 	.dword	_ZN30_INTERNAL_21cdb8c3_4_k_cu_main4cuda3std6ranges3__45__cpo8distanceE
	.align		8
        /*00e8*/ 	.dword	_ZN30_INTERNAL_21cdb8c3_4_k_cu_main6thrust24THRUST_300001_SM_1000_NS8cuda_cub3parE
	.align		8
        /*00f0*/ 	.dword	_ZN30_INTERNAL_21cdb8c3_4_k_cu_main6thrust24THRUST_300001_SM_1000_NS8cuda_cub10par_nosyncE
	.align		8
        /*00f8*/ 	.dword	_ZN30_INTERNAL_21cdb8c3_4_k_cu_main6thrust24THRUST_300001_SM_1000_NS6system6detail10sequential3seqE
	.align		8
        /*0100*/ 	.dword	_ZN30_INTERNAL_21cdb8c3_4_k_cu_main6thrust24THRUST_300001_SM_1000_NS6system3cpp3parE
	.align		8
        /*0108*/ 	.dword	_ZN30_INTERNAL_21cdb8c3_4_k_cu_main6thrust24THRUST_300001_SM_1000_NS12placeholders2_1E
	.align		8
        /*0110*/ 	.dword	_ZN30_INTERNAL_21cdb8c3_4_k_cu_main6thrust24THRUST_300001_SM_1000_NS12placeholders2_2E
	.align		8
        /*0118*/ 	.dword	_ZN30_INTERNAL_21cdb8c3_4_k_cu_main6thrust24THRUST_300001_SM_1000_NS12placeholders2_3E
	.align		8
        /*0120*/ 	.dword	_ZN30_INTERNAL_21cdb8c3_4_k_cu_main6thrust24THRUST_300001_SM_1000_NS12placeholders2_4E
	.align		8
        /*0128*/ 	.dword	_ZN30_INTERNAL_21cdb8c3_4_k_cu_main6thrust24THRUST_300001_SM_1000_NS12placeholders2_5E
	.align		8
        /*0130*/ 	.dword	_ZN30_INTERNAL_21cdb8c3_4_k_cu_main6thrust24THRUST_300001_SM_1000_NS12placeholders2_6E
	.align		8
        /*0138*/ 	.dword	_ZN30_INTERNAL_21cdb8c3_4_k_cu_main6thrust24THRUST_300001_SM_1000_NS12placeholders2_7E
	.align		8
        /*0140*/ 	.dword	_ZN30_INTERNAL_21cdb8c3_4_k_cu_main6thrust24THRUST_300001_SM_1000_NS12placeholders2_8E
	.align		8
        /*0148*/ 	.dword	_ZN30_INTERNAL_21cdb8c3_4_k_cu_main6thrust24THRUST_300001_SM_1000_NS12placeholders2_9E
	.align		8
        /*0150*/ 	.dword	_ZN30_INTERNAL_21cdb8c3_4_k_cu_main6thrust24THRUST_300001_SM_1000_NS12placeholders3_10E
	.align		8
        /*0158*/ 	.dword	_ZN30_INTERNAL_21cdb8c3_4_k_cu_main6thrust24THRUST_300001_SM_1000_NS3seqE
	.align		8
        /*0160*/ 	.dword	_ZN30_INTERNAL_21cdb8c3_4_k_cu_main6thrust24THRUST_300001_SM_1000_NS6deviceE


//--------------------- .text._ZN3cub18CUB_300001_SM_10006detail10radix_sort29DeviceRadixSortOnesweepKernelINS1_5radix10policy_hubIiNS0_8NullTypeEyE10Policy1000ELNS0_9SortOrderE0EiS6_yiiNS1_21identity_decomposer_tEEEvPT5_SC_PT3_PKSD_PT1_PKSH_PT2_PKSL_T4_iiT6_ --------------------------
	.section	.text._ZN3cub18CUB_300001_SM_10006detail10radix_sort29DeviceRadixSortOnesweepKernelINS1_5radix10policy_hubIiNS0_8NullTypeEyE10Policy1000ELNS0_9SortOrderE0EiS6_yiiNS1_21identity_decomposer_tEEEvPT5_SC_PT3_PKSD_PT1_PKSH_PT2_PKSL_T4_iiT6_,"ax",@progbits
	.align	128
        .global         _ZN3cub18CUB_300001_SM_10006detail10radix_sort29DeviceRadixSortOnesweepKernelINS1_5radix10policy_hubIiNS0_8NullTypeEyE10Policy1000ELNS0_9SortOrderE0EiS6_yiiNS1_21identity_decomposer_tEEEvPT5_SC_PT3_PKSD_PT1_PKSH_PT2_PKSL_T4_iiT6_
        .type           _ZN3cub18CUB_300001_SM_10006detail10radix_sort29DeviceRadixSortOnesweepKernelINS1_5radix10policy_hubIiNS0_8NullTypeEyE10Policy1000ELNS0_9SortOrderE0EiS6_yiiNS1_21identity_decomposer_tEEEvPT5_SC_PT3_PKSD_PT1_PKSH_PT2_PKSL_T4_iiT6_,@function
        .size           _ZN3cub18CUB_300001_SM_10006detail10radix_sort29DeviceRadixSortOnesweepKernelINS1_5radix10policy_hubIiNS0_8NullTypeEyE10Policy1000ELNS0_9SortOrderE0EiS6_yiiNS1_21identity_decomposer_tEEEvPT5_SC_PT3_PKSD_PT1_PKSH_PT2_PKSL_T4_iiT6_,(.L_x_263 - _ZN3cub18CUB_300001_SM_10006detail10radix_sort29DeviceRadixSortOnesweepKernelINS1_5radix10policy_hubIiNS0_8NullTypeEyE10Policy1000ELNS0_9SortOrderE0EiS6_yiiNS1_21identity_decomposer_tEEEvPT5_SC_PT3_PKSD_PT1_PKSH_PT2_PKSL_T4_iiT6_)
        .other          _ZN3cub18CUB_300001_SM_10006detail10radix_sort29DeviceRadixSortOnesweepKernelINS1_5radix10policy_hubIiNS0_8NullTypeEyE10Policy1000ELNS0_9SortOrderE0EiS6_yiiNS1_21identity_decomposer_tEEEvPT5_SC_PT3_PKSD_PT1_PKSH_PT2_PKSL_T4_iiT6_,@"STO_CUDA_ENTRY STV_DEFAULT"
_ZN3cub18CUB_300001_SM_10006detail10radix_sort29DeviceRadixSortOnesweepKernelINS1_5radix10policy_hubIiNS0_8NullTypeEyE10Policy1000ELNS0_9SortOrderE0EiS6_yiiNS1_21identity_decomposer_tEEEvPT5_SC_PT3_PKSD_PT1_PKSH_PT2_PKSL_T4_iiT6_:
.text._ZN3cub18CUB_300001_SM_10006detail10radix_sort29DeviceRadixSortOnesweepKernelINS1_5radix10policy_hubIiNS0_8NullTypeEyE10Policy1000ELNS0_9SortOrderE0EiS6_yiiNS1_21identity_decomposer_tEEEvPT5_SC_PT3_PKSD_PT1_PKSH_PT2_PKSL_T4_iiT6_:
[----:B------:R-:W-:Y:S01]  /*0000*/  LDC R1, c[0x0][0x37c] ;  /* 0x0000df00ff017b82 */ /* 0x000fe20000000800 */
[----:B------:R-:W0:Y:S01]  /*0010*/  S2R R3, SR_TID.X ;  /* 0x0000000000037919 */ /* 0x000e220000002100 */
[----:B------:R-:W1:Y:S01]  /*0020*/  LDCU.64 UR8, c[0x0][0x358] ;  /* 0x00006b00ff0877ac */ /* 0x000e620008000a00 */
[----:B------:R-:W-:Y:S01]  /*0030*/  BSSY.RECONVERGENT B0, `(.L_x_0) ;  /* 0x000000a000007945 */ /* 0x000fe20003800200 */
[----:B0-----:R-:W-:-:S13]  /*0040*/  ISETP.NE.AND P0, PT, R3, RZ, PT ;  /* 0x000000ff0300720c */ /* 0x001fda0003f05270 */
[----:B-1----:R-:W-:Y:S05]  /*0050*/  @P0 BRA `(.L_x_1) ;  /* 0x00000000001c0947 */ /* 0x002fea0003800000 */
[----:B------:R-:W0:Y:S01]  /*0060*/  LDC.64 R4, c[0x0][0x388] ;  /* 0x0000e200ff047b82 */ /* 0x000e220000000a00 */
[----:B------:R-:W-:-:S05]  /*0070*/  IMAD.MOV.U32 R7, RZ, RZ, 0x1 ;  /* 0x00000001ff077424 */ /* 0x000fca00078e00ff */
[----:B0-----:R-:W2:Y:S02]  /*0080*/  ATOMG.E.ADD.STRONG.GPU PT, R4, desc[UR8][R4.64], R7 ;  /* 0x80000007040479a8 */ /* 0x001ea400081ef108 */
[----:B------:R-:W0:Y:S01]  /*0090*/  S2UR UR5, SR_CgaCtaId ;  /* 0x00000000000579c3 */ /* 0x000e220000008800 */
[----:B------:R-:W-:Y:S02]  /*00a0*/  UMOV UR4, 0x400 ;  /* 0x0000040000047882 */ /* 0x000fe40000000000 */
[----:B0-----:R-:W-:-:S09]  /*00b0*/  ULEA UR4, UR5, UR4, 0x18 ;  /* 0x0000000405047291 */ /* 0x001fd2000f8ec0ff */
[----:B--2---:R0:W-:Y:S03]  /*00c0*/  STS [UR4+0x7200], R4 ;  /* 0x00720004ff007988 */ /* 0x0041e60008000804 */
.L_x_1:
[----:B------:R-:W-:Y:S05]  /*00d0*/  BSYNC.RECONVERGENT B0 ;  /* 0x0000000000007941 */ /* 0x000fea0003800200 */
.L_x_0:
[----:B------:R-:W1:Y:S08]  /*00e0*/  S2UR UR5, SR_CgaCtaId ;  /* 0x00000000000579c3 */ /* 0x000e700000008800 */
[----:B------:R-:W-:Y:S06]  /*00f0*/  BAR.SYNC.DEFER_BLOCKING 0x0 ;  /* 0x0000000000007b1d */ /* 0x000fec0000010000 */
[----:B------:R-:W-:Y:S01]  /*0100*/  UMOV UR4, 0x400 ;  /* 0x0000040000047882 */ /* 0x000fe20000000000 */
[----:B------:R-:W2:Y:S01]  /*0110*/  S2R R46, SR_LANEID ;  /* 0x00000000002e7919 */ /* 0x000ea20000000000 */
[----:B-1----:R-:W-:Y:S01]  /*0120*/  ULEA UR4, UR5, UR4, 0x18 ;  /* 0x0000000405047291 */ /* 0x002fe2000f8ec0ff */
[----:B------:R-:W1:Y:S08]  /*0130*/  LDCU UR5, c[0x0][0x3c0] ;  /* 0x00007800ff0577ac */ /* 0x000e700008000800 */
[----:B------:R-:W3:Y:S02]  /*0140*/  LDS R0, [UR4+0x7200] ;  /* 0x00720004ff007984 */ /* 0x000ee40008000800 */
[----:B---3--:R-:W-:-:S13]  /*0150*/  R2UR UR7, R0 ;  /* 0x00000000000772ca */ /* 0x008fda00000e0000 */
[----:B------:R-:W-:-:S04]  /*0160*/  UIMAD UR6, UR7, 0x1c80, URZ ;  /* 0x00001c80070678a4 */ /* 0x000fc8000f8e02ff */
[----:B------:R-:W-:Y:S02]  /*0170*/  UIADD3 UR10, UPT, UPT, UR6, 0x1c80, URZ ;  /* 0x00001c80060a7890 */ /* 0x000fe4000fffe0ff */
[----:B------:R-:W-:Y:S02]  /*0180*/  USHF.R.S32.HI UR11, URZ, 0x1f, UR6 ;  /* 0x0000001fff0b7899 */ /* 0x000fe40008011406 */
[----:B-1----:R-:W-:-:S09]  /*0190*/  UISETP.GT.AND UP0, UPT, UR10, UR5, UPT ;  /* 0x000000050a00728c */ /* 0x002fd2000bf04270 */
[----:B--2---:R-:W-:Y:S05]  /*01a0*/  BRA.U UP0, `(.L_x_2) ;  /* 0x0000000100707547 */ /* 0x004fea000b800000 */
[----:B------:R-:W0:Y:S01]  /*01b0*/  LDCU.64 UR12, c[0x0][0x3a8] ;  /* 0x00007500ff0c77ac */ /* 0x000e220008000a00 */
[C---:B------:R-:W-:Y:S02]  /*01c0*/  LOP3.LUT R0, R3.reuse, 0x1f, RZ, 0xc0, !PT ;  /* 0x0000001f03007812 */ /* 0x040fe400078ec0ff */
[----:B------:R-:W-:-:S05]  /*01d0*/  LOP3.LUT R5, R3, 0x3e0, RZ, 0xc0, !PT ;  /* 0x000003e003057812 */ /* 0x000fca00078ec0ff */
[----:B------:R-:W-:-:S05]  /*01e0*/  IMAD R0, R5, 0x13, R0 ;  /* 0x0000001305007824 */ /* 0x000fca00078e0200 */
[----:B------:R-:W-:-:S05]  /*01f0*/  IADD3 R0, P0, PT, R0, UR6, RZ ;  /* 0x0000000600007c10 */ /* 0x000fca000ff1e0ff */
[----:B------:R-:W-:Y:S01]  /*0200*/  IMAD.X R5, RZ, RZ, UR11, P0 ;  /* 0x0000000bff057e24 */ /* 0x000fe200080e06ff */
[----:B0-----:R-:W-:-:S04]  /*0210*/  LEA R4, P0, R0, UR12, 0x2 ;  /* 0x0000000c00047c11 */ /* 0x001fc8000f8010ff */
[----:B------:R-:W-:-:S05]  /*0220*/  LEA.HI.X R5, R0, UR13, R5, 0x2, P0 ;  /* 0x0000000d00057c11 */ /* 0x000fca00080f1405 */
[----:B------:R0:W5:Y:S04]  /*0230*/  LDG.E R44, desc[UR8][R4.64] ;  /* 0x00000008042c7981 */ /* 0x000168000c1e1900 */
        /* <DEDUP_REMOVED lines=17> */
[----:B------:R0:W5:Y:S01]  /*0350*/  LDG.E R24, desc[UR8][R4.64+0x900] ;  /* 0x0009000804187981 */ /* 0x000162000c1e1900 */
[----:B------:R-:W-:Y:S05]  /*0360*/  BRA `(.L_x_3) ;  /* 0x0000000400507947 */ /* 0x000fea0003800000 */
.L_x_2:
[C---:B------:R-:W-:Y:S01]  /*0370*/  LOP3.LUT R0, R3.reuse, 0x1f, RZ, 0xc0, !PT ;  /* 0x0000001f03007812 */ /* 0x040fe200078ec0ff */
[----:B------:R-:W1:Y:S01]  /*0380*/  LDCU.64 UR12, c[0x0][0x3a8] ;  /* 0x00007500ff0c77ac */ /* 0x000e620008000a00 */
[----:B------:R-:W-:Y:S01]  /*0390*/  LOP3.LUT R5, R3, 0x3e0, RZ, 0xc0, !PT ;  /* 0x000003e003057812 */ /* 0x000fe200078ec0ff */
[----:B------:R-:W-:Y:S01]  /*03a0*/  IMAD.MOV.U32 R44, RZ, RZ, 0x7fffffff ;  /* 0x7fffffffff2c7424 */ /* 0x000fe200078e00ff */
[----:B------:R-:W-:Y:S01]  /*03b0*/  UIADD3 UR5, UPT, UPT, -UR6, UR5, URZ ;  /* 0x0000000506057290 */ /* 0x000fe2000fffe1ff */
[----:B------:R-:W-:Y:S02]  /*03c0*/  IMAD.MOV.U32 R42, RZ, RZ, 0x7fffffff ;  /* 0x7fffffffff2a7424 */ /* 0x000fe400078e00ff */
[----:B------:R-:W-:Y:S02]  /*03d0*/  IMAD R7, R5, 0x13, R0 ;  /* 0x0000001305077824 */ /* 0x000fe400078e0200 */
[----:B------:R-:W-:Y:S02]  /*03e0*/  IMAD.MOV.U32 R43, RZ, RZ, 0x7fffffff ;  /* 0x7fffffffff2b7424 */ /* 0x000fe400078e00ff */
[C---:B------:R-:W-:Y:S01]  /*03f0*/  VIADD R0, R7.reuse, 0x20 ;  /* 0x0000002007007836 */ /* 0x040fe20000000000 */
[C---:B------:R-:W-:Y:S01]  /*0400*/  ISETP.GE.AND P1, PT, R7.reuse, UR5, PT ;  /* 0x0000000507007c0c */ /* 0x040fe2000bf26270 */
[----:B------:R-:W-:-:S02]  /*0410*/  VIADD R5, R7, 0x60 ;  /* 0x0000006007057836 */ /* 0x000fc40000000000 */
[C---:B0-----:R-:W-:Y:S01]  /*0420*/  VIADD R4, R7.reuse, 0x40 ;  /* 0x0000004007047836 */ /* 0x041fe20000000000 */
[----:B------:R-:W-:Y:S01]  /*0430*/  ISETP.GE.AND P2, PT, R0, UR5, PT ;  /* 0x0000000500007c0c */ /* 0x000fe2000bf46270 */
[C---:B------:R-:W-:Y:S01]  /*0440*/  VIADD R8, R7.reuse, 0xa0 ;  /* 0x000000a007087836 */ /* 0x040fe20000000000 */
[C---:B------:R-:W-:Y:S01]  /*0450*/  IADD3 R0, P0, PT, R7.reuse, UR6, RZ ;  /* 0x0000000607007c10 */ /* 0x040fe2000ff1e0ff */
[----:B------:R-:W-:Y:S01]  /*0460*/  VIADD R6, R7, 0x80 ;  /* 0x0000008007067836 */ /* 0x000fe20000000000 */
[----:B------:R-:W-:Y:S01]  /*0470*/  ISETP.GE.AND P4, PT, R5, UR5, PT ;  /* 0x0000000505007c0c */ /* 0x000fe2000bf86270 */
[----:B------:R-:W-:Y:S01]  /*0480*/  VIADD R9, R7, 0xc0 ;  /* 0x000000c007097836 */ /* 0x000fe20000000000 */
[----:B------:R-:W-:Y:S01]  /*0490*/  ISETP.GE.AND P3, PT, R4, UR5, PT ;  /* 0x0000000504007c0c */ /* 0x000fe2000bf66270 */
[----:B------:R-:W-:Y:S01]  /*04a0*/  IMAD.X R5, RZ, RZ, UR11, P0 ;  /* 0x0000000bff057e24 */ /* 0x000fe200080e06ff */
[----:B-1----:R-:W-:Y:S02]  /*04b0*/  LEA R4, P0, R0, UR12, 0x2 ;  /* 0x0000000c00047c11 */ /* 0x002fe4000f8010ff */
[----:B------:R-:W-:-:S02]  /*04c0*/  ISETP.GE.AND P6, PT, R8, UR5, PT ;  /* 0x0000000508007c0c */ /* 0x000fc4000bfc6270 */
[----:B------:R-:W-:Y:S01]  /*04d0*/  LEA.HI.X R5, R0, UR13, R5, 0x2, P0 ;  /* 0x0000000d00057c11 */ /* 0x000fe200080f1405 */
[----:B------:R-:W-:Y:S01]  /*04e0*/  VIADD R0, R7, 0xe0 ;  /* 0x000000e007007836 */ /* 0x000fe20000000000 */
[----:B------:R-:W-:Y:S01]  /*04f0*/  ISETP.GE.AND P5, PT, R6, UR5, PT ;  /* 0x0000000506007c0c */ /* 0x000fe2000bfa6270 */
[----:B------:R-:W-:Y:S01]  /*0500*/  IMAD.MOV.U32 R8, RZ, RZ, 0x7fffffff ;  /* 0x7fffffffff087424 */ /* 0x000fe200078e00ff */
[----:B------:R-:W-:Y:S01]  /*0510*/  ISETP.GE.AND P0, PT, R9, UR5, PT ;  /* 0x0000000509007c0c */ /* 0x000fe2000bf06270 */
[----:B------:R1:W5:Y:S01]  /*0520*/  @!P1 LDG.E R44, desc[UR8][R4.64] ;  /* 0x00000008042c9981 */ /* 0x000362000c1e1900 */
[----:B------:R-:W-:Y:S01]  /*0530*/  ISETP.GE.AND P1, PT, R0, UR5, PT ;  /* 0x0000000500007c0c */ /* 0x000fe2000bf26270 */
[C---:B------:R-:W-:Y:S02]  /*0540*/  VIADD R0, R7.reuse, 0x120 ;  /* 0x0000012007007836 */ /* 0x040fe40000000000 */
[----:B------:R1:W5:Y:S01]  /*0550*/  @!P3 LDG.E R42, desc[UR8][R4.64+0x100] ;  /* 0x00010008042ab981 */ /* 0x000362000c1e1900 */
[----:B------:R-:W-:-:S02]  /*0560*/  VIADD R6, R7, 0x100 ;  /* 0x0000010007067836 */ /* 0x000fc40000000000 */
[----:B------:R-:W-:Y:S01]  /*0570*/  ISETP.GE.AND P3, PT, R0, UR5, PT ;  /* 0x0000000500007c0c */ /* 0x000fe2000bf66270 */
[----:B------:R-:W-:Y:S01]  /*0580*/  VIADD R0, R7, 0x140 ;  /* 0x0000014007007836 */ /* 0x000fe20000000000 */
[----:B------:R1:W5:Y:S01]  /*0590*/  @!P4 LDG.E R8, desc[UR8][R4.64+0x180] ;  /* 0x000180080408c981 */ /* 0x000362000c1e1900 */
[----:B------:R-:W-:-:S03]  /*05a0*/  IMAD.MOV.U32 R10, RZ, RZ, 0x7fffffff ;  /* 0x7fffffffff0a7424 */ /* 0x000fc600078e00ff */
[----:B------:R-:W-:Y:S01]  /*05b0*/  ISETP.GE.AND P4, PT, R0, UR5, PT ;  /* 0x0000000500007c0c */ /* 0x000fe2000bf86270 */
[C---:B------:R-:W-:Y:S01]  /*05c0*/  VIADD R0, R7.reuse, 0x180 ;  /* 0x0000018007007836 */ /* 0x040fe20000000000 */
[----:B------:R1:W5:Y:S01]  /*05d0*/  @!P2 LDG.E R43, desc[UR8][R4.64+0x80] ;  /* 0x00008008042ba981 */ /* 0x000362000c1e1900 */
[----:B------:R-:W-:Y:S01]  /*05e0*/  ISETP.GE.AND P2, PT, R6, UR5, PT ;  /* 0x0000000506007c0c */ /* 0x000fe2000bf46270 */
[----:B------:R-:W-:Y:S02]  /*05f0*/  IMAD.MOV.U32 R12, RZ, RZ, 0x7fffffff ;  /* 0x7fffffffff0c7424 */ /* 0x000fe400078e00ff */
[----:B------:R1:W5:Y:S01]  /*0600*/  @!P6 LDG.E R10, desc[UR8][R4.64+0x280] ;  /* 0x00028008040ae981 */ /* 0x000362000c1e1900 */
[----:B------:R-:W-:Y:S01]  /*0610*/  ISETP.GE.AND P6, PT, R0, UR5, PT ;  /* 0x0000000500007c0c */ /* 0x000fe2000bfc6270 */
[C---:B------:R-:W-:Y:S02]  /*0620*/  VIADD R0, R7.reuse, 0x1a0 ;  /* 0x000001a007007836 */ /* 0x040fe40000000000 */
[----:B------:R-:W-:Y:S01]  /*0630*/  IMAD.MOV.U32 R9, RZ, RZ, 0x7fffffff ;  /* 0x7fffffffff097424 */ /* 0x000fe200078e00ff */
[----:B------:R1:W5:Y:S01]  /*0640*/  @!P0 LDG.E R12, desc[UR8][R4.64+0x300] ;  /* 0x00030008040c8981 */ /* 0x000362000c1e1900 */
[----:B------:R-:W-:Y:S01]  /*0650*/  VIADD R6, R7, 0x160 ;  /* 0x0000016007067836 */ /* 0x000fe20000000000 */
[----:B------:R-:W-:Y:S01]  /*0660*/  ISETP.GE.AND P0, PT, R0, UR5, PT ;  /* 0x0000000500007c0c */ /* 0x000fe2000bf06270 */
[----:B------:R-:W-:-:S02]  /*0670*/  IMAD.MOV.U32 R14, RZ, RZ, 0x7fffffff ;  /* 0x7fffffffff0e7424 */ /* 0x000fc400078e00ff */
[C---:B------:R-:W-:Y:S01]  /*0680*/  VIADD R0, R7.reuse, 0x1e0 ;  /* 0x000001e007007836 */ /* 0x040fe20000000000 */
[----:B------:R1:W5:Y:S01]  /*0690*/  @!P5 LDG.E R9, desc[UR8][R4.64+0x200] ;  /* 0x000200080409d981 */ /* 0x000362000c1e1900 */
[----:B------:R-:W-:Y:S01]  /*06a0*/  ISETP.GE.AND P5, PT, R6, UR5, PT ;  /* 0x0000000506007c0c */ /* 0x000fe2000bfa6270 */
[----:B------:R-:W-:Y:S02]  /*06b0*/  IMAD.MOV.U32 R13, RZ, RZ, 0x7fffffff ;  /* 0x7fffffffff0d7424 */ /* 0x000fe400078e00ff */
[----:B------:R1:W5:Y:S01]  /*06c0*/  @!P2 LDG.E R14, desc[UR8][R4.64+0x400] ;  /* 0x00040008040ea981 */ /* 0x000362000c1e1900 */
[----:B------:R-:W-:Y:S01]  /*06d0*/  IMAD.MOV.U32 R15, RZ, RZ, 0x7fffffff ;  /* 0x7fffffffff0f7424 */ /* 0x000fe200078e00ff */
[----:B------:R-:W-:Y:S01]  /*06e0*/  ISETP.GE.AND P2, PT, R0, UR5, PT ;  /* 0x0000000500007c0c */ /* 0x000fe2000bf46270 */
[C---:B------:R-:W-:Y:S01]  /*06f0*/  VIADD R6, R7.reuse, 0x1c0 ;  /* 0x000001c007067836 */ /* 0x040fe20000000000 */
[----:B------:R1:W5:Y:S01]  /*0700*/  @!P1 LDG.E R13, desc[UR8][R4.64+0x380] ;  /* 0x00038008040d9981 */ /* 0x000362000c1e1900 */
[----:B------:R-:W-:-:S02]  /*0710*/  VIADD R0, R7, 0x200 ;  /* 0x0000020007007836 */ /* 0x000fc40000000000 */
[----:B------:R-:W-:Y:S01]  /*0720*/  IMAD.MOV.U32 R16, RZ, RZ, 0x7fffffff ;  /* 0x7fffffffff107424 */ /* 0x000fe200078e00ff */
[----:B------:R1:W5:Y:S01]  /*0730*/  @!P3 LDG.E R15, desc[UR8][R4.64+0x480] ;  /* 0x00048008040fb981 */ /* 0x000362000c1e1900 */
[----:B------:R-:W-:Y:S01]  /*0740*/  IMAD.MOV.U32 R17, RZ, RZ, 0x7fffffff ;  /* 0x7fffffffff117424 */ /* 0x000fe200078e00ff */
[----:B------:R-:W-:Y:S01]  /*0750*/  ISETP.GE.AND P1, PT, R6, UR5, PT ;  /* 0x0000000506007c0c */ /* 0x000fe2000bf26270 */
[C---:B------:R-:W-:Y:S01]  /*0760*/  VIADD R6, R7.reuse, 0x220 ;  /* 0x0000022007067836 */ /* 0x040fe20000000000 */
[----:B------:R-:W-:Y:S01]  /*0770*/  ISETP.GE.AND P3, PT, R0, UR5, PT ;  /* 0x0000000500007c0c */ /* 0x000fe2000bf66270 */
[----:B------:R-:W-:Y:S01]  /*0780*/  VIADD R0, R7, 0x240 ;  /* 0x0000024007007836 */ /* 0x000fe20000000000 */
[----:B------:R1:W5:Y:S02]  /*0790*/  @!P4 LDG.E R16, desc[UR8][R4.64+0x500] ;  /* 0x000500080410c981 */ /* 0x000364000c1e1900 */
[----:B------:R-:W-:Y:S02]  /*07a0*/  ISETP.GE.AND P4, PT, R6, UR5, PT ;  /* 0x0000000506007c0c */ /* 0x000fe4000bf86270 */
[----:B------:R1:W5:Y:S01]  /*07b0*/  @!P5 LDG.E R17, desc[UR8][R4.64+0x580] ;  /* 0x000580080411d981 */ /* 0x000362000c1e1900 */
[----:B------:R-:W-:Y:S01]  /*07c0*/  ISETP.GE.AND P5, PT, R0, UR5, PT ;  /* 0x0000000500007c0c */ /* 0x000fe2000bfa6270 */
[----:B------:R-:W-:-:S02]  /*07d0*/  IMAD.MOV.U32 R18, RZ, RZ, 0x7fffffff ;  /* 0x7fffffffff127424 */ /* 0x000fc400078e00ff */
[----:B------:R-:W-:Y:S02]  /*07e0*/  IMAD.MOV.U32 R19, RZ, RZ, 0x7fffffff ;  /* 0x7fffffffff137424 */ /* 0x000fe400078e00ff */
[----:B------:R-:W-:Y:S02]  /*07f0*/  IMAD.MOV.U32 R20, RZ, RZ, 0x7fffffff ;  /* 0x7fffffffff147424 */ /* 0x000fe400078e00ff */
[----:B------:R-:W-:Y:S01]  /*0800*/  IMAD.MOV.U32 R21, RZ, RZ, 0x7fffffff ;  /* 0x7fffffffff157424 */ /* 0x000fe200078e00ff */
[----:B------:R1:W5:Y:S01]  /*0810*/  @!P6 LDG.E R18, desc[UR8][R4.64+0x600] ;  /* 0x000600080412e981 */ /* 0x000362000c1e1900 */
[----:B------:R-:W-:Y:S02]  /*0820*/  IMAD.MOV.U32 R22, RZ, RZ, 0x7fffffff ;  /* 0x7fffffffff167424 */ /* 0x000fe400078e00ff */
[----:B------:R-:W-:Y:S01]  /*0830*/  IMAD.MOV.U32 R23, RZ, RZ, 0x7fffffff ;  /* 0x7fffffffff177424 */ /* 0x000fe200078e00ff */
[----:B------:R1:W5:Y:S01]  /*0840*/  @!P0 LDG.E R19, desc[UR8][R4.64+0x680] ;  /* 0x0006800804138981 */ /* 0x000362000c1e1900 */
[----:B------:R-:W-:-:S03]  /*0850*/  IMAD.MOV.U32 R24, RZ, RZ, 0x7fffffff ;  /* 0x7fffffffff187424 */ /* 0x000fc600078e00ff */
[----:B------:R1:W5:Y:S04]  /*0860*/  @!P1 LDG.E R20, desc[UR8][R4.64+0x700] ;  /* 0x0007000804149981 */ /* 0x000368000c1e1900 */
[----:B------:R1:W5:Y:S04]  /*0870*/  @!P2 LDG.E R21, desc[UR8][R4.64+0x780] ;  /* 0x000780080415a981 */ /* 0x000368000c1e1900 */
[----:B------:R1:W5:Y:S04]  /*0880*/  @!P3 LDG.E R22, desc[UR8][R4.64+0x800] ;  /* 0x000800080416b981 */ /* 0x000368000c1e1900 */
[----:B------:R1:W5:Y:S04]  /*0890*/  @!P4 LDG.E R23, desc[UR8][R4.64+0x880] ;  /* 0x000880080417c981 */ /* 0x000368000c1e1900 */
[----:B------:R1:W5:Y:S02]  /*08a0*/  @!P5 LDG.E R24, desc[UR8][R4.64+0x900] ;  /* 0x000900080418d981 */ /* 0x000364000c1e1900 */
.L_x_3:
[----:B01----:R-:W-:Y:S01]  /*08b0*/  VIMNMX R5, PT, PT, R46, 0xe0, !PT ;  /* 0x000000e02e057848 */ /* 0x003fe20007fe0100 */
[----:B------:R-:W0:Y:S01]  /*08c0*/  LDCU UR5, c[0x0][0x3c8] ;  /* 0x00007900ff0577ac */ /* 0x000e220008000800 */
[----:B------:R-:W-:Y:S01]  /*08d0*/  SHF.R.U32.HI R0, RZ, 0x5, R3 ;  /* 0x00000005ff007819 */ /* 0x000fe20000011603 */
[----:B------:R-:W-:Y:S01]  /*08e0*/  BSSY.RECONVERGENT B0, `(.L_x_4) ;  /* 0x0000026000007945 */ /* 0x000fe20003800200 */
[--C-:B------:R-:W-:Y:S01]  /*08f0*/  IADD3 R5, PT, PT, R5, 0x1f, -R46.reuse ;  /* 0x0000001f05057810 */ /* 0x100fe20007ffe82e */
[----:B------:R-:W-:Y:S01]  /*0900*/  UMOV UR6, 0xffffffff ;  /* 0xffffffff00067882 */ /* 0x000fe20000000000 */
[----:B------:R-:W-:Y:S02]  /*0910*/  IMAD.MOV.U32 R7, RZ, RZ, R46 ;  /* 0x000000ffff077224 */ /* 0x000fe400078e002e */
[C---:B------:R-:W-:Y:S02]  /*0920*/  ISETP.GE.U32.AND P0, PT, R5.reuse, 0x1e0, PT ;  /* 0x000001e00500780c */ /* 0x040fe40003f06070 */
[----:B------:R-:W-:Y:S01]  /*0930*/  LEA.HI R6, R5, 0x1, RZ, 0x1b ;  /* 0x0000000105067811 */ /* 0x000fe200078fd8ff */
[----:B------:R-:W-:-:S03]  /*0940*/  IMAD.SHL.U32 R5, R0, 0x400, RZ ;  /* 0x0000040000057824 */ /* 0x000fc600078e00ff */
[----:B------:R-:W-:-:S04]  /*0950*/  LOP3.LUT R25, R6, 0xf, RZ, 0xc0, !PT ;  /* 0x0000000f06197812 */ /* 0x000fc800078ec0ff */
[----:B------:R-:W-:Y:S01]  /*0960*/  ISETP.NE.AND P1, PT, R25, RZ, PT ;  /* 0x000000ff1900720c */ /* 0x000fe20003f25270 */
[----:B0-----:R-:W-:Y:S02]  /*0970*/  USHF.L.U32 UR5, UR6, UR5, URZ ;  /* 0x0000000506057299 */ /* 0x001fe400080006ff */
[----:B------:R-:W-:Y:S10]  /*0980*/  @!P0 BRA `(.L_x_5) ;  /* 0x00000000006c8947 */ /* 0x000ff40003800000 */
[----:B------:R-:W-:Y:S01]  /*0990*/  IMAD R4, R46, 0x4, R5 ;  /* 0x000000042e047824 */ /* 0x000fe200078e0205 */
[----:B------:R-:W-:Y:S01]  /*09a0*/  LOP3.LUT R0, R6, 0xffffff0, RZ, 0xc0, !PT ;  /* 0x0ffffff006007812 */ /* 0x000fe200078ec0ff */
[----:B------:R-:W-:Y:S02]  /*09b0*/  IMAD.U32 R11, RZ, RZ, UR4 ;  /* 0x00000004ff0b7e24 */ /* 0x000fe4000f8e00ff */
[----:B------:R-:W-:Y:S02]  /*09c0*/  IMAD.MOV.U32 R7, RZ, RZ, R46 ;  /* 0x000000ffff077224 */ /* 0x000fe400078e002e */
[----:B------:R-:W-:Y:S01]  /*09d0*/  IMAD.MOV R0, RZ, RZ, -R0 ;  /* 0x000000ffff007224 */ /* 0x000fe200078e0a00 */
[----:B------:R-:W-:-:S07]  /*09e0*/  IADD3 R4, PT, PT, R4, 0x400, R11 ;  /* 0x0000040004047810 */ /* 0x000fce0007ffe00b */
.L_x_6:
[----:B------:R-:W-:Y:S01]  /*09f0*/  VIADD R0, R0, 0x10 ;  /* 0x0000001000007836 */ /* 0x000fe20000000000 */
[----:B------:R-:W-:Y:S01]  /*0a00*/  STS [R4+-0x400], RZ ;  /* 0xfffc00ff04007388 */ /* 0x000fe20000000800 */
[----:B------:R-:W-:-:S03]  /*0a10*/  VIADD R7, R7, 0x200 ;  /* 0x0000020007077836 */ /* 0x000fc60000000000 */
[----:B------:R-:W-:Y:S01]  /*0a20*/  ISETP.NE.AND P0, PT, R0, RZ, PT ;  /* 0x000000ff0000720c */ /* 0x000fe20003f05270 */
[----:B------:R-:W-:Y:S04]  /*0a30*/  STS [R4+-0x380], RZ ;  /* 0xfffc80ff04007388 */ /* 0x000fe80000000800 */
[----:B------:R-:W-:Y:S04]  /*0a40*/  STS [R4+-0x300], RZ ;  /* 0xfffd00ff04007388 */ /* 0x000fe80000000800 */
[----:B------:R-:W-:Y:S04]  /*0a50*/  STS [R4+-0x280], RZ ;  /* 0xfffd80ff04007388 */ /* 0x000fe80000000800 */
[----:B------:R-:W-:Y:S04]  /*0a60*/  STS [R4+-0x200], RZ ;  /* 0xfffe00ff04007388 */ /* 0x000fe80000000800 */
[----:B------:R-:W-:Y:S04]  /*0a70*/  STS [R4+-0x180], RZ ;  /* 0xfffe80ff04007388 */ /* 0x000fe80000000800 */
[----:B------:R-:W-:Y:S04]  /*0a80*/  STS [R4+-0x100], RZ ;  /* 0xffff00ff04007388 */ /* 0x000fe80000000800 */
[----:B------:R-:W-:Y:S04]  /*0a90*/  STS [R4+-0x80], RZ ;  /* 0xffff80ff04007388 */ /* 0x000fe80000000800 */
[----:B------:R-:W-:Y:S04]  /*0aa0*/  STS [R4], RZ ;  /* 0x000000ff04007388 */ /* 0x000fe80000000800 */
[----:B------:R-:W-:Y:S04]  /*0ab0*/  STS [R4+0x80], RZ ;  /* 0x000080ff04007388 */ /* 0x000fe80000000800 */
[----:B------:R-:W-:Y:S04]  /*0ac0*/  STS [R4+0x100], RZ ;  /* 0x000100ff04007388 */ /* 0x000fe80000000800 */
[----:B------:R-:W-:Y:S04]  /*0ad0*/  STS [R4+0x180], RZ ;  /* 0x000180ff04007388 */ /* 0x000fe80000000800 */
[----:B------:R-:W-:Y:S04]  /*0ae0*/  STS [R4+0x200], RZ ;  /* 0x000200ff04007388 */ /* 0x000fe80000000800 */
[----:B------:R-:W-:Y:S04]  /*0af0*/  STS [R4+0x280], RZ ;  /* 0x000280ff04007388 */ /* 0x000fe80000000800 */
[----:B------:R-:W-:Y:S04]  /*0b00*/  STS [R4+0x300], RZ ;  /* 0x000300ff04007388 */ /* 0x000fe80000000800 */
[----:B------:R0:W-:Y:S02]  /*0b10*/  STS [R4+0x380], RZ ;  /* 0x000380ff04007388 */ /* 0x0001e40000000800 */
[----:B0-----:R-:W-:Y:S01]  /*0b20*/  VIADD R4, R4, 0x800 ;  /* 0x0000080004047836 */ /* 0x001fe20000000000 */
[----:B------:R-:W-:Y:S06]  /*0b30*/  @P0 BRA `(.L_x_6) ;  /* 0xfffffffc00ac0947 */ /* 0x000fec000383ffff */
.L_x_5:
[----:B------:R-:W-:Y:S05]  /*0b40*/  BSYNC.RECONVERGENT B0 ;  /* 0x0000000000007941 */ /* 0x000fea0003800200 */
.L_x_4:
[----:B------:R-:W-:Y:S01]  /*0b50*/  BSSY.RECONVERGENT B0, `(.L_x_7) ;  /* 0x0000026000007945 */ /* 0x000fe20003800200 */
[----:B------:R-:W-:-:S03]  /*0b60*/  VIADD R4, R5, UR4 ;  /* 0x0000000405047c36 */ /* 0x000fc60008000000 */
[----:B------:R-:W-:Y:S05]  /*0b70*/  @!P1 BRA `(.L_x_8) ;  /* 0x00000000008c9947 */ /* 0x000fea0003800000 */
[----:B------:R-:W-:Y:S01]  /*0b80*/  ISETP.GE.U32.AND P0, PT, R25, 0x8, PT ;  /* 0x000000081900780c */ /* 0x000fe20003f06070 */
[----:B------:R-:W-:Y:S01]  /*0b90*/  BSSY.RECONVERGENT B1, `(.L_x_9) ;  /* 0x000000e000017945 */ /* 0x000fe20003800200 */
[----:B------:R-:W-:-:S04]  /*0ba0*/  LOP3.LUT R11, R6, 0x7, RZ, 0xc0, !PT ;  /* 0x00000007060b7812 */ /* 0x000fc800078ec0ff */
[----:B------:R-:W-:-:S07]  /*0bb0*/  ISETP.NE.AND P1, PT, R11, RZ, PT ;  /* 0x000000ff0b00720c */ /* 0x000fce0003f25270 */
[----:B------:R-:W-:Y:S06]  /*0bc0*/  @!P0 BRA `(.L_x_10) ;  /* 0x0000000000288947 */ /* 0x000fec0003800000 */
[C---:B------:R-:W-:Y:S02]  /*0bd0*/  IMAD R0, R7.reuse, 0x4, R4 ;  /* 0x0000000407007824 */ /* 0x040fe400078e0204 */
[----:B------:R-:W-:-:S03]  /*0be0*/  VIADD R7, R7, 0x100 ;  /* 0x0000010007077836 */ /* 0x000fc60000000000 */
[----:B------:R0:W-:Y:S04]  /*0bf0*/  STS [R0], RZ ;  /* 0x000000ff00007388 */ /* 0x0001e80000000800 */
[----:B------:R0:W-:Y:S04]  /*0c00*/  STS [R0+0x80], RZ ;  /* 0x000080ff00007388 */ /* 0x0001e80000000800 */
[----:B------:R0:W-:Y:S04]  /*0c10*/  STS [R0+0x100], RZ ;  /* 0x000100ff00007388 */ /* 0x0001e80000000800 */
[----:B------:R0:W-:Y:S04]  /*0c20*/  STS [R0+0x180], RZ ;  /* 0x000180ff00007388 */ /* 0x0001e80000000800 */
[----:B------:R0:W-:Y:S04]  /*0c30*/  STS [R0+0x200], RZ ;  /* 0x000200ff00007388 */ /* 0x0001e80000000800 */
[----:B------:R0:W-:Y:S04]  /*0c40*/  STS [R0+0x280], RZ ;  /* 0x000280ff00007388 */ /* 0x0001e80000000800 */
[----:B------:R0:W-:Y:S04]  /*0c50*/  STS [R0+0x300], RZ ;  /* 0x000300ff00007388 */ /* 0x0001e80000000800 */
[----:B------:R0:W-:Y:S02]  /*0c60*/  STS [R0+0x380], RZ ;  /* 0x000380ff00007388 */ /* 0x0001e40000000800 */
.L_x_10:
[----:B------:R-:W-:Y:S05]  /*0c70*/  BSYNC.RECONVERGENT B1 ;  /* 0x0000000000017941 */ /* 0x000fea0003800200 */
.L_x_9:
[----:B------:R-:W-:Y:S05]  /*0c80*/  @!P1 BRA `(.L_x_8) ;  /* 0x0000000000489947 */ /* 0x000fea0003800000 */
[----:B------:R-:W-:Y:S02]  /*0c90*/  ISETP.GE.U32.AND P0, PT, R11, 0x4, PT ;  /* 0x000000040b00780c */ /* 0x000fe40003f06070 */
[----:B------:R-:W-:-:S04]  /*0ca0*/  LOP3.LUT R6, R6, 0x3, RZ, 0xc0, !PT ;  /* 0x0000000306067812 */ /* 0x000fc800078ec0ff */
[----:B------:R-:W-:-:S07]  /*0cb0*/  ISETP.NE.AND P1, PT, R6, RZ, PT ;  /* 0x000000ff0600720c */ /* 0x000fce0003f25270 */
[C---:B0-----:R-:W-:Y:S02]  /*0cc0*/  @P0 IMAD R0, R7.reuse, 0x4, R4 ;  /* 0x0000000407000824 */ /* 0x041fe400078e0204 */
[----:B------:R-:W-:-:S03]  /*0cd0*/  @P0 VIADD R7, R7, 0x80 ;  /* 0x0000008007070836 */ /* 0x000fc60000000000 */
[----:B------:R1:W-:Y:S04]  /*0ce0*/  @P0 STS [R0], RZ ;  /* 0x000000ff00000388 */ /* 0x0003e80000000800 */
[----:B------:R1:W-:Y:S04]  /*0cf0*/  @P0 STS [R0+0x80], RZ ;  /* 0x000080ff00000388 */ /* 0x0003e80000000800 */
[----:B------:R1:W-:Y:S04]  /*0d00*/  @P0 STS [R0+0x100], RZ ;  /* 0x000100ff00000388 */ /* 0x0003e80000000800 */
[----:B------:R1:W-:Y:S01]  /*0d10*/  @P0 STS [R0+0x180], RZ ;  /* 0x000180ff00000388 */ /* 0x0003e20000000800 */
[----:B------:R-:W-:Y:S05]  /*0d20*/  @!P1 BRA `(.L_x_8) ;  /* 0x0000000000209947 */ /* 0x000fea0003800000 */
[----:B------:R-:W-:Y:S02]  /*0d30*/  IMAD R5, R7, 0x4, R5 ;  /* 0x0000000407057824 */ /* 0x000fe400078e0205 */
[----:B------:R-:W-:Y:S02]  /*0d40*/  IMAD.MOV R6, RZ, RZ, -R6 ;  /* 0x000000ffff067224 */ /* 0x000fe400078e0a06 */
[----:B------:R-:W-:-:S07]  /*0d50*/  VIADD R5, R5, UR4 ;  /* 0x0000000405057c36 */ /* 0x000fce0008000000 */
.L_x_11:
[----:B------:R-:W-:Y:S01]  /*0d60*/  VIADD R6, R6, 0x1 ;  /* 0x0000000106067836 */ /* 0x000fe20000000000 */
[----:B------:R0:W-:Y:S04]  /*0d70*/  STS [R5], RZ ;  /* 0x000000ff05007388 */ /* 0x0001e80000000800 */
[----:B------:R-:W-:Y:S01]  /*0d80*/  ISETP.NE.AND P0, PT, R6, RZ, PT ;  /* 0x000000ff0600720c */ /* 0x000fe20003f05270 */
[----:B0-----:R-:W-:-:S12]  /*0d90*/  VIADD R5, R5, 0x80 ;  /* 0x0000008005057836 */ /* 0x001fd80000000000 */
[----:B------:R-:W-:Y:S05]  /*0da0*/  @P0 BRA `(.L_x_11) ;  /* 0xfffffffc00ec0947 */ /* 0x000fea000383ffff */
.L_x_8:
[----:B------:R-:W-:Y:S05]  /*0db0*/  BSYNC.RECONVERGENT B0 ;  /* 0x0000000000007941 */ /* 0x000fea0003800200 */
.L_x_7:
[----:B------:R-:W2:Y:S01]  /*0dc0*/  LDCU UR6, c[0x0][0x3c4] ;  /* 0x00007880ff0677ac */ /* 0x000ea20008000800 */
[----:B-----5:R-:W-:Y:S01]  /*0dd0*/  LOP3.LUT R45, R44, 0x80000000, RZ, 0x3c, !PT ;  /* 0x800000002c2d7812 */ /* 0x020fe200078e3cff */
[----:B------:R-:W-:Y:S01]  /*0de0*/  BSSY.RECONVERGENT B0, `(.L_x_12) ;  /* 0x0000089000007945 */ /* 0x000fe20003800200 */
[----:B------:R-:W-:Y:S02]  /*0df0*/  LOP3.LUT R6, R43, 0x80000000, RZ, 0x3c, !PT ;  /* 0x800000002b067812 */ /* 0x000fe400078e3cff */
[----:B01----:R-:W-:Y:S02]  /*0e00*/  LOP3.LUT R0, R42, 0x80000000, RZ, 0x3c, !PT ;  /* 0x800000002a007812 */ /* 0x003fe400078e3cff */
[----:B------:R-:W-:Y:S02]  /*0e10*/  LOP3.LUT R41, R8, 0x80000000, RZ, 0x3c, !PT ;  /* 0x8000000008297812 */ /* 0x000fe400078e3cff */
[----:B------:R-:W-:Y:S02]  /*0e20*/  LOP3.LUT R40, R9, 0x80000000, RZ, 0x3c, !PT ;  /* 0x8000000009287812 */ /* 0x000fe400078e3cff */
[----:B------:R-:W-:-:S02]  /*0e30*/  LOP3.LUT R39, R10, 0x80000000, RZ, 0x3c, !PT ;  /* 0x800000000a277812 */ /* 0x000fc400078e3cff */
[----:B------:R-:W-:Y:S02]  /*0e40*/  LOP3.LUT R38, R13, 0x80000000, RZ, 0x3c, !PT ;  /* 0x800000000d267812 */ /* 0x000fe400078e3cff */
[----:B------:R-:W-:Y:S02]  /*0e50*/  LOP3.LUT R37, R14, 0x80000000, RZ, 0x3c, !PT ;  /* 0x800000000e257812 */ /* 0x000fe400078e3cff */
[----:B------:R-:W-:Y:S02]  /*0e60*/  LOP3.LUT R36, R15, 0x80000000, RZ, 0x3c, !PT ;  /* 0x800000000f247812 */ /* 0x000fe400078e3cff */
[----:B--2---:R-:W-:Y:S02]  /*0e70*/  SHF.R.U32.HI R47, RZ, UR6, R45 ;  /* 0x00000006ff2f7c19 */ /* 0x004fe4000801162d */
[----:B------:R-:W-:Y:S02]  /*0e80*/  SHF.R.U32.HI R7, RZ, UR6, R6 ;  /* 0x00000006ff077c19 */ /* 0x000fe40008011606 */
[----:B------:R-:W-:-:S02]  /*0e90*/  LOP3.LUT R47, R47, UR5, RZ, 0x30, !PT ;  /* 0x000000052f2f7c12 */ /* 0x000fc4000f8e30ff */
[----:B------:R-:W-:Y:S02]  /*0ea0*/  SHF.R.U32.HI R11, RZ, UR6, R0 ;  /* 0x00000006ff0b7c19 */ /* 0x000fe40008011600 */
[----:B------:R-:W-:Y:S01]  /*0eb0*/  SHF.R.U32.HI R25, RZ, UR6, R41 ;  /* 0x00000006ff197c19 */ /* 0x000fe20008011629 */
[----:B------:R-:W-:Y:S01]  /*0ec0*/  IMAD R5, R47, 0x4, R4 ;  /* 0x000000042f057824 */ /* 0x000fe200078e0204 */
[----:B------:R-:W-:Y:S01]  /*0ed0*/  LOP3.LUT R7, R7, UR5, RZ, 0x30, !PT ;  /* 0x0000000507077c12 */ /* 0x000fe2000f8e30ff */
[----:B------:R-:W-:Y:S01]  /*0ee0*/  NOP ;  /* 0x0000000000007918 */ /* 0x000fe20000000000 */
[----:B------:R-:W-:Y:S02]  /*0ef0*/  SHF.R.U32.HI R26, RZ, UR6, R40 ;  /* 0x00000006ff1a7c19 */ /* 0x000fe40008011628 */
[----:B------:R0:W-:Y:S01]  /*0f00*/  ATOMS.POPC.INC.32 RZ, [R5+URZ] ;  /* 0x0000000005ff7f8c */ /* 0x0001e2000d8000ff */
[----:B------:R-:W-:Y:S01]  /*0f10*/  LOP3.LUT R11, R11, UR5, RZ, 0x30, !PT ;  /* 0x000000050b0b7c12 */ /* 0x000fe2000f8e30ff */
[----:B------:R-:W-:Y:S01]  /*0f20*/  IMAD R7, R7, 0x4, R4 ;  /* 0x0000000407077824 */ /* 0x000fe200078e0204 */
[----:B------:R-:W-:-:S02]  /*0f30*/  SHF.R.U32.HI R27, RZ, UR6, R39 ;  /* 0x00000006ff1b7c19 */ /* 0x000fc40008011627 */
[----:B------:R-:W-:Y:S01]  /*0f40*/  LOP3.LUT R25, R25, UR5, RZ, 0x30, !PT ;  /* 0x0000000519197c12 */ /* 0x000fe2000f8e30ff */
[--C-:B------:R-:W-:Y:S01]  /*0f50*/  IMAD R11, R11, 0x4, R4.reuse ;  /* 0x000000040b0b7824 */ /* 0x100fe200078e0204 */
[----:B------:R-:W-:Y:S01]  /*0f60*/  LOP3.LUT R27, R27, UR5, RZ, 0x30, !PT ;  /* 0x000000051b1b7c12 */ /* 0x000fe2000f8e30ff */
[----:B------:R1:W-:Y:S01]  /*0f70*/  ATOMS.POPC.INC.32 RZ, [R7+URZ] ;  /* 0x0000000007ff7f8c */ /* 0x0003e2000d8000ff */
[----:B0-----:R-:W-:Y:S01]  /*0f80*/  LOP3.LUT R5, R26, UR5, RZ, 0x30, !PT ;  /* 0x000000051a057c12 */ /* 0x001fe2000f8e30ff */
[--C-:B------:R-:W-:Y:S01]  /*0f90*/  IMAD R25, R25, 0x4, R4.reuse ;  /* 0x0000000419197824 */ /* 0x100fe200078e0204 */
[----:B------:R-:W-:Y:S01]  /*0fa0*/  LOP3.LUT R26, R12, 0x80000000, RZ, 0x3c, !PT ;  /* 0x800000000c1a7812 */ /* 0x000fe200078e3cff */
[----:B------:R0:W-:Y:S01]  /*0fb0*/  ATOMS.POPC.INC.32 RZ, [R11+URZ] ;  /* 0x000000000bff7f8c */ /* 0x0001e2000d8000ff */
[----:B------:R-:W-:Y:S01]  /*0fc0*/  LOP3.LUT R35, R16, 0x80000000, RZ, 0x3c, !PT ;  /* 0x8000000010237812 */ /* 0x000fe200078e3cff */
[----:B------:R-:W-:Y:S01]  /*0fd0*/  IMAD R5, R5, 0x4, R4 ;  /* 0x0000000405057824 */ /* 0x000fe200078e0204 */
[----:B------:R-:W-:Y:S01]  /*0fe0*/  SHF.R.U32.HI R26, RZ, UR6, R26 ;  /* 0x00000006ff1a7c19 */ /* 0x000fe2000801161a */
[----:B------:R-:W-:Y:S01]  /*0ff0*/  IMAD R27, R27, 0x4, R4 ;  /* 0x000000041b1b7824 */ /* 0x000fe200078e0204 */
[----:B------:R2:W-:Y:S01]  /*1000*/  ATOMS.POPC.INC.32 RZ, [R25+URZ] ;  /* 0x0000000019ff7f8c */ /* 0x0005e2000d8000ff */
[----:B-1----:R-:W-:-:S02]  /*1010*/  SHF.R.U32.HI R7, RZ, UR6, R37 ;  /* 0x00000006ff077c19 */ /* 0x002fc40008011625 */
[----:B0-----:R-:W-:Y:S01]  /*1020*/  SHF.R.U32.HI R11, RZ, UR6, R38 ;  /* 0x00000006ff0b7c19 */ /* 0x001fe20008011626 */
[----:B------:R0:W-:Y:S01]  /*1030*/  ATOMS.POPC.INC.32 RZ, [R5+URZ] ;  /* 0x0000000005ff7f8c */ /* 0x0001e2000d8000ff */
[----:B------:R-:W-:Y:S02]  /*1040*/  SHF.R.U32.HI R28, RZ, UR6, R36 ;  /* 0x00000006ff1c7c19 */ /* 0x000fe40008011624 */
[----:B------:R-:W-:Y:S01]  /*1050*/  LOP3.LUT R11, R11, UR5, RZ, 0x30, !PT ;  /* 0x000000050b0b7c12 */ /* 0x000fe2000f8e30ff */
[----:B------:R1:W-:Y:S01]  /*1060*/  ATOMS.POPC.INC.32 RZ, [R27+URZ] ;  /* 0x000000001bff7f8c */ /* 0x0003e2000d8000ff */
[----:B--2---:R-:W-:Y:S02]  /*1070*/  LOP3.LUT R25, R26, UR5, RZ, 0x30, !PT ;  /* 0x000000051a197c12 */ /* 0x004fe4000f8e30ff */
[----:B------:R-:W-:Y:S01]  /*1080*/  SHF.R.U32.HI R26, RZ, UR6, R35 ;  /* 0x00000006ff1a7c19 */ /* 0x000fe20008011623 */
[--C-:B0-----:R-:W-:Y:S01]  /*1090*/  IMAD R5, R11, 0x4, R4.reuse ;  /* 0x000000040b057824 */ /* 0x101fe200078e0204 */
[----:B------:R-:W-:Y:S01]  /*10a0*/  LOP3.LUT R7, R7, UR5, RZ, 0x30, !PT ;  /* 0x0000000507077c12 */ /* 0x000fe2000f8e30ff */
[----:B------:R-:W-:Y:S01]  /*10b0*/  IMAD R25, R25, 0x4, R4 ;  /* 0x0000000419197824 */ /* 0x000fe200078e0204 */
[----:B------:R-:W-:-:S02]  /*10c0*/  LOP3.LUT R29, R26, UR5, RZ, 0x30, !PT ;  /* 0x000000051a1d7c12 */ /* 0x000fc4000f8e30ff */
[----:B-1----:R-:W-:Y:S01]  /*10d0*/  LOP3.LUT R27, R28, UR5, RZ, 0x30, !PT ;  /* 0x000000051c1b7c12 */ /* 0x002fe2000f8e30ff */
[--C-:B------:R-:W-:Y:S01]  /*10e0*/  IMAD R26, R7, 0x4, R4.reuse ;  /* 0x00000004071a7824 */ /* 0x100fe200078e0204 */
[----:B------:R-:W-:Y:S01]  /*10f0*/  LOP3.LUT R34, R17, 0x80000000, RZ, 0x3c, !PT ;  /* 0x8000000011227812 */ /* 0x000fe200078e3cff */
[--C-:B------:R-:W-:Y:S01]  /*1100*/  IMAD R28, R29, 0x4, R4.reuse ;  /* 0x000000041d1c7824 */ /* 0x100fe200078e0204 */
[----:B------:R-:W-:Y:S01]  /*1110*/  LOP3.LUT R48, R18, 0x80000000, RZ, 0x3c, !PT ;  /* 0x8000000012307812 */ /* 0x000fe200078e3cff */
[----:B------:R-:W-:Y:S01]  /*1120*/  IMAD R27, R27, 0x4, R4 ;  /* 0x000000041b1b7824 */ /* 0x000fe200078e0204 */
[----:B------:R-:W-:Y:S01]  /*1130*/  ATOMS.POPC.INC.32 RZ, [R25+URZ] ;  /* 0x0000000019ff7f8c */ /* 0x000fe2000d8000ff */
[----:B------:R-:W-:Y:S02]  /*1140*/  LOP3.LUT R33, R19, 0x80000000, RZ, 0x3c, !PT ;  /* 0x8000000013217812 */ /* 0x000fe400078e3cff */
[----:B------:R-:W-:Y:S01]  /*1150*/  LOP3.LUT R32, R20, 0x80000000, RZ, 0x3c, !PT ;  /* 0x8000000014207812 */ /* 0x000fe200078e3cff */
[----:B------:R-:W-:Y:S01]  /*1160*/  ATOMS.POPC.INC.32 RZ, [R5+URZ] ;  /* 0x0000000005ff7f8c */ /* 0x000fe2000d8000ff */
[----:B------:R-:W-:-:S02]  /*1170*/  LOP3.LUT R31, R21, 0x80000000, RZ, 0x3c, !PT ;  /* 0x80000000151f7812 */ /* 0x000fc400078e3cff */
[----:B------:R-:W-:Y:S01]  /*1180*/  SHF.R.U32.HI R53, RZ, UR6, R34 ;  /* 0x00000006ff357c19 */ /* 0x000fe20008011622 */
[----:B------:R-:W-:Y:S01]  /*1190*/  ATOMS.POPC.INC.32 RZ, [R26+URZ] ;  /* 0x000000001aff7f8c */ /* 0x000fe2000d8000ff */
[----:B------:R-:W-:Y:S02]  /*11a0*/  LOP3.LUT R30, R22, 0x80000000, RZ, 0x3c, !PT ;  /* 0x80000000161e7812 */ /* 0x000fe400078e3cff */
[----:B------:R-:W-:Y:S01]  /*11b0*/  SHF.R.U32.HI R48, RZ, UR6, R48 ;  /* 0x00000006ff307c19 */ /* 0x000fe20008011630 */
[----:B------:R0:W-:Y:S01]  /*11c0*/  ATOMS.POPC.INC.32 RZ, [R27+URZ] ;  /* 0x000000001bff7f8c */ /* 0x0001e2000d8000ff */
[----:B------:R-:W-:Y:S02]  /*11d0*/  LOP3.LUT R29, R23, 0x80000000, RZ, 0x3c, !PT ;  /* 0x80000000171d7812 */ /* 0x000fe400078e3cff */
[----:B------:R-:W-:Y:S01]  /*11e0*/  SHF.R.U32.HI R50, RZ, UR6, R33 ;  /* 0x00000006ff327c19 */ /* 0x000fe20008011621 */
[----:B------:R1:W-:Y:S01]  /*11f0*/  ATOMS.POPC.INC.32 RZ, [R28+URZ] ;  /* 0x000000001cff7f8c */ /* 0x0003e2000d8000ff */
[----:B------:R-:W-:-:S02]  /*1200*/  SHF.R.U32.HI R51, RZ, UR6, R32 ;  /* 0x00000006ff337c19 */ /* 0x000fc40008011620 */
[----:B------:R-:W-:Y:S02]  /*1210*/  LOP3.LUT R53, R53, UR5, RZ, 0x30, !PT ;  /* 0x0000000535357c12 */ /* 0x000fe4000f8e30ff */
[----:B0-----:R-:W-:Y:S02]  /*1220*/  SHF.R.U32.HI R27, RZ, UR6, R31 ;  /* 0x00000006ff1b7c19 */ /* 0x001fe4000801161f */
[----:B------:R-:W-:Y:S01]  /*1230*/  LOP3.LUT R48, R48, UR5, RZ, 0x30, !PT ;  /* 0x0000000530307c12 */ /* 0x000fe2000f8e30ff */
[----:B------:R-:W-:Y:S01]  /*1240*/  IMAD R26, R53, 0x4, R4 ;  /* 0x00000004351a7824 */ /* 0x000fe200078e0204 */
[----:B-1----:R-:W-:Y:S02]  /*1250*/  LOP3.LUT R28, R24, 0x80000000, RZ, 0x3c, !PT ;  /* 0x80000000181c7812 */ /* 0x002fe400078e3cff */
[----:B------:R-:W-:Y:S01]  /*1260*/  SHF.R.U32.HI R25, RZ, UR6, R30 ;  /* 0x00000006ff197c19 */ /* 0x000fe2000801161e */
[----:B------:R-:W-:Y:S01]  /*1270*/  IMAD R48, R48, 0x4, R4 ;  /* 0x0000000430307824 */ /* 0x000fe200078e0204 */
[----:B------:R-:W-:Y:S01]  /*1280*/  LOP3.LUT R50, R50, UR5, RZ, 0x30, !PT ;  /* 0x0000000532327c12 */ /* 0x000fe2000f8e30ff */
[----:B------:R0:W-:Y:S01]  /*1290*/  ATOMS.POPC.INC.32 RZ, [R26+URZ] ;  /* 0x000000001aff7f8c */ /* 0x0001e2000d8000ff */
[----:B------:R-:W-:-:S02]  /*12a0*/  SHF.R.U32.HI R5, RZ, UR6, R29 ;  /* 0x00000006ff057c19 */ /* 0x000fc4000801161d */
[----:B------:R-:W-:Y:S01]  /*12b0*/  LOP3.LUT R51, R51, UR5, RZ, 0x30, !PT ;  /* 0x0000000533337c12 */ /* 0x000fe2000f8e30ff */
[----:B------:R-:W-:Y:S01]  /*12c0*/  IMAD R50, R50, 0x4, R4 ;  /* 0x0000000432327824 */ /* 0x000fe200078e0204 */
[----:B------:R-:W-:Y:S01]  /*12d0*/  SHF.R.U32.HI R49, RZ, UR6, R28 ;  /* 0x00000006ff317c19 */ /* 0x000fe2000801161c */
[----:B------:R0:W-:Y:S01]  /*12e0*/  ATOMS.POPC.INC.32 RZ, [R48+URZ] ;  /* 0x0000000030ff7f8c */ /* 0x0001e2000d8000ff */
[----:B------:R-:W-:Y:S01]  /*12f0*/  LOP3.LUT R27, R27, UR5, RZ, 0x30, !PT ;  /* 0x000000051b1b7c12 */ /* 0x000fe2000f8e30ff */
[--C-:B------:R-:W-:Y:S01]  /*1300*/  IMAD R51, R51, 0x4, R4.reuse ;  /* 0x0000000433337824 */ /* 0x100fe200078e0204 */
[----:B------:R-:W-:Y:S01]  /*1310*/  LOP3.LUT R25, R25, UR5, RZ, 0x30, !PT ;  /* 0x0000000519197c12 */ /* 0x000fe2000f8e30ff */
[----:B------:R0:W-:Y:S01]  /*1320*/  ATOMS.POPC.INC.32 RZ, [R50+URZ] ;  /* 0x0000000032ff7f8c */ /* 0x0001e2000d8000ff */
[----:B------:R-:W-:Y:S01]  /*1330*/  LOP3.LUT R5, R5, UR5, RZ, 0x30, !PT ;  /* 0x0000000505057c12 */ /* 0x000fe2000f8e30ff */
[--C-:B------:R-:W-:Y:S01]  /*1340*/  IMAD R52, R27, 0x4, R4.reuse ;  /* 0x000000041b347824 */ /* 0x100fe200078e0204 */
[----:B------:R-:W-:Y:S01]  /*1350*/  ISETP.GT.U32.AND P1, PT, R3, 0xff, PT ;  /* 0x000000ff0300780c */ /* 0x000fe20003f24070 */
[--C-:B------:R-:W-:Y:S01]  /*1360*/  IMAD R25, R25, 0x4, R4.reuse ;  /* 0x0000000419197824 */ /* 0x100fe200078e0204 */
[----:B------:R-:W-:Y:S01]  /*1370*/  LOP3.LUT R49, R49, UR5, RZ, 0x30, !PT ;  /* 0x0000000531317c12 */ /* 0x000fe2000f8e30ff */
[----:B------:R-:W-:Y:S01]  /*1380*/  IMAD R5, R5, 0x4, R4 ;  /* 0x0000000405057824 */ /* 0x000fe200078e0204 */
[----:B------:R0:W-:Y:S01]  /*1390*/  ATOMS.POPC.INC.32 RZ, [R51+URZ] ;  /* 0x0000000033ff7f8c */ /* 0x0001e2000d8000ff */
[----:B------:R-:W-:Y:S01]  /*13a0*/  P2R R53, PR, RZ, 0x2 ;  /* 0x00000002ff357803 */ /* 0x000fe20000000000 */
[----:B------:R-:W-:-:S02]  /*13b0*/  IMAD.MOV.U32 R27, RZ, RZ, RZ ;  /* 0x000000ffff1b7224 */ /* 0x000fc400078e00ff */
[----:B------:R-:W-:Y:S01]  /*13c0*/  IMAD R49, R49, 0x4, R4 ;  /* 0x0000000431317824 */ /* 0x000fe200078e0204 */
[----:B------:R0:W-:Y:S01]  /*13d0*/  ATOMS.POPC.INC.32 RZ, [R52+URZ] ;  /* 0x0000000034ff7f8c */ /* 0x0001e2000d8000ff */
[----:B------:R-:W-:-:S03]  /*13e0*/  LEA R4, R3, UR4, 0x2 ;  /* 0x0000000403047c11 */ /* 0x000fc6000f8e10ff */
[----:B------:R0:W-:Y:S04]  /*13f0*/  ATOMS.POPC.INC.32 RZ, [R25+URZ] ;  /* 0x0000000019ff7f8c */ /* 0x0001e8000d8000ff */
[----:B------:R0:W-:Y:S04]  /*1400*/  ATOMS.POPC.INC.32 RZ, [R5+URZ] ;  /* 0x0000000005ff7f8c */ /* 0x0001e8000d8000ff */
[----:B------:R0:W-:Y:S01]  /*1410*/  ATOMS.POPC.INC.32 RZ, [R49+URZ] ;  /* 0x0000000031ff7f8c */ /* 0x0001e2000d8000ff */
[----:B------:R-:W-:Y:S06]  /*1420*/  BAR.SYNC.DEFER_BLOCKING 0x0 ;  /* 0x0000000000007b1d */ /* 0x000fec0000010000 */
[----:B------:R-:W-:Y:S05]  /*1430*/  @P1 BRA `(.L_x_13) ;  /* 0x00000000008c1947 */ /* 0x000fea0003800000 */
[----:B0-----:R-:W0:Y:S04]  /*1440*/  LDS R51, [R4] ;  /* 0x0000000004337984 */ /* 0x001e280000000800 */
[----:B------:R-:W1:Y:S04]  /*1450*/  LDS R26, [R4+0x400] ;  /* 0x00040000041a7984 */ /* 0x000e680000000800 */
[----:B------:R-:W2:Y:S04]  /*1460*/  LDS R5, [R4+0x800] ;  /* 0x0008000004057984 */ /* 0x000ea80000000800 */
[----:B------:R-:W3:Y:S04]  /*1470*/  LDS R48, [R4+0xc00] ;  /* 0x000c000004307984 */ /* 0x000ee80000000800 */
[----:B------:R-:W4:Y:S04]  /*1480*/  LDS R49, [R4+0x1000] ;  /* 0x0010000004317984 */ /* 0x000f280000000800 */
[----:B------:R-:W5:Y:S04]  /*1490*/  LDS R50, [R4+0x1400] ;  /* 0x0014000004327984 */ /* 0x000f680000000800 */
[----:B------:R-:W-:Y:S04]  /*14a0*/  LDS R27, [R4+0x2000] ;  /* 0x00200000041b7984 */ /* 0x000fe80000000800 */
[----:B------:R-:W-:Y:S04]  /*14b0*/  STS [R4], RZ ;  /* 0x000000ff04007388 */ /* 0x000fe80000000800 */
[----:B0-----:R-:W-:Y:S01]  /*14c0*/  STS [R4+0x400], R51 ;  /* 0x0004003304007388 */ /* 0x001fe20000000800 */
[----:B-1----:R-:W-:-:S03]  /*14d0*/  IMAD.IADD R52, R51, 0x1, R26 ;  /* 0x0000000133347824 */ /* 0x002fc600078e021a */
[----:B------:R-:W-:Y:S01]  /*14e0*/  LDS R26, [R4+0x2400] ;  /* 0x00240000041a7984 */ /* 0x000fe20000000800 */
[----:B--2---:R-:W-:-:S03]  /*14f0*/  IMAD.IADD R25, R52, 0x1, R5 ;  /* 0x0000000134197824 */ /* 0x004fc600078e0205 */
[----:B------:R-:W0:Y:S04]  /*1500*/  LDS R5, [R4+0x1800] ;  /* 0x0018000004057984 */ /* 0x000e280000000800 */
[----:B------:R3:W-:Y:S04]  /*1510*/  STS [R4+0x800], R52 ;  /* 0x0008003404007388 */ /* 0x0007e80000000800 */
[----:B------:R-:W-:Y:S01]  /*1520*/  STS [R4+0xc00], R25 ;  /* 0x000c001904007388 */ /* 0x000fe20000000800 */
[----:B---3--:R-:W-:-:S03]  /*1530*/  IMAD.IADD R52, R25, 0x1, R48 ;  /* 0x0000000119347824 */ /* 0x008fc600078e0230 */
[----:B------:R-:W1:Y:S01]  /*1540*/  LDS R48, [R4+0x1c00] ;  /* 0x001c000004307984 */ /* 0x000e620000000800 */
[----:B----4-:R-:W-:-:S03]  /*1550*/  IMAD.IADD R49, R52, 0x1, R49 ;  /* 0x0000000134317824 */ /* 0x010fc600078e0231 */
[----:B------:R-:W2:Y:S01]  /*1560*/  LDS R25, [R4+0x2800] ;  /* 0x0028000004197984 */ /* 0x000ea20000000800 */
[----:B-----5:R-:W-:-:S03]  /*1570*/  IMAD.IADD R51, R49, 0x1, R50 ;  /* 0x0000000131337824 */ /* 0x020fc600078e0232 */
[----:B------:R-:W3:Y:S04]  /*1580*/  LDS R50, [R4+0x2c00] ;  /* 0x002c000004327984 */ /* 0x000ee80000000800 */
[----:B------:R-:W-:Y:S04]  /*1590*/  STS [R4+0x1000], R52 ;  /* 0x0010003404007388 */ /* 0x000fe80000000800 */
[----:B------:R-:W-:Y:S04]  /*15a0*/  STS [R4+0x1400], R49 ;  /* 0x0014003104007388 */ /* 0x000fe80000000800 */
[----:B------:R-:W-:Y:S01]  /*15b0*/  STS [R4+0x1800], R51 ;  /* 0x0018003304007388 */ /* 0x000fe20000000800 */
[----:B0-----:R-:W-:-:S05]  /*15c0*/  IMAD.IADD R5, R51, 0x1, R5 ;  /* 0x0000000133057824 */ /* 0x001fca00078e0205 */
[----:B------:R-:W-:Y:S01]  /*15d0*/  STS [R4+0x1c00], R5 ;  /* 0x001c000504007388 */ /* 0x000fe20000000800 */
[----:B-1----:R-:W-:-:S04]  /*15e0*/  IMAD.IADD R48, R5, 0x1, R48 ;  /* 0x0000000105307824 */ /* 0x002fc800078e0230 */
[----:B------:R-:W-:Y:S01]  /*15f0*/  IMAD.IADD R27, R48, 0x1, R27 ;  /* 0x00000001301b7824 */ /* 0x000fe200078e021b */
[----:B------:R-:W-:Y:S03]  /*1600*/  STS [R4+0x2000], R48 ;  /* 0x0020003004007388 */ /* 0x000fe60000000800 */
[----:B------:R-:W-:Y:S01]  /*1610*/  IMAD.IADD R26, R27, 0x1, R26 ;  /* 0x000000011b1a7824 */ /* 0x000fe200078e021a */
[----:B------:R3:W-:Y:S03]  /*1620*/  STS [R4+0x2400], R27 ;  /* 0x0024001b04007388 */ /* 0x0007e60000000800 */
[----:B--2---:R-:W-:Y:S01]  /*1630*/  IMAD.IADD R25, R26, 0x1, R25 ;  /* 0x000000011a197824 */ /* 0x004fe200078e0219 */
[----:B------:R1:W-:Y:S04]  /*1640*/  STS [R4+0x2800], R26 ;  /* 0x0028001a04007388 */ /* 0x0003e80000000800 */
[----:B------:R1:W-:Y:S01]  /*1650*/  STS [R4+0x2c00], R25 ;  /* 0x002c001904007388 */ /* 0x0003e20000000800 */
[----:B---3--:R-:W-:-:S07]  /*1660*/  IMAD.IADD R27, R25, 0x1, R50 ;  /* 0x00000001191b7824 */ /* 0x008fce00078e0232 */
.L_x_13:
[----:B------:R-:W-:Y:S05]  /*1670*/  BSYNC.RECONVERGENT B0 ;  /* 0x0000000000007941 */ /* 0x000fea0003800200 */
.L_x_12:
[----:B01----:R-:W0:Y:S01]  /*1680*/  LDC.64 R4, c[0x0][0x380] ;  /* 0x0000e000ff047b82 */ /* 0x003e220000000a00 */
[C---:B------:R-:W-:Y:S01]  /*1690*/  ISETP.NE.AND P0, PT, R27.reuse, 0x1c80, PT ;  /* 0x00001c801b00780c */ /* 0x040fe20003f05270 */
[----:B------:R-:W-:Y:S01]  /*16a0*/  IMAD.U32 R25, RZ, RZ, UR7 ;  /* 0x00000007ff197e24 */ /* 0x000fe2000f8e00ff */
[----:B------:R-:W-:Y:S02]  /*16b0*/  @!P1 LOP3.LUT R49, R27, 0x40000000, RZ, 0xfc, !PT ;  /* 0x400000001b319812 */ /* 0x000fe400078efcff */
[----:B------:R-:W-:Y:S01]  /*16c0*/  ISETP.LT.U32.AND P0, PT, R3, 0x100, !P0 ;  /* 0x000001000300780c */ /* 0x000fe20004701070 */
[----:B------:R-:W-:Y:S01]  /*16d0*/  IMAD R25, R25, 0x100, R3 ;  /* 0x0000010019197824 */ /* 0x000fe200078e0203 */
[----:B------:R-:W-:-:S03]  /*16e0*/  LOP3.LUT R26, R18, 0x80000000, RZ, 0x3c, !PT ;  /* 0x80000000121a7812 */ /* 0x000fc600078e3cff */
[----:B0-----:R-:W-:Y:S01]  /*16f0*/  IMAD.WIDE R4, R25, 0x4, R4 ;  /* 0x0000000419047825 */ /* 0x001fe200078e0204 */
[----:B------:R-:W-:-:S04]  /*1700*/  LOP3.LUT R25, R12, 0x80000000, RZ, 0x3c, !PT ;  /* 0x800000000c197812 */ /* 0x000fc800078e3cff */
[----:B------:R0:W-:Y:S03]  /*1710*/  @!P1 STG.E.STRONG.SYS desc[UR8][R4.64], R49 ;  /* 0x0000003104009986 */ /* 0x0001e6000c115908 */
[----:B------:R-:W-:Y:S06]  /*1720*/  BAR.RED.OR.DEFER_BLOCKING 0x0, P0 ;  /* 0x0000000000007b1d */ /* 0x000fec0000014800 */
[----:B------:R-:W1:Y:S02]  /*1730*/  B2R.RESULT RZ, P0 ;  /* 0x0000000000ff731c */ /* 0x000e640000004000 */
[----:B01----:R-:W-:Y:S05]  /*1740*/  @!P0 BRA `(.L_x_14) ;  /* 0x0000000800908947 */ /* 0x003fea0003800000 */
[C---:B------:R-:W-:Y:S01]  /*1750*/  ISETP.GT.U32.AND P0, PT, R3.reuse, R47, PT ;  /* 0x0000002f0300720c */ /* 0x040fe20003f04070 */
[----:B------:R-:W-:Y:S01]  /*1760*/  BSSY B1, `(.L_x_15) ;  /* 0x000002e000017945 */ /* 0x000fe20003800000 */
[----:B------:R-:W-:Y:S02]  /*1770*/  LEA R11, R3, UR4, 0x3 ;  /* 0x00000004030b7c11 */ /* 0x000fe4000f8e18ff */
[----:B------:R-:W-:Y:S01]  /*1780*/  SEL R0, RZ, 0x1c80, !P0 ;  /* 0x00001c80ff007807 */ /* 0x000fe20004000000 */
[----:B------:R-:W-:Y:S08]  /*1790*/  @P1 BRA `(.L_x_16) ;  /* 0x0000000000a81947 */ /* 0x000ff00003800000 */
[----:B------:R-:W0:Y:S02]  /*17a0*/  LDC.64 R28, c[0x0][0x398] ;  /* 0x0000e600ff1c7b82 */ /* 0x000e240000000a00 */
[----:B0-----:R-:W-:-:S06]  /*17b0*/  IMAD.WIDE.U32 R28, R3, 0x8, R28 ;  /* 0x00000008031c7825 */ /* 0x001fcc00078e001c */
[----:B------:R-:W2:Y:S01]  /*17c0*/  LDG.E.64 R28, desc[UR8][R28.64] ;  /* 0x000000081c1c7981 */ /* 0x000ea2000c1e1b00 */
[----:B------:R-:W-:Y:S01]  /*17d0*/  UISETP.GE.AND UP0, UPT, UR7, 0x1, UPT ;  /* 0x000000010700788c */ /* 0x000fe2000bf06270 */
[----:B------:R-:W-:Y:S01]  /*17e0*/  IMAD.MOV.U32 R26, RZ, RZ, R27 ;  /* 0x000000ffff1a7224 */ /* 0x000fe200078e001b */
[----:B--2---:R-:W-:-:S04]  /*17f0*/  IADD3 R6, P0, PT, -R0, R28, RZ ;  /* 0x0000001c00067210 */ /* 0x004fc80007f1e1ff */
[----:B------:R-:W-:-:S05]  /*1800*/  IADD3.X R7, PT, PT, R29, -0x1, RZ, P0, !PT ;  /* 0xffffffff1d077810 */ /* 0x000fca00007fe4ff */
[----:B------:R0:W-:Y:S01]  /*1810*/  STS.64 [R11+0x7200], R6 ;  /* 0x007200060b007388 */ /* 0x0001e20000000a00 */
[----:B------:R-:W-:Y:S05]  /*1820*/  BRA.U !UP0, `(.L_x_17) ;  /* 0x00000001086c7547 */ /* 0x000fea000b800000 */
[----:B------:R-:W-:Y:S01]  /*1830*/  BSSY B0, `(.L_x_18) ;  /* 0x0000019000007945 */ /* 0x000fe20003800000 */
[----:B------:R-:W-:Y:S02]  /*1840*/  IMAD.MOV.U32 R25, RZ, RZ, -0x1 ;  /* 0xffffffffff197424 */ /* 0x000fe400078e00ff */
[----:B------:R-:W-:Y:S02]  /*1850*/  IMAD.U32 R28, RZ, RZ, UR7 ;  /* 0x00000007ff1c7e24 */ /* 0x000fe4000f8e00ff */
[----:B------:R-:W-:-:S07]  /*1860*/  IMAD.MOV.U32 R26, RZ, RZ, R27 ;  /* 0x000000ffff1a7224 */ /* 0x000fce00078e001b */
.L_x_22:
[----:B0-----:R-:W0:Y:S01]  /*1870*/  LDC.64 R6, c[0x0][0x380] ;  /* 0x0000e000ff067b82 */ /* 0x001e220000000a00 */
[----:B------:R-:W-:Y:S01]  /*1880*/  VIADD R31, R28, 0xffffffff ;  /* 0xffffffff1c1f7836 */ /* 0x000fe20000000000 */
[----:B------:R-:W-:Y:S03]  /*1890*/  BSSY B2, `(.L_x_19) ;  /* 0x0000008000027945 */ /* 0x000fe60003800000 */
[----:B------:R-:W-:-:S04]  /*18a0*/  IMAD R29, R31, 0x100, R3 ;  /* 0x000001001f1d7824 */ /* 0x000fc800078e0203 */
[----:B0-----:R-:W-:-:S07]  /*18b0*/  IMAD.WIDE R6, R29, 0x4, R6 ;  /* 0x000000041d067825 */ /* 0x001fce00078e0206 */
.L_x_20:
[----:B------:R-:W-:Y:S05]  /*18c0*/  YIELD ;  /* 0x0000000000007946 */ /* 0x000fea0003800000 */
[----:B------:R0:W-:Y:S06]  /*18d0*/  MEMBAR.SC.CTA ;  /* 0x0000000000007992 */ /* 0x0001ec0000000000 */
[----:B0-----:R-:W2:Y:S02]  /*18e0*/  LDG.E.STRONG.SYS R29, desc[UR8][R6.64] ;  /* 0x00000008061d7981 */ /* 0x001ea4000c1f5900 */
[----:B--2---:R-:W-:-:S13]  /*18f0*/  ISETP.NE.AND P0, PT, R29, RZ, PT ;  /* 0x000000ff1d00720c */ /* 0x004fda0003f05270 */
[----:B------:R-:W-:Y:S05]  /*1900*/  @!P0 BRA `(.L_x_20) ;  /* 0xfffffffc00ec8947 */ /* 0x000fea000383ffff */
[----:B------:R-:W-:Y:S05]  /*1910*/  BSYNC B2 ;  /* 0x0000000000027941 */ /* 0x000fea0003800000 */
.L_x_19:
[----:B------:R-:W-:Y:S01]  /*1920*/  BSSY.RECONVERGENT B2, `(.L_x_21) ;  /* 0x0000006000027945 */ /* 0x000fe20003800200 */
[C---:B------:R-:W-:Y:S02]  /*1930*/  ISETP.GT.AND P0, PT, R29.reuse, -0x1, PT ;  /* 0xffffffff1d00780c */ /* 0x040fe40003f04270 */
[----:B------:R-:W-:Y:S01]  /*1940*/  LOP3.LUT R29, R29, 0x3fffffff, RZ, 0xc0, !PT ;  /* 0x3fffffff1d1d7812 */ /* 0x000fe200078ec0ff */
[----:B------:R-:W-:Y:S05]  /*1950*/  WARPSYNC.EXCLUSIVE R25 ;  /* 0x0000000019007348 */ /* 0x000fea0003a00000 */
[----:B------:R-:W-:-:S05]  /*1960*/  IMAD.IADD R26, R29, 0x1, R26 ;  /* 0x000000011d1a7824 */ /* 0x000fca00078e021a */
[----:B------:R-:W-:-:S07]  /*1970*/  VOTE.ANY R25, PT, P0 ;  /* 0x0000000000197806 */ /* 0x000fce00000e0100 */
[----:B------:R-:W-:Y:S05]  /*1980*/  BSYNC.RECONVERGENT B2 ;  /* 0x0000000000027941 */ /* 0x000fea0003800200 */
.L_x_21:
[----:B------:R-:W-:Y:S01]  /*1990*/  ISETP.GT.U32.AND P1, PT, R28, 0x1, PT ;  /* 0x000000011c00780c */ /* 0x000fe20003f24070 */
[----:B------:R-:W-:-:S12]  /*19a0*/  IMAD.MOV.U32 R28, RZ, RZ, R31 ;  /* 0x000000ffff1c7224 */ /* 0x000fd800078e001f */
[----:B------:R-:W-:Y:S05]  /*19b0*/  @P0 BRA P1, `(.L_x_22) ;  /* 0xfffffffc00ac0947 */ /* 0x000fea000083ffff */
[----:B------:R-:W-:Y:S05]  /*19c0*/  BSYNC B0 ;  /* 0x0000000000007941 */ /* 0x000fea0003800000 */
.L_x_18:
[----:B------:R1:W2:Y:S02]  /*19d0*/  LDS.64 R6, [R11+0x7200] ;  /* 0x007200000b067984 */ /* 0x0002a40000000a00 */
.L_x_17:
[C---:B------:R-:W-:Y:S01]  /*19e0*/  IMAD.IADD R29, R26.reuse, 0x1, -R27 ;  /* 0x000000011a1d7824 */ /* 0x040fe200078e0a1b */
[----:B------:R-:W-:-:S04]  /*19f0*/  LOP3.LUT R25, R26, 0x80000000, RZ, 0xfc, !PT ;  /* 0x800000001a197812 */ /* 0x000fc800078efcff */
[C---:B0-2---:R-:W-:Y:S01]  /*1a00*/  IADD3 R6, P0, PT, R29.reuse, R6, RZ ;  /* 0x000000061d067210 */ /* 0x045fe20007f1e0ff */
[----:B------:R0:W-:Y:S03]  /*1a10*/  STG.E.STRONG.SYS desc[UR8][R4.64], R25 ;  /* 0x0000001904007986 */ /* 0x0001e6000c115908 */
[----:B------:R-:W-:-:S05]  /*1a20*/  LEA.HI.X.SX32 R7, R29, R7, 0x1, P0 ;  /* 0x000000071d077211 */ /* 0x000fca00000f0eff */
[----:B------:R0:W-:Y:S04]  /*1a30*/  STS.64 [R11+0x7200], R6 ;  /* 0x007200060b007388 */ /* 0x0001e80000000a00 */
.L_x_16:
[----:B------:R-:W-:Y:S05]  /*1a40*/  BSYNC B1 ;  /* 0x0000000000017941 */ /* 0x000fea0003800000 */
.L_x_15:
[----:B------:R-:W2:Y:S01]  /*1a50*/  LDC R26, c[0x0][0x3c0] ;  /* 0x0000f000ff1a7b82 */ /* 0x000ea20000000800 */
[----:B------:R-:W-:-:S07]  /*1a60*/  LEA R47, R47, UR4, 0x3 ;  /* 0x000000042f2f7c11 */ /* 0x000fce000f8e18ff */
[----:B0-----:R-:W0:Y:S01]  /*1a70*/  LDC.64 R4, c[0x0][0x390] ;  /* 0x0000e400ff047b82 */ /* 0x001e220000000a00 */
[----:B--2---:R-:W-:Y:S02]  /*1a80*/  ISETP.LE.AND P0, PT, R26, UR10, PT ;  /* 0x0000000a1a007c0c */ /* 0x004fe4000bf03270 */
[----:B0-----:R-:W-:-:S04]  /*1a90*/  ISETP.EQ.U32.AND P1, PT, R4, RZ, PT ;  /* 0x000000ff0400720c */ /* 0x001fc80003f22070 */
[----:B------:R-:W-:-:S04]  /*1aa0*/  ISETP.EQ.OR.EX P0, PT, R5, RZ, !P0, P1 ;  /* 0x000000ff0500720c */ /* 0x000fc80004702710 */
[----:B------:R-:W-:-:S13]  /*1ab0*/  ISETP.GT.U32.OR P0, PT, R3, 0xff, P0 ;  /* 0x000000ff0300780c */ /* 0x000fda0000704470 */
[----:B------:R-:W-:Y:S05]  /*1ac0*/  @P0 BRA `(.L_x_23) ;  /* 0x00000000001c0947 */ /* 0x000fea0003800000 */
[----:B------:R-:W0:Y:S01]  /*1ad0*/  LDS.64 R6, [R11+0x7200] ;  /* 0x007200000b067984 */ /* 0x000e220000000a00 */
[C---:B------:R-:W-:Y:S02]  /*1ae0*/  LEA R4, P2, R3.reuse, R4, 0x3 ;  /* 0x0000000403047211 */ /* 0x040fe400078418ff */
[--C-:B------:R-:W-:Y:S02]  /*1af0*/  SHF.R.S32.HI R25, RZ, 0x1f, R27.reuse ;  /* 0x0000001fff197819 */ /* 0x100fe4000001141b */
[----:B------:R-:W-:Y:S02]  /*1b00*/  LEA.HI.X R5, R3, R5, RZ, 0x3, P2 ;  /* 0x0000000503057211 */ /* 0x000fe400010f1cff */
[----:B0-----:R-:W-:-:S04]  /*1b10*/  IADD3 R6, P0, P1, R6, R0, R27 ;  /* 0x0000000006067210 */ /* 0x001fc8000791e01b */
[----:B------:R-:W-:-:S05]  /*1b20*/  IADD3.X R7, PT, PT, R7, RZ, R25, P0, P1 ;  /* 0x000000ff07077210 */ /* 0x000fca00007e2419 */
[----:B------:R0:W-:Y:S04]  /*1b30*/  STG.E.64 desc[UR8][R4.64], R6 ;  /* 0x0000000604007986 */ /* 0x0001e8000c101b08 */
.L_x_23:
[----:B------:R-:W-:Y:S05]  /*1b40*/  WARPSYNC.ALL ;  /* 0x0000000000007948 */ /* 0x000fea0003800000 */
[----:B------:R-:W-:Y:S01]  /*1b50*/  BAR.SYNC.DEFER_BLOCKING 0x0 ;  /* 0x0000000000007b1d */ /* 0x000fe20000010000 */
[----:B------:R-:W-:-:S05]  /*1b60*/  ISETP.LT.AND P0, PT, R26, UR10, PT ;  /* 0x0000000a1a007c0c */ /* 0x000fca000bf01270 */
[----:B0-----:R0:W2:Y:S08]  /*1b70*/  LDS.64 R4, [R47+0x7200] ;  /* 0x007200002f047984 */ /* 0x0010b00000000a00 */
[----:B0-----:R-:W-:Y:S05]  /*1b80*/  @P0 BRA `(.L_x_24) ;  /* 0x0000000000700947 */ /* 0x001fea0003800000 */
[----:B------:R-:W0:Y:S01]  /*1b90*/  LDCU.64 UR12, c[0x0][0x3a0] ;  /* 0x00007400ff0c77ac */ /* 0x000e220008000a00 */
[C---:B------:R-:W-:Y:S02]  /*1ba0*/  LOP3.LUT R7, R3.reuse, 0x3e0, RZ, 0xc0, !PT ;  /* 0x000003e003077812 */ /* 0x040fe400078ec0ff */
[----:B------:R-:W-:-:S05]  /*1bb0*/  LOP3.LUT R2, R3, 0x1f, RZ, 0xc0, !PT ;  /* 0x0000001f03027812 */ /* 0x000fca00078ec0ff */
[----:B------:R-:W-:-:S05]  /*1bc0*/  IMAD R7, R7, 0x13, R2 ;  /* 0x0000001307077824 */ /* 0x000fca00078e0202 */
[----:B--2---:R-:W-:-:S05]  /*1bd0*/  IADD3 R0, P0, PT, R7, R4, RZ ;  /* 0x0000000407007210 */ /* 0x004fca0007f1e0ff */
[----:B------:R-:W-:Y:S01]  /*1be0*/  IMAD.X R5, RZ, RZ, R5, P0 ;  /* 0x000000ffff057224 */ /* 0x000fe200000e0605 */
[----:B0-----:R-:W-:-:S04]  /*1bf0*/  LEA R2, P0, R0, UR12, 0x2 ;  /* 0x0000000c00027c11 */ /* 0x001fc8000f8010ff */
[----:B------:R-:W-:-:S05]  /*1c00*/  LEA.HI.X R3, R0, UR13, R5, 0x2, P0 ;  /* 0x0000000d00037c11 */ /* 0x000fca00080f1405 */
[----:B------:R-:W-:Y:S04]  /*1c10*/  STG.E desc[UR8][R2.64], R44 ;  /* 0x0000002c02007986 */ /* 0x000fe8000c101908 */
        /* <DEDUP_REMOVED lines=17> */
[----:B------:R-:W-:Y:S01]  /*1d30*/  STG.E desc[UR8][R2.64+0x900], R24 ;  /* 0x0009001802007986 */ /* 0x000fe2000c101908 */
[----:B------:R-:W-:Y:S05]  /*1d40*/  EXIT ;  /* 0x000000000000794d */ /* 0x000fea0003800000 */
.L_x_24:
[C---:B------:R-:W-:Y:S01]  /*1d50*/  LOP3.LUT R7, R3.reuse, 0x3e0, RZ, 0xc0, !PT ;  /* 0x000003e003077812 */ /* 0x040fe200078ec0ff */
[----:B------:R-:W0:Y:S01]  /*1d60*/  LDCU.64 UR12, c[0x0][0x3a0] ;  /* 0x00007400ff0c77ac */ /* 0x000e220008000a00 */
[----:B------:R-:W-:Y:S01]  /*1d70*/  LOP3.LUT R2, R3, 0x1f, RZ, 0xc0, !PT ;  /* 0x0000001f03027812 */ /* 0x000fe200078ec0ff */
[----:B-1----:R-:W-:-:S04]  /*1d80*/  IMAD.U32 R11, RZ, RZ, UR7 ;  /* 0x00000007ff0b7e24 */ /* 0x002fc8000f8e00ff */
[----:B------:R-:W-:Y:S02]  /*1d90*/  IMAD R7, R7, 0x13, R2 ;  /* 0x0000001307077824 */ /* 0x000fe400078e0202 */
[----:B------:R-:W-:Y:S02]  /*1da0*/  IMAD R0, R11, -0x1c80, R26 ;  /* 0xffffe3800b007824 */ /* 0x000fe400078e021a */
[C---:B------:R-:W-:Y:S01]  /*1db0*/  VIADD R11, R7.reuse, 0x20 ;  /* 0x00000020070b7836 */ /* 0x040fe20000000000 */
[C---:B--2---:R-:W-:Y:S01]  /*1dc0*/  IADD3 R3, P0, PT, R7.reuse, R4, RZ ;  /* 0x0000000407037210 */ /* 0x044fe20007f1e0ff */
[C---:B------:R-:W-:Y:S01]  /*1dd0*/  VIADD R25, R7.reuse, 0x60 ;  /* 0x0000006007197836 */ /* 0x040fe20000000000 */
[-C--:B------:R-:W-:Y:S02]  /*1de0*/  ISETP.GE.AND P1, PT, R7, R0.reuse, PT ;  /* 0x000000000700720c */ /* 0x080fe40003f26270 */
[-C--:B------:R-:W-:Y:S01]  /*1df0*/  ISETP.GE.AND P2, PT, R11, R0.reuse, PT ;  /* 0x000000000b00720c */ /* 0x080fe20003f46270 */
[----:B------:R-:W-:Y:S01]  /*1e00*/  IMAD.X R4, RZ, RZ, R5, P0 ;  /* 0x000000ffff047224 */ /* 0x000fe200000e0605 */
[----:B------:R-:W-:Y:S01]  /*1e10*/  ISETP.GE.AND P4, PT, R25, R0, PT ;  /* 0x000000001900720c */ /* 0x000fe20003f86270 */
[----:B------:R-:W-:Y:S01]  /*1e20*/  VIADD R5, R7, 0x40 ;  /* 0x0000004007057836 */ /* 0x000fe20000000000 */
[----:B0-----:R-:W-:Y:S01]  /*1e30*/  LEA R2, P0, R3, UR12, 0x2 ;  /* 0x0000000c03027c11 */ /* 0x001fe2000f8010ff */
[----:B------:R-:W-:-:S02]  /*1e40*/  VIADD R11, R7, 0xa0 ;  /* 0x000000a0070b7836 */ /* 0x000fc40000000000 */
[----:B------:R-:W-:Y:S01]  /*1e50*/  VIADD R25, R7, 0xc0 ;  /* 0x000000c007197836 */ /* 0x000fe20000000000 */
[-C--:B------:R-:W-:Y:S01]  /*1e60*/  ISETP.GE.AND P3, PT, R5, R0.reuse, PT ;  /* 0x000000000500720c */ /* 0x080fe20003f66270 */
[----:B------:R-:W-:Y:S01]  /*1e70*/  VIADD R5, R7, 0x80 ;  /* 0x0000008007057836 */ /* 0x000fe20000000000 */
[----:B------:R-:W-:Y:S02]  /*1e80*/  LEA.HI.X R3, R3, UR13, R4, 0x2, P0 ;  /* 0x0000000d03037c11 */ /* 0x000fe400080f1404 */
[-C--:B------:R-:W-:Y:S01]  /*1e90*/  ISETP.GE.AND P6, PT, R11, R0.reuse, PT ;  /* 0x000000000b00720c */ /* 0x080fe20003fc6270 */
[----:B------:R-:W-:Y:S01]  /*1ea0*/  VIADD R11, R7, 0x100 ;  /* 0x00000100070b7836 */ /* 0x000fe20000000000 */
[-C--:B------:R-:W-:Y:S01]  /*1eb0*/  ISETP.GE.AND P5, PT, R5, R0.reuse, PT ;  /* 0x000000000500720c */ /* 0x080fe20003fa6270 */
[----:B------:R-:W-:Y:S01]  /*1ec0*/  VIADD R5, R7, 0xe0 ;  /* 0x000000e007057836 */ /* 0x000fe20000000000 */
[----:B------:R-:W-:Y:S01]  /*1ed0*/  @!P1 STG.E desc[UR8][R2.64], R44 ;  /* 0x0000002c02009986 */ /* 0x000fe2000c101908 */
[----:B------:R-:W-:-:S03]  /*1ee0*/  ISETP.GE.AND P0, PT, R25, R0, PT ;  /* 0x000000001900720c */ /* 0x000fc60003f06270 */
[-C--:B------:R-:W-:Y:S01]  /*1ef0*/  ISETP.GE.AND P1, PT, R5, R0.reuse, PT ;  /* 0x000000000500720c */ /* 0x080fe20003f26270 */
[----:B------:R-:W-:Y:S01]  /*1f00*/  VIADD R5, R7, 0x120 ;  /* 0x0000012007057836 */ /* 0x000fe20000000000 */
[----:B------:R-:W-:Y:S04]  /*1f10*/  @!P3 STG.E desc[UR8][R2.64+0x100], R42 ;  /* 0x0001002a0200b986 */ /* 0x000fe8000c101908 */
[-C--:B------:R-:W-:Y:S01]  /*1f20*/  ISETP.GE.AND P3, PT, R5, R0.reuse, PT ;  /* 0x000000000500720c */ /* 0x080fe20003f66270 */
[----:B------:R-:W-:Y:S01]  /*1f30*/  VIADD R5, R7, 0x160 ;  /* 0x0000016007057836 */ /* 0x000fe20000000000 */
[----:B------:R-:W-:Y:S01]  /*1f40*/  @!P2 STG.E desc[UR8][R2.64+0x80], R43 ;  /* 0x0000802b0200a986 */ /* 0x000fe2000c101908 */
[----:B------:R-:W-:Y:S01]  /*1f50*/  ISETP.GE.AND P2, PT, R11, R0, PT ;  /* 0x000000000b00720c */ /* 0x000fe20003f46270 */
[----:B------:R-:W-:-:S02]  /*1f60*/  VIADD R11, R7, 0x140 ;  /* 0x00000140070b7836 */ /* 0x000fc40000000000 */
[----:B------:R0:W-:Y:S01]  /*1f70*/  @!P5 STG.E desc[UR8][R2.64+0x200], R9 ;  /* 0x000200090200d986 */ /* 0x0001e2000c101908 */
[-C--:B------:R-:W-:Y:S01]  /*1f80*/  ISETP.GE.AND P5, PT, R5, R0.reuse, PT ;  /* 0x000000000500720c */ /* 0x080fe20003fa6270 */
[----:B------:R-:W-:Y:S02]  /*1f90*/  VIADD R5, R7, 0x1a0 ;  /* 0x000001a007057836 */ /* 0x000fe40000000000 */
[----:B------:R1:W-:Y:S01]  /*1fa0*/  @!P4 STG.E desc[UR8][R2.64+0x180], R8 ;  /* 0x000180080200c986 */ /* 0x0003e2000c101908 */
[-C--:B------:R-:W-:Y:S01]  /*1fb0*/  ISETP.GE.AND P4, PT, R11, R0.reuse, PT ;  /* 0x000000000b00720c */ /* 0x080fe20003f86270 */
[----:B------:R-:W-:Y:S02]  /*1fc0*/  VIADD R11, R7, 0x180 ;  /* 0x00000180070b7836 */ /* 0x000fe40000000000 */
[----:B------:R1:W-:Y:S01]  /*1fd0*/  @!P0 STG.E desc[UR8][R2.64+0x300], R12 ;  /* 0x0003000c02008986 */ /* 0x0003e2000c101908 */
[----:B------:R-:W-:Y:S01]  /*1fe0*/  ISETP.GE.AND P0, PT, R5, R0, PT ;  /* 0x000000000500720c */ /* 0x000fe20003f06270 */
[----:B------:R-:W-:-:S02]  /*1ff0*/  VIADD R5, R7, 0x1e0 ;  /* 0x000001e007057836 */ /* 0x000fc40000000000 */
[----:B------:R1:W-:Y:S01]  /*2000*/  @!P6 STG.E desc[UR8][R2.64+0x280], R10 ;  /* 0x0002800a0200e986 */ /* 0x0003e2000c101908 */
[-C--:B------:R-:W-:Y:S01]  /*2010*/  ISETP.GE.AND P6, PT, R11, R0.reuse, PT ;  /* 0x000000000b00720c */ /* 0x080fe20003fc6270 */
[----:B------:R-:W-:Y:S02]  /*2020*/  VIADD R11, R7, 0x1c0 ;  /* 0x000001c0070b7836 */ /* 0x000fe40000000000 */
[----:B------:R1:W-:Y:S01]  /*2030*/  @!P2 STG.E desc[UR8][R2.64+0x400], R14 ;  /* 0x0004000e0200a986 */ /* 0x0003e2000c101908 */
[-C--:B------:R-:W-:Y:S01]  /*2040*/  ISETP.GE.AND P2, PT, R5, R0.reuse, PT ;  /* 0x000000000500720c */ /* 0x080fe20003f46270 */
[C---:B0-----:R-:W-:Y:S02]  /*2050*/  VIADD R9, R7.reuse, 0x200 ;  /* 0x0000020007097836 */ /* 0x041fe40000000000 */
[C---:B------:R-:W-:Y:S01]  /*2060*/  VIADD R5, R7.reuse, 0x220 ;  /* 0x0000022007057836 */ /* 0x040fe20000000000 */
[----:B------:R1:W-:Y:S01]  /*2070*/  @!P1 STG.E desc[UR8][R2.64+0x380], R13 ;  /* 0x0003800d02009986 */ /* 0x0003e2000c101908 */
[----:B------:R-:W-:Y:S01]  /*2080*/  VIADD R7, R7, 0x240 ;  /* 0x0000024007077836 */ /* 0x000fe20000000000 */
[----:B------:R-:W-:-:S02]  /*2090*/  ISETP.GE.AND P1, PT, R11, R0, PT ;  /* 0x000000000b00720c */ /* 0x000fc40003f26270 */
[----:B------:R1:W-:Y:S01]  /*20a0*/  @!P3 STG.E desc[UR8][R2.64+0x480], R15 ;  /* 0x0004800f0200b986 */ /* 0x0003e2000c101908 */
[----:B------:R-:W-:-:S03]  /*20b0*/  ISETP.GE.AND P3, PT, R9, R0, PT ;  /* 0x000000000900720c */ /* 0x000fc60003f66270 */
[----:B------:R1:W-:Y:S01]  /*20c0*/  @!P4 STG.E desc[UR8][R2.64+0x500], R16 ;  /* 0x000500100200c986 */ /* 0x0003e2000c101908 */
[----:B------:R-:W-:-:S03]  /*20d0*/  ISETP.GE.AND P4, PT, R5, R0, PT ;  /* 0x000000000500720c */ /* 0x000fc60003f86270 */
[----:B------:R1:W-:Y:S01]  /*20e0*/  @!P5 STG.E desc[UR8][R2.64+0x580], R17 ;  /* 0x000580110200d986 */ /* 0x0003e2000c101908 */
[----:B------:R-:W-:-:S03]  /*20f0*/  ISETP.GE.AND P5, PT, R7, R0, PT ;  /* 0x000000000700720c */ /* 0x000fc60003fa6270 */
[----:B------:R1:W-:Y:S04]  /*2100*/  @!P6 STG.E desc[UR8][R2.64+0x600], R18 ;  /* 0x000600120200e986 */ /* 0x0003e8000c101908 */
[----:B------:R1:W-:Y:S04]  /*2110*/  @!P0 STG.E desc[UR8][R2.64+0x680], R19 ;  /* 0x0006801302008986 */ /* 0x0003e8000c101908 */
[----:B------:R1:W-:Y:S04]  /*2120*/  @!P1 STG.E desc[UR8][R2.64+0x700], R20 ;  /* 0x0007001402009986 */ /* 0x0003e8000c101908 */
[----:B------:R1:W-:Y:S04]  /*2130*/  @!P2 STG.E desc[UR8][R2.64+0x780], R21 ;  /* 0x000780150200a986 */ /* 0x0003e8000c101908 */
[----:B------:R1:W-:Y:S04]  /*2140*/  @!P3 STG.E desc[UR8][R2.64+0x800], R22 ;  /* 0x000800160200b986 */ /* 0x0003e8000c101908 */
[----:B------:R1:W-:Y:S01]  /*2150*/  @!P4 STG.E desc[UR8][R2.64+0x880], R23 ;  /* 0x000880170200c986 */ /* 0x0003e2000c101908 */
[----:B------:R-:W-:Y:S05]  /*2160*/  @P5 EXIT ;  /* 0x000000000000594d */ /* 0x000fea0003800000 */
[----:B------:R-:W-:Y:S01]  /*2170*/  STG.E desc[UR8][R2.64+0x900], R24 ;  /* 0x0009001802007986 */ /* 0x000fe2000c101908 */
[----:B------:R-:W-:Y:S05]  /*2180*/  EXIT ;  /* 0x000000000000794d */ /* 0x000fea0003800000 */
.L_x_14:
[----:B------:R-:W-:Y:S01]  /*2190*/  IMAD.MOV.U32 R2, RZ, RZ, RZ ;  /* 0x000000ffff027224 */ /* 0x000fe200078e00ff */
[C---:B------:R-:W-:Y:S01]  /*21a0*/  ISETP.GT.U32.AND P0, PT, R3.reuse, 0x1f, PT ;  /* 0x0000001f0300780c */ /* 0x040fe20003f04070 */
[----:B------:R-:W-:Y:S05]  /*21b0*/  WARPSYNC.ALL ;  /* 0x0000000000007948 */ /* 0x000fea0003800000 */
[----:B------:R-:W-:-:S05]  /*21c0*/  IMAD.HI.U32 R24, R3, 0x15555556, R2 ;  /* 0x1555555603187827 */ /* 0x000fca00078e0002 */
[----:B------:R-:W-:-:S05]  /*21d0*/  LEA R24, R24, UR4, 0x2 ;  /* 0x0000000418187c11 */ /* 0x000fca000f8e10ff */
[----:B------:R0:W-:Y:S01]  /*21e0*/  STS [R24+0x3410], R27 ;  /* 0x0034101b18007388 */ /* 0x0001e20000000800 */
[----:B------:R-:W-:Y:S06]  /*21f0*/  BAR.SYNC.DEFER_BLOCKING 0x0 ;  /* 0x0000000000007b1d */ /* 0x000fec0000010000 */
[----:B------:R-:W-:Y:S05]  /*2200*/  @P0 BRA `(.L_x_25) ;  /* 0x0000000000e00947 */ /* 0x000fea0003800000 */
[----:B------:R-:W-:Y:S01]  /*2210*/  IMAD.MOV.U32 R5, RZ, RZ, 0x34 ;  /* 0x00000034ff057424 */ /* 0x000fe200078e00ff */
[----:B------:R-:W-:-:S03]  /*2220*/  UMOV UR11, 0xffffffff ;  /* 0xffffffff000b7882 */ /* 0x000fc60000000000 */
[----:B------:R-:W-:-:S05]  /*2230*/  IMAD R18, R3, R5, UR4 ;  /* 0x0000000403127e24 */ /* 0x000fca000f8e0205 */
[----:B------:R-:W-:Y:S04]  /*2240*/  LDS R16, [R18+0x3410] ;  /* 0x0034100012107984 */ /* 0x000fe80000000800 */
[----:B------:R-:W-:Y:S04]  /*2250*/  LDS R17, [R18+0x3414] ;  /* 0x0034140012117984 */ /* 0x000fe80000000800 */
[----:B------:R-:W1:Y:S04]  /*2260*/  LDS R14, [R18+0x3418] ;  /* 0x00341800120e7984 */ /* 0x000e680000000800 */
[----:B------:R-:W-:Y:S04]  /*2270*/  LDS R15, [R18+0x341c] ;  /* 0x00341c00120f7984 */ /* 0x000fe80000000800 */
[----:B------:R-:W2:Y:S04]  /*2280*/  LDS R12, [R18+0x3420] ;  /* 0x00342000120c7984 */ /* 0x000ea80000000800 */
[----:B------:R-:W-:Y:S04]  /*2290*/  LDS R13, [R18+0x3424] ;  /* 0x00342400120d7984 */ /* 0x000fe80000000800 */
[----:B------:R-:W3:Y:S04]  /*22a0*/  LDS R10, [R18+0x3428] ;  /* 0x00342800120a7984 */ /* 0x000ee80000000800 */
[----:B------:R-:W-:Y:S04]  /*22b0*/  LDS R9, [R18+0x342c] ;  /* 0x00342c0012097984 */ /* 0x000fe80000000800 */
[----:B------:R-:W4:Y:S04]  /*22c0*/  LDS R8, [R18+0x3430] ;  /* 0x0034300012087984 */ /* 0x000f280000000800 */
[----:B------:R-:W-:Y:S04]  /*22d0*/  LDS R5, [R18+0x3434] ;  /* 0x0034340012057984 */ /* 0x000fe80000000800 */
[----:B------:R-:W5:Y:S04]  /*22e0*/  LDS R4, [R18+0x3438] ;  /* 0x0034380012047984 */ /* 0x000f680000000800 */
[----:B------:R-:W0:Y:S01]  /*22f0*/  LDS R19, [R18+0x343c] ;  /* 0x00343c0012137984 */ /* 0x000e220000000800 */
[----:B-1----:R-:W-:-:S04]  /*2300*/  IADD3 R20, PT, PT, R14, R17, R16 ;  /* 0x000000110e147210 */ /* 0x002fc80007ffe010 */
[----:B--2---:R-:W-:-:S04]  /*2310*/  IADD3 R20, PT, PT, R12, R20, R15 ;  /* 0x000000140c147210 */ /* 0x004fc80007ffe00f */
[----:B---3--:R-:W-:-:S04]  /*2320*/  IADD3 R20, PT, PT, R10, R20, R13 ;  /* 0x000000140a147210 */ /* 0x008fc80007ffe00d */
[----:B----4-:R-:W-:-:S04]  /*2330*/  IADD3 R20, PT, PT, R8, R20, R9 ;  /* 0x0000001408147210 */ /* 0x010fc80007ffe009 */
[----:B-----5:R-:W-:-:S05]  /*2340*/  IADD3 R20, PT, PT, R4, R20, R5 ;  /* 0x0000001404147210 */ /* 0x020fca0007ffe005 */
[----:B0-----:R-:W-:Y:S01]  /*2350*/  IMAD.IADD R19, R19, 0x1, R20 ;  /* 0x0000000113137824 */ /* 0x001fe200078e0214 */
[----:B------:R-:W-:Y:S06]  /*2360*/  BRA.DIV UR11, `(.L_x_26) ;  /* 0x0000005e0be47947 */ /* 0x000fec000b800000 */
[----:B------:R-:W0:Y:S02]  /*2370*/  SHFL.UP P0, R20, R19, 0x1, RZ ;  /* 0x0420000013147989 */ /* 0x000e2400000000ff */
[----:B0-----:R-:W-:-:S05]  /*2380*/  @P0 IMAD.IADD R20, R19, 0x1, R20 ;  /* 0x0000000113140824 */ /* 0x001fca00078e0214 */
[----:B------:R-:W0:Y:S02]  /*2390*/  SHFL.UP P0, R21, R20, 0x2, RZ ;  /* 0x0440000014157989 */ /* 0x000e2400000000ff */
[----:B0-----:R-:W-:-:S05]  /*23a0*/  @P0 IMAD.IADD R21, R20, 0x1, R21 ;  /* 0x0000000114150824 */ /* 0x001fca00078e0215 */
[----:B------:R-:W0:Y:S02]  /*23b0*/  SHFL.UP P0, R22, R21, 0x4, RZ ;  /* 0x0480000015167989 */ /* 0x000e2400000000ff */
[----:B0-----:R-:W-:-:S05]  /*23c0*/  @P0 IMAD.IADD R22, R21, 0x1, R22 ;  /* 0x0000000115160824 */ /* 0x001fca00078e0216 */
[----:B------:R-:W0:Y:S02]  /*23d0*/  SHFL.UP P0, R23, R22, 0x8, RZ ;  /* 0x0500000016177989 */ /* 0x000e2400000000ff */
[----:B0-----:R-:W-:-:S05]  /*23e0*/  @P0 IMAD.IADD R23, R22, 0x1, R23 ;  /* 0x0000000116170824 */ /* 0x001fca00078e0217 */
[----:B------:R0:W1:Y:S02]  /*23f0*/  SHFL.UP P0, R48, R23, 0x10, RZ ;  /* 0x0600000017307989 */ /* 0x00006400000000ff */
.L_x_118:
[----:B-1----:R-:W-:-:S04]  /*2400*/  @P0 IMAD.IADD R48, R23, 0x1, R48 ;  /* 0x0000000117300824 */ /* 0x002fc800078e0230 */
[----:B------:R-:W-:-:S04]  /*2410*/  IMAD.IADD R19, R48, 0x1, -R19 ;  /* 0x0000000130137824 */ /* 0x000fc800078e0a13 */
[----:B------:R-:W-:Y:S01]  /*2420*/  IMAD.IADD R16, R16, 0x1, R19 ;  /* 0x0000000110107824 */ /* 0x000fe200078e0213 */
[----:B------:R1:W-:Y:S03]  /*2430*/  STS [R18+0x3410], R19 ;  /* 0x0034101312007388 */ /* 0x0003e60000000800 */
        /* <DEDUP_REMOVED lines=19> */
[----:B------:R1:W-:Y:S04]  /*2570*/  STS [R18+0x3438], R5 ;  /* 0x0034380512007388 */ /* 0x0003e80000000800 */
[----:B------:R1:W-:Y:S02]  /*2580*/  STS [R18+0x343c], R21 ;  /* 0x00343c1512007388 */ /* 0x0003e40000000800 */
.L_x_25:
[----:B------:R-:W-:Y:S05]  /*2590*/  WARPSYNC.ALL ;  /* 0x0000000000007948 */ /* 0x000fea0003800000 */
[----:B------:R-:W-:Y:S01]  /*25a0*/  BAR.SYNC.DEFER_BLOCKING 0x0 ;  /* 0x0000000000007b1d */ /* 0x000fe20000010000 */
[----:B------:R-:W-:Y:S02]  /*25b0*/  ISETP.NE.AND P0, PT, R53, RZ, PT ;  /* 0x000000ff3500720c */ /* 0x000fe40003f05270 */
[----:B-1----:R-:W-:-:S03]  /*25c0*/  SHF.R.U32.HI R5, RZ, UR6, R45 ;  /* 0x00000006ff057c19 */ /* 0x002fc6000801162d */
[----:B------:R-:W-:Y:S01]  /*25d0*/  BSSY.RECONVERGENT B0, `(.L_x_27) ;  /* 0x0000029000007945 */ /* 0x000fe20003800200 */
[----:B------:R-:W-:Y:S01]  /*25e0*/  LOP3.LUT R5, R5, UR5, RZ, 0x30, !PT ;  /* 0x0000000505057c12 */ /* 0x000fe2000f8e30ff */
[----:B0-----:R-:W0:Y:S06]  /*25f0*/  LDS R24, [R24+0x3410] ;  /* 0x0034100018187984 */ /* 0x001e2c0000000800 */
[----:B------:R-:W-:Y:S05]  /*2600*/  @P0 BRA `(.L_x_28) ;  /* 0x0000000000940947 */ /* 0x000fea0003800000 */
[----:B------:R-:W-:-:S05]  /*2610*/  LEA R4, R3, UR4, 0x2 ;  /* 0x0000000403047c11 */ /* 0x000fca000f8e10ff */
[----:B------:R-:W0:Y:S04]  /*2620*/  LDS R13, [R4] ;  /* 0x00000000040d7984 */ /* 0x000e280000000800 */
[----:B------:R-:W1:Y:S04]  /*2630*/  LDS R15, [R4+0x400] ;  /* 0x00040000040f7984 */ /* 0x000e680000000800 */
[----:B------:R-:W2:Y:S04]  /*2640*/  LDS R17, [R4+0x800] ;  /* 0x0008000004117984 */ /* 0x000ea80000000800 */
[----:B------:R-:W3:Y:S04]  /*2650*/  LDS R19, [R4+0xc00] ;  /* 0x000c000004137984 */ /* 0x000ee80000000800 */
[----:B------:R-:W4:Y:S04]  /*2660*/  LDS R21, [R4+0x1000] ;  /* 0x0010000004157984 */ /* 0x000f280000000800 */
[----:B------:R-:W5:Y:S04]  /*2670*/  LDS R23, [R4+0x1400] ;  /* 0x0014000004177984 */ /* 0x000f680000000800 */
[----:B------:R-:W5:Y:S04]  /*2680*/  LDS R45, [R4+0x1800] ;  /* 0x00180000042d7984 */ /* 0x000f680000000800 */
[----:B------:R-:W5:Y:S04]  /*2690*/  LDS R47, [R4+0x1c00] ;  /* 0x001c0000042f7984 */ /* 0x000f680000000800 */
[----:B------:R-:W5:Y:S04]  /*26a0*/  LDS R49, [R4+0x2000] ;  /* 0x0020000004317984 */ /* 0x000f680000000800 */
[----:B------:R-:W5:Y:S04]  /*26b0*/  LDS R51, [R4+0x2400] ;  /* 0x0024000004337984 */ /* 0x000f680000000800 */
[----:B------:R-:W5:Y:S01]  /*26c0*/  LDS R8, [R4+0x2800] ;  /* 0x0028000004087984 */ /* 0x000f620000000800 */
[----:B0-----:R-:W-:-:S03]  /*26d0*/  IMAD.IADD R13, R24, 0x1, R13 ;  /* 0x00000001180d7824 */ /* 0x001fc600078e020d */
[----:B------:R-:W0:Y:S01]  /*26e0*/  LDS R9, [R4+0x2c00] ;  /* 0x002c000004097984 */ /* 0x000e220000000800 */
[----:B-1----:R-:W-:-:S03]  /*26f0*/  IMAD.IADD R15, R24, 0x1, R15 ;  /* 0x00000001180f7824 */ /* 0x002fc600078e020f */
[----:B------:R1:W-:Y:S01]  /*2700*/  STS [R4], R13 ;  /* 0x0000000d04007388 */ /* 0x0003e20000000800 */
[C---:B--2---:R-:W-:Y:S02]  /*2710*/  IMAD.IADD R17, R24.reuse, 0x1, R17 ;  /* 0x0000000118117824 */ /* 0x044fe400078e0211 */
[C---:B---3--:R-:W-:Y:S01]  /*2720*/  IMAD.IADD R19, R24.reuse, 0x1, R19 ;  /* 0x0000000118137824 */ /* 0x048fe200078e0213 */
[----:B------:R2:W-:Y:S01]  /*2730*/  STS [R4+0x400], R15 ;  /* 0x0004000f04007388 */ /* 0x0005e20000000800 */
[----:B----4-:R-:W-:-:S03]  /*2740*/  IMAD.IADD R21, R24, 0x1, R21 ;  /* 0x0000000118157824 */ /* 0x010fc600078e0215 */
[----:B------:R2:W-:Y:S01]  /*2750*/  STS [R4+0x800], R17 ;  /* 0x0008001104007388 */ /* 0x0005e20000000800 */
[----:B-----5:R-:W-:-:S03]  /*2760*/  IMAD.IADD R23, R24, 0x1, R23 ;  /* 0x0000000118177824 */ /* 0x020fc600078e0217 */
[----:B------:R2:W-:Y:S01]  /*2770*/  STS [R4+0xc00], R19 ;  /* 0x000c001304007388 */ /* 0x0005e20000000800 */
[----:B------:R-:W-:-:S03]  /*2780*/  IMAD.IADD R45, R24, 0x1, R45 ;  /* 0x00000001182d7824 */ /* 0x000fc600078e022d */
[----:B------:R2:W-:Y:S01]  /*2790*/  STS [R4+0x1000], R21 ;  /* 0x0010001504007388 */ /* 0x0005e20000000800 */
[----:B------:R-:W-:-:S03]  /*27a0*/  IMAD.IADD R47, R24, 0x1, R47 ;  /* 0x00000001182f7824 */ /* 0x000fc600078e022f */
[----:B------:R2:W-:Y:S01]  /*27b0*/  STS [R4+0x1400], R23 ;  /* 0x0014001704007388 */ /* 0x0005e20000000800 */
[----:B------:R-:W-:-:S03]  /*27c0*/  IMAD.IADD R49, R24, 0x1, R49 ;  /* 0x0000000118317824 */ /* 0x000fc600078e0231 */
[----:B------:R2:W-:Y:S01]  /*27d0*/  STS [R4+0x1800], R45 ;  /* 0x0018002d04007388 */ /* 0x0005e20000000800 */
[----:B------:R-:W-:-:S03]  /*27e0*/  IMAD.IADD R51, R24, 0x1, R51 ;  /* 0x0000000118337824 */ /* 0x000fc600078e0233 */
[----:B------:R2:W-:Y:S01]  /*27f0*/  STS [R4+0x1c00], R47 ;  /* 0x001c002f04007388 */ /* 0x0005e20000000800 */
[----:B-1----:R-:W-:-:S03]  /*2800*/  IMAD.IADD R13, R24, 0x1, R8 ;  /* 0x00000001180d7824 */ /* 0x002fc600078e0208 */
[----:B------:R2:W-:Y:S01]  /*2810*/  STS [R4+0x2000], R49 ;  /* 0x0020003104007388 */ /* 0x0005e20000000800 */
[----:B0-----:R-:W-:-:S03]  /*2820*/  IMAD.IADD R9, R24, 0x1, R9 ;  /* 0x0000000118097824 */ /* 0x001fc600078e0209 */
[----:B------:R2:W-:Y:S04]  /*2830*/  STS [R4+0x2400], R51 ;  /* 0x0024003304007388 */ /* 0x0005e80000000800 */
[----:B------:R2:W-:Y:S04]  /*2840*/  STS [R4+0x2800], R13 ;  /* 0x0028000d04007388 */ /* 0x0005e80000000800 */
[----:B------:R2:W-:Y:S02]  /*2850*/  STS [R4+0x2c00], R9 ;  /* 0x002c000904007388 */ /* 0x0005e40000000800 */
.L_x_28:
[----:B------:R-:W-:Y:S05]  /*2860*/  BSYNC.RECONVERGENT B0 ;  /* 0x0000000000007941 */ /* 0x000fea0003800200 */
.L_x_27:
[----:B------:R-:W-:Y:S01]  /*2870*/  BAR.SYNC.DEFER_BLOCKING 0x0 ;  /* 0x0000000000007b1d */ /* 0x000fe20000010000 */
[----:B------:R-:W-:Y:S01]  /*2880*/  R2P PR, R5, 0x7f ;  /* 0x0000007f05007804 */ /* 0x000fe20000000000 */
[----:B------:R-:W-:-:S04]  /*2890*/  IMAD.MOV.U32 R8, RZ, RZ, RZ ;  /* 0x000000ffff087224 */ /* 0x000fc800078e00ff */
[----:B------:R-:W-:Y:S01]  /*28a0*/  BSSY.RECONVERGENT B0, `(.L_x_29) ;  /* 0x0000026000007945 */ /* 0x000fe20003800200 */
[----:B--2---:R-:W1:Y:S07]  /*28b0*/  S2R R23, SR_LEMASK ;  /* 0x0000000000177919 */ /* 0x004e6e0000003a00 */
[----:B------:R-:W-:Y:S02]  /*28c0*/  VOTE.ANY R4, PT, P0 ;  /* 0x0000000000047806 */ /* 0x000fe400000e0100 */
[----:B------:R-:W-:-:S02]  /*28d0*/  VOTE.ANY R9, PT, P1 ;  /* 0x0000000000097806 */ /* 0x000fc400008e0100 */
[----:B------:R-:W-:Y:S02]  /*28e0*/  @!P0 LOP3.LUT R4, RZ, R4, RZ, 0x33, !PT ;  /* 0x00000004ff048212 */ /* 0x000fe400078e33ff */
[----:B------:R-:W-:Y:S02]  /*28f0*/  VOTE.ANY R13, PT, P2 ;  /* 0x00000000000d7806 */ /* 0x000fe400010e0100 */
[----:B------:R-:W-:Y:S02]  /*2900*/  @!P1 LOP3.LUT R9, RZ, R9, RZ, 0x33, !PT ;  /* 0x00000009ff099212 */ /* 0x000fe400078e33ff */
[----:B------:R-:W-:Y:S02]  /*2910*/  VOTE.ANY R15, PT, P3 ;  /* 0x00000000000f7806 */ /* 0x000fe400018e0100 */
[----:B------:R-:W-:Y:S02]  /*2920*/  @!P2 LOP3.LUT R13, RZ, R13, RZ, 0x33, !PT ;  /* 0x0000000dff0da212 */ /* 0x000fe400078e33ff */
[----:B------:R-:W-:-:S02]  /*2930*/  LOP3.LUT R4, R9, R4, RZ, 0xc0, !PT ;  /* 0x0000000409047212 */ /* 0x000fc400078ec0ff */
[----:B------:R-:W-:Y:S02]  /*2940*/  @!P3 LOP3.LUT R15, RZ, R15, RZ, 0x33, !PT ;  /* 0x0000000fff0fb212 */ /* 0x000fe400078e33ff */
[----:B------:R-:W-:Y:S02]  /*2950*/  LOP3.LUT R4, R13, R4, RZ, 0xc0, !PT ;  /* 0x000000040d047212 */ /* 0x000fe400078ec0ff */
[----:B------:R-:W-:Y:S02]  /*2960*/  VOTE.ANY R9, PT, P4 ;  /* 0x0000000000097806 */ /* 0x000fe400020e0100 */
[----:B------:R-:W-:Y:S02]  /*2970*/  LOP3.LUT P0, RZ, R5, 0x80, RZ, 0xc0, !PT ;  /* 0x0000008005ff7812 */ /* 0x000fe4000780c0ff */
[----:B------:R-:W-:Y:S02]  /*2980*/  LOP3.LUT R4, R15, R4, RZ, 0xc0, !PT ;  /* 0x000000040f047212 */ /* 0x000fe400078ec0ff */
[----:B------:R-:W-:-:S02]  /*2990*/  VOTE.ANY R13, PT, P5 ;  /* 0x00000000000d7806 */ /* 0x000fc400028e0100 */
[----:B------:R-:W-:Y:S02]  /*29a0*/  @!P4 LOP3.LUT R9, RZ, R9, RZ, 0x33, !PT ;  /* 0x00000009ff09c212 */ /* 0x000fe400078e33ff */
[----:B------:R-:W-:Y:S02]  /*29b0*/  @!P5 LOP3.LUT R13, RZ, R13, RZ, 0x33, !PT ;  /* 0x0000000dff0dd212 */ /* 0x000fe400078e33ff */
[----:B------:R-:W-:Y:S02]  /*29c0*/  LOP3.LUT R4, R9, R4, RZ, 0xc0, !PT ;  /* 0x0000000409047212 */ /* 0x000fe400078ec0ff */
[----:B------:R-:W-:Y:S02]  /*29d0*/  VOTE.ANY R9, PT, P6 ;  /* 0x0000000000097806 */ /* 0x000fe400030e0100 */
[----:B------:R-:W-:Y:S02]  /*29e0*/  LOP3.LUT R4, R13, R4, RZ, 0xc0, !PT ;  /* 0x000000040d047212 */ /* 0x000fe400078ec0ff */
[----:B------:R-:W-:-:S02]  /*29f0*/  VOTE.ANY R13, PT, P0 ;  /* 0x00000000000d7806 */ /* 0x000fc400000e0100 */
[----:B------:R-:W-:Y:S02]  /*2a00*/  @!P6 LOP3.LUT R9, RZ, R9, RZ, 0x33, !PT ;  /* 0x00000009ff09e212 */ /* 0x000fe400078e33ff */
[----:B------:R-:W-:Y:S02]  /*2a10*/  @!P0 LOP3.LUT R13, RZ, R13, RZ, 0x33, !PT ;  /* 0x0000000dff0d8212 */ /* 0x000fe400078e33ff */
[----:B------:R-:W-:Y:S02]  /*2a20*/  LOP3.LUT R4, R9, R4, RZ, 0xc0, !PT ;  /* 0x0000000409047212 */ /* 0x000fe400078ec0ff */
[----:B------:R-:W-:Y:S02]  /*2a30*/  SHF.R.U32.HI R9, RZ, UR6, R6 ;  /* 0x00000006ff097c19 */ /* 0x000fe40008011606 */
[----:B------:R-:W-:Y:S01]  /*2a40*/  LOP3.LUT R10, R13, R4, RZ, 0xc0, !PT ;  /* 0x000000040d0a7212 */ /* 0x000fe200078ec0ff */
[----:B------:R-:W-:Y:S01]  /*2a50*/  IMAD.SHL.U32 R4, R3, 0x20, RZ ;  /* 0x0000002003047824 */ /* 0x000fe200078e00ff */
[----:B------:R-:W-:-:S02]  /*2a60*/  LOP3.LUT R9, R9, UR5, RZ, 0x30, !PT ;  /* 0x0000000509097c12 */ /* 0x000fc4000f8e30ff */
[----:B------:R-:W2:Y:S01]  /*2a70*/  FLO.U32 R15, R10 ;  /* 0x0000000a000f7300 */ /* 0x000ea200000e0000 */
[----:B-1----:R-:W-:Y:S02]  /*2a80*/  LOP3.LUT R14, R23, R10, RZ, 0xc0, !PT ;  /* 0x0000000a170e7212 */ /* 0x002fe400078ec0ff */
[----:B------:R-:W-:-:S05]  /*2a90*/  LOP3.LUT R4, R4, 0x7c00, RZ, 0xc0, !PT ;  /* 0x00007c0004047812 */ /* 0x000fca00078ec0ff */
[----:B------:R-:W1:Y:S01]  /*2aa0*/  POPC R14, R14 ;  /* 0x0000000e000e7309 */ /* 0x000e620000000000 */
[----:B------:R-:W-:Y:S01]  /*2ab0*/  VIADD R22, R4, UR4 ;  /* 0x0000000404167c36 */ /* 0x000fe20008000000 */
[----:B--2---:R-:W-:-:S13]  /*2ac0*/  ISETP.NE.AND P0, PT, R46, R15, PT ;  /* 0x0000000f2e00720c */ /* 0x004fda0003f05270 */
[----:B-1----:R-:W-:Y:S05]  /*2ad0*/  @P0 BRA `(.L_x_30) ;  /* 0x0000000000080947 */ /* 0x002fea0003800000 */
[----:B------:R-:W-:-:S05]  /*2ae0*/  IMAD R5, R5, 0x4, R22 ;  /* 0x0000000405057824 */ /* 0x000fca00078e0216 */
[----:B------:R1:W2:Y:S02]  /*2af0*/  ATOMS.ADD R8, [R5], R14 ;  /* 0x0000000e0508738c */ /* 0x0002a40000000000 */
.L_x_30:
[----:B------:R-:W-:Y:S05]  /*2b00*/  BSYNC.RECONVERGENT B0 ;  /* 0x0000000000007941 */ /* 0x000fea0003800200 */
.L_x_29:
[----:B------:R-:W-:Y:S01]  /*2b10*/  R2P PR, R9, 0x7f ;  /* 0x0000007f09007804 */ /* 0x000fe20000000000 */
[----:B--2---:R2:W3:Y:S01]  /*2b20*/  SHFL.IDX PT, R8, R8, R15, 0x1f ;  /* 0x00001f0f08087589 */ /* 0x0044e200000e0000 */
[----:B------:R-:W-:Y:S01]  /*2b30*/  BSSY.RECONVERGENT B0, `(.L_x_31) ;  /* 0x0000023000007945 */ /* 0x000fe20003800200 */
[----:B------:R-:W-:-:S10]  /*2b40*/  IMAD.MOV.U32 R12, RZ, RZ, RZ ;  /* 0x000000ffff0c7224 */ /* 0x000fd400078e00ff */
[----:B------:R-:W-:Y:S02]  /*2b50*/  VOTE.ANY R4, PT, P0 ;  /* 0x0000000000047806 */ /* 0x000fe400000e0100 */
[----:B-1----:R-:W-:Y:S02]  /*2b60*/  VOTE.ANY R5, PT, P1 ;  /* 0x0000000000057806 */ /* 0x002fe400008e0100 */
[----:B------:R-:W-:Y:S02]  /*2b70*/  @!P0 LOP3.LUT R4, RZ, R4, RZ, 0x33, !PT ;  /* 0x00000004ff048212 */ /* 0x000fe400078e33ff */
[----:B------:R-:W-:Y:S02]  /*2b80*/  VOTE.ANY R13, PT, P2 ;  /* 0x00000000000d7806 */ /* 0x000fe400010e0100 */
[----:B------:R-:W-:Y:S02]  /*2b90*/  @!P1 LOP3.LUT R5, RZ, R5, RZ, 0x33, !PT ;  /* 0x00000005ff059212 */ /* 0x000fe400078e33ff */
[----:B------:R-:W-:-:S02]  /*2ba0*/  @!P2 LOP3.LUT R13, RZ, R13, RZ, 0x33, !PT ;  /* 0x0000000dff0da212 */ /* 0x000fc400078e33ff */
[----:B------:R-:W-:Y:S02]  /*2bb0*/  LOP3.LUT R4, R5, R4, RZ, 0xc0, !PT ;  /* 0x0000000405047212 */ /* 0x000fe400078ec0ff */
[----:B------:R-:W-:Y:S02]  /*2bc0*/  VOTE.ANY R5, PT, P3 ;  /* 0x0000000000057806 */ /* 0x000fe400018e0100 */
[----:B------:R-:W-:Y:S02]  /*2bd0*/  LOP3.LUT R4, R13, R4, RZ, 0xc0, !PT ;  /* 0x000000040d047212 */ /* 0x000fe400078ec0ff */
[----:B------:R-:W-:Y:S02]  /*2be0*/  LOP3.LUT P0, RZ, R9, 0x80, RZ, 0xc0, !PT ;  /* 0x0000008009ff7812 */ /* 0x000fe4000780c0ff */
[----:B------:R-:W-:Y:S02]  /*2bf0*/  VOTE.ANY R13, PT, P4 ;  /* 0x00000000000d7806 */ /* 0x000fe400020e0100 */
[----:B------:R-:W-:-:S02]  /*2c00*/  @!P3 LOP3.LUT R5, RZ, R5, RZ, 0x33, !PT ;  /* 0x00000005ff05b212 */ /* 0x000fc400078e33ff */
[----:B------:R-:W-:Y:S02]  /*2c10*/  @!P4 LOP3.LUT R13, RZ, R13, RZ, 0x33, !PT ;  /* 0x0000000dff0dc212 */ /* 0x000fe400078e33ff */
[----:B------:R-:W-:Y:S02]  /*2c20*/  LOP3.LUT R4, R5, R4, RZ, 0xc0, !PT ;  /* 0x0000000405047212 */ /* 0x000fe400078ec0ff */
[----:B------:R-:W-:Y:S02]  /*2c30*/  VOTE.ANY R5, PT, P5 ;  /* 0x0000000000057806 */ /* 0x000fe400028e0100 */
[----:B------:R-:W-:Y:S02]  /*2c40*/  LOP3.LUT R4, R13, R4, RZ, 0xc0, !PT ;  /* 0x000000040d047212 */ /* 0x000fe400078ec0ff */
[----:B------:R-:W-:Y:S02]  /*2c50*/  VOTE.ANY R13, PT, P6 ;  /* 0x00000000000d7806 */ /* 0x000fe400030e0100 */
[----:B------:R-:W-:-:S02]  /*2c60*/  @!P5 LOP3.LUT R5, RZ, R5, RZ, 0x33, !PT ;  /* 0x00000005ff05d212 */ /* 0x000fc400078e33ff */
[----:B------:R-:W-:Y:S02]  /*2c70*/  VOTE.ANY R17, PT, P0 ;  /* 0x0000000000117806 */ /* 0x000fe400000e0100 */
[----:B------:R-:W-:Y:S02]  /*2c80*/  @!P6 LOP3.LUT R13, RZ, R13, RZ, 0x33, !PT ;  /* 0x0000000dff0de212 */ /* 0x000fe400078e33ff */
[----:B------:R-:W-:Y:S02]  /*2c90*/  LOP3.LUT R4, R5, R4, RZ, 0xc0, !PT ;  /* 0x0000000405047212 */ /* 0x000fe400078ec0ff */
[----:B------:R-:W-:Y:S02]  /*2ca0*/  @!P0 LOP3.LUT R17, RZ, R17, RZ, 0x33, !PT ;  /* 0x00000011ff118212 */ /* 0x000fe400078e33ff */
[----:B------:R-:W-:-:S04]  /*2cb0*/  LOP3.LUT R4, R13, R4, RZ, 0xc0, !PT ;  /* 0x000000040d047212 */ /* 0x000fc800078ec0ff */
[----:B------:R-:W-:Y:S02]  /*2cc0*/  LOP3.LUT R4, R17, R4, RZ, 0xc0, !PT ;  /* 0x0000000411047212 */ /* 0x000fe400078ec0ff */
[----:B------:R-:W-:Y:S02]  /*2cd0*/  SHF.R.U32.HI R17, RZ, UR6, R0 ;  /* 0x00000006ff117c19 */ /* 0x000fe40008011600 */
[----:B------:R-:W1:Y:S01]  /*2ce0*/  FLO.U32 R5, R4 ;  /* 0x0000000400057300 */ /* 0x000e6200000e0000 */
[----:B------:R-:W-:Y:S02]  /*2cf0*/  LOP3.LUT R13, R23, R4, RZ, 0xc0, !PT ;  /* 0x00000004170d7212 */ /* 0x000fe400078ec0ff */
[----:B------:R-:W-:-:S05]  /*2d00*/  LOP3.LUT R17, R17, UR5, RZ, 0x30, !PT ;  /* 0x0000000511117c12 */ /* 0x000fca000f8e30ff */
[----:B------:R-:W4:Y:S01]  /*2d10*/  POPC R13, R13 ;  /* 0x0000000d000d7309 */ /* 0x000f220000000000 */
[----:B-1----:R-:W-:-:S13]  /*2d20*/  ISETP.NE.AND P0, PT, R46, R5, PT ;  /* 0x000000052e00720c */ /* 0x002fda0003f05270 */
[----:B--234-:R-:W-:Y:S05]  /*2d30*/  @P0 BRA `(.L_x_32) ;  /* 0x0000000000080947 */ /* 0x01cfea0003800000 */
[----:B------:R-:W-:-:S06]  /*2d40*/  IMAD R12, R9, 0x4, R22 ;  /* 0x00000004090c7824 */ /* 0x000fcc00078e0216 */
[----:B------:R1:W2:Y:S02]  /*2d50*/  ATOMS.ADD R12, [R12], R13 ;  /* 0x0000000d0c0c738c */ /* 0x0002a40000000000 */
.L_x_32:
[----:B------:R-:W-:Y:S05]  /*2d60*/  BSYNC.RECONVERGENT B0 ;  /* 0x0000000000007941 */ /* 0x000fea0003800200 */
.L_x_31:
[----:B------:R-:W-:Y:S01]  /*2d70*/  R2P PR, R17, 0x7f ;  /* 0x0000007f11007804 */ /* 0x000fe20000000000 */
[----:B--2---:R2:W3:Y:S01]  /*2d80*/  SHFL.IDX PT, R12, R12, R5, 0x1f ;  /* 0x00001f050c0c7589 */ /* 0x0044e200000e0000 */
[----:B------:R-:W-:Y:S11]  /*2d90*/  BSSY.RECONVERGENT B0, `(.L_x_33) ;  /* 0x0000023000007945 */ /* 0x000ff60003800200 */
[----:B------:R-:W-:-:S02]  /*2da0*/  VOTE.ANY R0, PT, P0 ;  /* 0x0000000000007806 */ /* 0x000fc400000e0100 */
[----:B------:R-:W-:Y:S02]  /*2db0*/  VOTE.ANY R9, PT, P1 ;  /* 0x0000000000097806 */ /* 0x000fe400008e0100 */
[----:B------:R-:W-:Y:S02]  /*2dc0*/  @!P0 LOP3.LUT R0, RZ, R0, RZ, 0x33, !PT ;  /* 0x00000000ff008212 */ /* 0x000fe400078e33ff */
[----:B------:R-:W-:Y:S02]  /*2dd0*/  VOTE.ANY R15, PT, P2 ;  /* 0x00000000000f7806 */ /* 0x000fe400010e0100 */
[----:B------:R-:W-:Y:S02]  /*2de0*/  @!P1 LOP3.LUT R9, RZ, R9, RZ, 0x33, !PT ;  /* 0x00000009ff099212 */ /* 0x000fe400078e33ff */
[----:B------:R-:W-:Y:S02]  /*2df0*/  @!P2 LOP3.LUT R15, RZ, R15, RZ, 0x33, !PT ;  /* 0x0000000fff0fa212 */ /* 0x000fe400078e33ff */
[----:B------:R-:W-:-:S02]  /*2e00*/  LOP3.LUT R0, R9, R0, RZ, 0xc0, !PT ;  /* 0x0000000009007212 */ /* 0x000fc400078ec0ff */
[----:B------:R-:W-:Y:S02]  /*2e10*/  VOTE.ANY R9, PT, P3 ;  /* 0x0000000000097806 */ /* 0x000fe400018e0100 */
[----:B------:R-:W-:Y:S02]  /*2e20*/  LOP3.LUT R0, R15, R0, RZ, 0xc0, !PT ;  /* 0x000000000f007212 */ /* 0x000fe400078ec0ff */
[----:B------:R-:W-:Y:S02]  /*2e30*/  LOP3.LUT P0, RZ, R17, 0x80, RZ, 0xc0, !PT ;  /* 0x0000008011ff7812 */ /* 0x000fe4000780c0ff */
[----:B------:R-:W-:Y:S02]  /*2e40*/  VOTE.ANY R15, PT, P4 ;  /* 0x00000000000f7806 */ /* 0x000fe400020e0100 */
[----:B------:R-:W-:Y:S02]  /*2e50*/  @!P3 LOP3.LUT R9, RZ, R9, RZ, 0x33, !PT ;  /* 0x00000009ff09b212 */ /* 0x000fe400078e33ff */
[----:B------:R-:W-:-:S02]  /*2e60*/  @!P4 LOP3.LUT R15, RZ, R15, RZ, 0x33, !PT ;  /* 0x0000000fff0fc212 */ /* 0x000fc400078e33ff */
[----:B------:R-:W-:Y:S02]  /*2e70*/  LOP3.LUT R0, R9, R0, RZ, 0xc0, !PT ;  /* 0x0000000009007212 */ /* 0x000fe400078ec0ff */
[----:B------:R-:W-:Y:S02]  /*2e80*/  VOTE.ANY R9, PT, P5 ;  /* 0x0000000000097806 */ /* 0x000fe400028e0100 */
[----:B------:R-:W-:Y:S02]  /*2e90*/  LOP3.LUT R0, R15, R0, RZ, 0xc0, !PT ;  /* 0x000000000f007212 */ /* 0x000fe400078ec0ff */
[----:B------:R-:W-:Y:S02]  /*2ea0*/  VOTE.ANY R15, PT, P6 ;  /* 0x00000000000f7806 */ /* 0x000fe400030e0100 */
[----:B------:R-:W-:Y:S02]  /*2eb0*/  @!P5 LOP3.LUT R9, RZ, R9, RZ, 0x33, !PT ;  /* 0x00000009ff09d212 */ /* 0x000fe400078e33ff */
[----:B------:R-:W-:-:S02]  /*2ec0*/  VOTE.ANY R19, PT, P0 ;  /* 0x0000000000137806 */ /* 0x000fc400000e0100 */
[----:B------:R-:W-:Y:S02]  /*2ed0*/  @!P6 LOP3.LUT R15, RZ, R15, RZ, 0x33, !PT ;  /* 0x0000000fff0fe212 */ /* 0x000fe400078e33ff */
[----:B------:R-:W-:Y:S02]  /*2ee0*/  LOP3.LUT R0, R9, R0, RZ, 0xc0, !PT ;  /* 0x0000000009007212 */ /* 0x000fe400078ec0ff */
[----:B------:R-:W-:Y:S02]  /*2ef0*/  @!P0 LOP3.LUT R19, RZ, R19, RZ, 0x33, !PT ;  /* 0x00000013ff138212 */ /* 0x000fe400078e33ff */
[----:B------:R-:W-:Y:S02]  /*2f00*/  LOP3.LUT R0, R15, R0, RZ, 0xc0, !PT ;  /* 0x000000000f007212 */ /* 0x000fe400078ec0ff */
[----:B------:R-:W-:Y:S02]  /*2f10*/  SHF.R.U32.HI R15, RZ, UR6, R41 ;  /* 0x00000006ff0f7c19 */ /* 0x000fe40008011629 */
[----:B------:R-:W-:Y:S01]  /*2f20*/  LOP3.LUT R4, R19, R0, RZ, 0xc0, !PT ;  /* 0x0000000013047212 */ /* 0x000fe200078ec0ff */
[----:B------:R-:W-:Y:S01]  /*2f30*/  IMAD.MOV.U32 R0, RZ, RZ, RZ ;  /* 0x000000ffff007224 */ /* 0x000fe200078e00ff */
[----:B------:R-:W-:-:S02]  /*2f40*/  LOP3.LUT R15, R15, UR5, RZ, 0x30, !PT ;  /* 0x000000050f0f7c12 */ /* 0x000fc4000f8e30ff */
[----:B------:R-:W4:Y:S01]  /*2f50*/  FLO.U32 R51, R4 ;  /* 0x0000000400337300 */ /* 0x000f2200000e0000 */
[----:B------:R-:W-:-:S07]  /*2f60*/  LOP3.LUT R10, R23, R4, RZ, 0xc0, !PT ;  /* 0x00000004170a7212 */ /* 0x000fce00078ec0ff */
[----:B------:R-:W0:Y:S01]  /*2f70*/  POPC R10, R10 ;  /* 0x0000000a000a7309 */ /* 0x000e220000000000 */
[----:B----4-:R-:W-:-:S13]  /*2f80*/  ISETP.NE.AND P0, PT, R46, R51, PT ;  /* 0x000000332e00720c */ /* 0x010fda0003f05270 */
[----:B0-23--:R-:W-:Y:S05]  /*2f90*/  @P0 BRA `(.L_x_34) ;  /* 0x0000000000080947 */ /* 0x00dfea0003800000 */
[----:B------:R-:W-:-:S05]  /*2fa0*/  IMAD R17, R17, 0x4, R22 ;  /* 0x0000000411117824 */ /* 0x000fca00078e0216 */
[----:B------:R0:W2:Y:S02]  /*2fb0*/  ATOMS.ADD R0, [R17], R10 ;  /* 0x0000000a1100738c */ /* 0x0000a40000000000 */
.L_x_34:
[----:B------:R-:W-:Y:S05]  /*2fc0*/  BSYNC.RECONVERGENT B0 ;  /* 0x0000000000007941 */ /* 0x000fea0003800200 */
.L_x_33:
        /* <DEDUP_REMOVED lines=21> */
[----:B0-----:R-:W-:-:S02]  /*3120*/  VOTE.ANY R17, PT, P0 ;  /* 0x0000000000117806 */ /* 0x001fc400000e0100 */
[----:B------:R-:W-:Y:S02]  /*3130*/  @!P6 LOP3.LUT R9, RZ, R9, RZ, 0x33, !PT ;  /* 0x00000009ff09e212 */ /* 0x000fe400078e33ff */
[----:B------:R-:W-:Y:S02]  /*3140*/  LOP3.LUT R4, R5, R4, RZ, 0xc0, !PT ;  /* 0x0000000405047212 */ /* 0x000fe400078ec0ff */
[----:B------:R-:W-:Y:S02]  /*3150*/  @!P0 LOP3.LUT R17, RZ, R17, RZ, 0x33, !PT ;  /* 0x00000011ff118212 */ /* 0x000fe400078e33ff */
[----:B------:R-:W-:-:S04]  /*3160*/  LOP3.LUT R4, R9, R4, RZ, 0xc0, !PT ;  /* 0x0000000409047212 */ /* 0x000fc800078ec0ff */
[----:B------:R-:W-:Y:S01]  /*3170*/  LOP3.LUT R6, R17, R4, RZ, 0xc0, !PT ;  /* 0x0000000411067212 */ /* 0x000fe200078ec0ff */
[----:B------:R-:W-:Y:S01]  /*3180*/  IMAD.MOV.U32 R4, RZ, RZ, RZ ;  /* 0x000000ffff047224 */ /* 0x000fe200078e00ff */
[----:B------:R-:W-:Y:S02]  /*3190*/  SHF.R.U32.HI R17, RZ, UR6, R40 ;  /* 0x00000006ff117c19 */ /* 0x000fe40008011628 */
[----:B------:R-:W0:Y:S01]  /*31a0*/  FLO.U32 R45, R6 ;  /* 0x00000006002d7300 */ /* 0x000e2200000e0000 */
[----:B------:R-:W-:Y:S02]  /*31b0*/  LOP3.LUT R9, R23, R6, RZ, 0xc0, !PT ;  /* 0x0000000617097212 */ /* 0x000fe400078ec0ff */
[----:B------:R-:W-:-:S05]  /*31c0*/  LOP3.LUT R17, R17, UR5, RZ, 0x30, !PT ;  /* 0x0000000511117c12 */ /* 0x000fca000f8e30ff */
[----:B------:R-:W4:Y:S01]  /*31d0*/  POPC R9, R9 ;  /* 0x0000000900097309 */ /* 0x000f220000000000 */
[----:B0-----:R-:W-:-:S13]  /*31e0*/  ISETP.NE.AND P0, PT, R46, R45, PT ;  /* 0x0000002d2e00720c */ /* 0x001fda0003f05270 */
[----:B--234-:R-:W-:Y:S05]  /*31f0*/  @P0 BRA `(.L_x_36) ;  /* 0x0000000000080947 */ /* 0x01cfea0003800000 */
[----:B------:R-:W-:-:S06]  /*3200*/  IMAD R4, R15, 0x4, R22 ;  /* 0x000000040f047824 */ /* 0x000fcc00078e0216 */
[----:B------:R0:W2:Y:S02]  /*3210*/  ATOMS.ADD R4, [R4], R9 ;  /* 0x000000090404738c */ /* 0x0000a40000000000 */
.L_x_36:
[----:B------:R-:W-:Y:S05]  /*3220*/  BSYNC.RECONVERGENT B0 ;  /* 0x0000000000007941 */ /* 0x000fea0003800200 */
.L_x_35:
[----:B------:R-:W-:Y:S01]  /*3230*/  R2P PR, R17, 0x7f ;  /* 0x0000007f11007804 */ /* 0x000fe20000000000 */
[----:B--2---:R2:W3:Y:S01]  /*3240*/  SHFL.IDX PT, R45, R4, R45, 0x1f ;  /* 0x00001f2d042d7589 */ /* 0x0044e200000e0000 */
[----:B------:R-:W-:Y:S01]  /*3250*/  BSSY.RECONVERGENT B0, `(.L_x_37) ;  /* 0x0000023000007945 */ /* 0x000fe20003800200 */
[----:B------:R-:W-:-:S10]  /*3260*/  IMAD.MOV.U32 R6, RZ, RZ, RZ ;  /* 0x000000ffff067224 */ /* 0x000fd400078e00ff */
[----:B------:R-:W-:Y:S02]  /*3270*/  VOTE.ANY R0, PT, P0 ;  /* 0x0000000000007806 */ /* 0x000fe400000e0100 */
[----:B------:R-:W-:Y:S02]  /*3280*/  VOTE.ANY R5, PT, P1 ;  /* 0x0000000000057806 */ /* 0x000fe400008e0100 */
        /* <DEDUP_REMOVED lines=20> */
[----:B------:R-:W-:Y:S02]  /*33d0*/  LOP3.LUT R0, R15, R0, RZ, 0xc0, !PT ;  /* 0x000000000f007212 */ /* 0x000fe400078ec0ff */
[----:B------:R-:W-:-:S02]  /*33e0*/  SHF.R.U32.HI R15, RZ, UR6, R39 ;  /* 0x00000006ff0f7c19 */ /* 0x000fc40008011627 */
[----:B------:R-:W-:Y:S02]  /*33f0*/  LOP3.LUT R0, R19, R0, RZ, 0xc0, !PT ;  /* 0x0000000013007212 */ /* 0x000fe400078ec0ff */
[----:B------:R-:W-:Y:S02]  /*3400*/  LOP3.LUT R15, R15, UR5, RZ, 0x30, !PT ;  /* 0x000000050f0f7c12 */ /* 0x000fe4000f8e30ff */
[----:B------:R-:W4:Y:S01]  /*3410*/  FLO.U32 R19, R0 ;  /* 0x0000000000137300 */ /* 0x000f2200000e0000 */
[----:B------:R-:W-:-:S07]  /*3420*/  LOP3.LUT R5, R23, R0, RZ, 0xc0, !PT ;  /* 0x0000000017057212 */ /* 0x000fce00078ec0ff */
[----:B------:R-:W0:Y:S01]  /*3430*/  POPC R5, R5 ;  /* 0x0000000500057309 */ /* 0x000e220000000000 */
[----:B----4-:R-:W-:-:S13]  /*3440*/  ISETP.NE.AND P0, PT, R46, R19, PT ;  /* 0x000000132e00720c */ /* 0x010fda0003f05270 */
[----:B0-23--:R-:W-:Y:S05]  /*3450*/  @P0 BRA `(.L_x_38) ;  /* 0x0000000000080947 */ /* 0x00dfea0003800000 */
[----:B------:R-:W-:-:S06]  /*3460*/  IMAD R6, R17, 0x4, R22 ;  /* 0x0000000411067824 */ /* 0x000fcc00078e0216 */
[----:B------:R0:W2:Y:S02]  /*3470*/  ATOMS.ADD R6, [R6], R5 ;  /* 0x000000050606738c */ /* 0x0000a40000000000 */
.L_x_38:
[----:B------:R-:W-:Y:S05]  /*3480*/  BSYNC.RECONVERGENT B0 ;  /* 0x0000000000007941 */ /* 0x000fea0003800200 */
.L_x_37:
        /* <DEDUP_REMOVED lines=37> */
.L_x_40:
[----:B------:R-:W-:Y:S05]  /*36e0*/  BSYNC.RECONVERGENT B0 ;  /* 0x0000000000007941 */ /* 0x000fea0003800200 */
.L_x_39:
[----:B------:R-:W-:Y:S01]  /*36f0*/  R2P PR, R17, 0x7f ;  /* 0x0000007f11007804 */ /* 0x000fe20000000000 */
[----:B--2---:R2:W3:Y:S01]  /*3700*/  SHFL.IDX PT, R47, R0, R47, 0x1f ;  /* 0x00001f2f002f7589 */ /* 0x0044e200000e0000 */
[----:B------:R-:W-:Y:S11]  /*3710*/  BSSY.RECONVERGENT B0, `(.L_x_41) ;  /* 0x0000021000007945 */ /* 0x000ff60003800200 */
[----:B0-----:R-:W-:-:S02]  /*3720*/  VOTE.ANY R15, PT, P0 ;  /* 0x00000000000f7806 */ /* 0x001fc400000e0100 */
        /* <DEDUP_REMOVED lines=19> */
[----:B------:R-:W-:Y:S01]  /*3860*/  LOP3.LUT R15, R16, R15, RZ, 0xc0, !PT ;  /* 0x0000000f100f7212 */ /* 0x000fe200078ec0ff */
[----:B------:R-:W-:Y:S01]  /*3870*/  IMAD.MOV.U32 R16, RZ, RZ, RZ ;  /* 0x000000ffff107224 */ /* 0x000fe200078e00ff */
[----:B------:R-:W-:Y:S02]  /*3880*/  @!P0 LOP3.LUT R20, RZ, R20, RZ, 0x33, !PT ;  /* 0x00000014ff148212 */ /* 0x000fe400078e33ff */
[----:B------:R-:W-:-:S04]  /*3890*/  LOP3.LUT R15, R18, R15, RZ, 0xc0, !PT ;  /* 0x0000000f120f7212 */ /* 0x000fc800078ec0ff */
[----:B------:R-:W-:-:S04]  /*38a0*/  LOP3.LUT R20, R20, R15, RZ, 0xc0, !PT ;  /* 0x0000000f14147212 */ /* 0x000fc800078ec0ff */
[----:B------:R-:W0:Y:S01]  /*38b0*/  FLO.U32 R49, R20 ;  /* 0x0000001400317300 */ /* 0x000e2200000e0000 */
[----:B------:R-:W-:-:S07]  /*38c0*/  LOP3.LUT R50, R23, R20, RZ, 0xc0, !PT ;  /* 0x0000001417327212 */ /* 0x000fce00078ec0ff */
[----:B------:R-:W4:Y:S01]  /*38d0*/  POPC R50, R50 ;  /* 0x0000003200327309 */ /* 0x000f220000000000 */
[----:B0-----:R-:W-:-:S13]  /*38e0*/  ISETP.NE.AND P0, PT, R46, R49, PT ;  /* 0x000000312e00720c */ /* 0x001fda0003f05270 */
[----:B--234-:R-:W-:Y:S05]  /*38f0*/  @P0 BRA `(.L_x_42) ;  /* 0x0000000000080947 */ /* 0x01cfea0003800000 */
[----:B------:R-:W-:-:S05]  /*3900*/  IMAD R17, R17, 0x4, R22 ;  /* 0x0000000411117824 */ /* 0x000fca00078e0216 */
[----:B------:R0:W2:Y:S02]  /*3910*/  ATOMS.ADD R16, [R17], R50 ;  /* 0x000000321110738c */ /* 0x0000a40000000000 */
.L_x_42:
[----:B------:R-:W-:Y:S05]  /*3920*/  BSYNC.RECONVERGENT B0 ;  /* 0x0000000000007941 */ /* 0x000fea0003800200 */
.L_x_41:
[----:B------:R-:W-:Y:S01]  /*3930*/  R2P PR, R11, 0x7f ;  /* 0x0000007f0b007804 */ /* 0x000fe20000000000 */
[----:B--2---:R2:W3:Y:S01]  /*3940*/  SHFL.IDX PT, R49, R16, R49, 0x1f ;  /* 0x00001f3110317589 */ /* 0x0044e200000e0000 */
[----:B------:R-:W-:Y:S01]  /*3950*/  BSSY.RECONVERGENT B0, `(.L_x_43) ;  /* 0x0000021000007945 */ /* 0x000fe20003800200 */
[----:B------:R-:W-:-:S10]  /*3960*/  IMAD.MOV.U32 R20, RZ, RZ, RZ ;  /* 0x000000ffff147224 */ /* 0x000fd400078e00ff */
[----:B------:R-:W-:Y:S02]  /*3970*/  VOTE.ANY R0, PT, P0 ;  /* 0x0000000000007806 */ /* 0x000fe400000e0100 */
[----:B------:R-:W-:Y:S02]  /*3980*/  VOTE.ANY R15, PT, P1 ;  /* 0x00000000000f7806 */ /* 0x000fe400008e0100 */
[----:B------:R-:W-:Y:S02]  /*3990*/  @!P0 LOP3.LUT R0, RZ, R0, RZ, 0x33, !PT ;  /* 0x00000000ff008212 */ /* 0x000fe400078e33ff */
[----:B0-----:R-:W-:Y:S02]  /*39a0*/  VOTE.ANY R17, PT, P2 ;  /* 0x0000000000117806 */ /* 0x001fe400010e0100 */
        /* <DEDUP_REMOVED lines=25> */
[----:B------:R-:W-:-:S06]  /*3b40*/  IMAD R20, R11, 0x4, R22 ;  /* 0x000000040b147824 */ /* 0x000fcc00078e0216 */
[----:B------:R0:W2:Y:S02]  /*3b50*/  ATOMS.ADD R20, [R20], R21 ;  /* 0x000000151414738c */ /* 0x0000a40000000000 */
.L_x_44:
[----:B------:R-:W-:Y:S05]  /*3b60*/  BSYNC.RECONVERGENT B0 ;  /* 0x0000000000007941 */ /* 0x000fea0003800200 */
.L_x_43:
[----:B------:R-:W-:Y:S01]  /*3b70*/  R2P PR, R7, 0x7f ;  /* 0x0000007f07007804 */ /* 0x000fe20000000000 */
[----:B--2---:R2:W3:Y:S01]  /*3b80*/  SHFL.IDX PT, R20, R20, R15, 0x1f ;  /* 0x00001f0f14147589 */ /* 0x0044e200000e0000 */
[----:B------:R-:W-:Y:S01]  /*3b90*/  BSSY.RECONVERGENT B0, `(.L_x_45) ;  /* 0x0000023000007945 */ /* 0x000fe20003800200 */
[----:B------:R-:W-:-:S10]  /*3ba0*/  IMAD.MOV.U32 R16, RZ, RZ, RZ ;  /* 0x000000ffff107224 */ /* 0x000fd400078e00ff */
[----:B------:R-:W-:Y:S02]  /*3bb0*/  VOTE.ANY R0, PT, P0 ;  /* 0x0000000000007806 */ /* 0x000fe400000e0100 */
[----:B------:R-:W-:Y:S02]  /*3bc0*/  VOTE.ANY R11, PT, P1 ;  /* 0x00000000000b7806 */ /* 0x000fe400008e0100 */
[----:B------:R-:W-:Y:S02]  /*3bd0*/  @!P0 LOP3.LUT R0, RZ, R0, RZ, 0x33, !PT ;  /* 0x00000000ff008212 */ /* 0x000fe400078e33ff */
[----:B------:R-:W-:Y:S02]  /*3be0*/  @!P1 LOP3.LUT R11, RZ, R11, RZ, 0x33, !PT ;  /* 0x0000000bff0b9212 */ /* 0x000fe400078e33ff */
[----:B------:R-:W-:Y:S02]  /*3bf0*/  VOTE.ANY R17, PT, P2 ;  /* 0x0000000000117806 */ /* 0x000fe400010e0100 */
[----:B------:R-:W-:-:S02]  /*3c00*/  LOP3.LUT R0, R11, R0, RZ, 0xc0, !PT ;  /* 0x000000000b007212 */ /* 0x000fc400078ec0ff */
[----:B------:R-:W-:Y:S02]  /*3c10*/  VOTE.ANY R11, PT, P3 ;  /* 0x00000000000b7806 */ /* 0x000fe400018e0100 */
[----:B------:R-:W-:Y:S02]  /*3c20*/  @!P2 LOP3.LUT R17, RZ, R17, RZ, 0x33, !PT ;  /* 0x00000011ff11a212 */ /* 0x000fe400078e33ff */
[----:B------:R-:W-:Y:S02]  /*3c30*/  @!P3 LOP3.LUT R11, RZ, R11, RZ, 0x33, !PT ;  /* 0x0000000bff0bb212 */ /* 0x000fe400078e33ff */
[----:B------:R-:W-:Y:S02]  /*3c40*/  LOP3.LUT R0, R17, R0, RZ, 0xc0, !PT ;  /* 0x0000000011007212 */ /* 0x000fe400078ec0ff */
[----:B------:R-:W-:Y:S02]  /*3c50*/  LOP3.LUT P0, RZ, R7, 0x80, RZ, 0xc0, !PT ;  /* 0x0000008007ff7812 */ /* 0x000fe4000780c0ff */
[----:B------:R-:W-:-:S02]  /*3c60*/  VOTE.ANY R17, PT, P4 ;  /* 0x0000000000117806 */ /* 0x000fc400020e0100 */
[----:B------:R-:W-:Y:S02]  /*3c70*/  LOP3.LUT R0, R11, R0, RZ, 0xc0, !PT ;  /* 0x000000000b007212 */ /* 0x000fe400078ec0ff */
[----:B------:R-:W-:Y:S02]  /*3c80*/  VOTE.ANY R11, PT, P5 ;  /* 0x00000000000b7806 */ /* 0x000fe400028e0100 */
[----:B------:R-:W-:Y:S02]  /*3c90*/  @!P4 LOP3.LUT R17, RZ, R17, RZ, 0x33, !PT ;  /* 0x00000011ff11c212 */ /* 0x000fe400078e33ff */
[----:B------:R-:W-:Y:S02]  /*3ca0*/  @!P5 LOP3.LUT R11, RZ, R11, RZ, 0x33, !PT ;  /* 0x0000000bff0bd212 */ /* 0x000fe400078e33ff */
[----:B------:R-:W-:Y:S02]  /*3cb0*/  LOP3.LUT R0, R17, R0, RZ, 0xc0, !PT ;  /* 0x0000000011007212 */ /* 0x000fe400078ec0ff */
[----:B------:R-:W-:-:S02]  /*3cc0*/  VOTE.ANY R17, PT, P6 ;  /* 0x0000000000117806 */ /* 0x000fc400030e0100 */
[----:B------:R-:W-:Y:S02]  /*3cd0*/  LOP3.LUT R0, R11, R0, RZ, 0xc0, !PT ;  /* 0x000000000b007212 */ /* 0x000fe400078ec0ff */
[----:B------:R-:W-:Y:S02]  /*3ce0*/  VOTE.ANY R11, PT, P0 ;  /* 0x00000000000b7806 */ /* 0x000fe400000e0100 */
[----:B------:R-:W-:Y:S02]  /*3cf0*/  @!P6 LOP3.LUT R17, RZ, R17, RZ, 0x33, !PT ;  /* 0x00000011ff11e212 */ /* 0x000fe400078e33ff */
[----:B------:R-:W-:Y:S02]  /*3d00*/  @!P0 LOP3.LUT R11, RZ, R11, RZ, 0x33, !PT ;  /* 0x0000000bff0b8212 */ /* 0x000fe400078e33ff */
[----:B------:R-:W-:-:S04]  /*3d10*/  LOP3.LUT R0, R17, R0, RZ, 0xc0, !PT ;  /* 0x0000000011007212 */ /* 0x000fc800078ec0ff */
[----:B------:R-:W-:Y:S02]  /*3d20*/  LOP3.LUT R48, R11, R0, RZ, 0xc0, !PT ;  /* 0x000000000b307212 */ /* 0x000fe400078ec0ff */
[----:B------:R-:W-:Y:S02]  /*3d30*/  SHF.R.U32.HI R0, RZ, UR6, R36 ;  /* 0x00000006ff007c19 */ /* 0x000fe40008011624 */
[----:B------:R-:W4:Y:S01]  /*3d40*/  FLO.U32 R18, R48 ;  /* 0x0000003000127300 */ /* 0x000f2200000e0000 */
[----:B------:R-:W-:Y:S02]  /*3d50*/  LOP3.LUT R19, R23, R48, RZ, 0xc0, !PT ;  /* 0x0000003017137212 */ /* 0x000fe400078ec0ff */
[----:B------:R-:W-:-:S05]  /*3d60*/  LOP3.LUT R0, R0, UR5, RZ, 0x30, !PT ;  /* 0x0000000500007c12 */ /* 0x000fca000f8e30ff */
[----:B------:R-:W0:Y:S01]  /*3d70*/  POPC R19, R19 ;  /* 0x0000001300137309 */ /* 0x000e220000000000 */
[----:B----4-:R-:W-:-:S13]  /*3d80*/  ISETP.NE.AND P0, PT, R46, R18, PT ;  /* 0x000000122e00720c */ /* 0x010fda0003f05270 */
[----:B0-23--:R-:W-:Y:S05]  /*3d90*/  @P0 BRA `(.L_x_46) ;  /* 0x0000000000080947 */ /* 0x00dfea0003800000 */
[----:B------:R-:W-:-:S06]  /*3da0*/  IMAD R16, R7, 0x4, R22 ;  /* 0x0000000407107824 */ /* 0x000fcc00078e0216 */
[----:B------:R0:W2:Y:S02]  /*3db0*/  ATOMS.ADD R16, [R16], R19 ;  /* 0x000000131010738c */ /* 0x0000a40000000000 */
.L_x_46:
[----:B------:R-:W-:Y:S05]  /*3dc0*/  BSYNC.RECONVERGENT B0 ;  /* 0x0000000000007941 */ /* 0x000fea0003800200 */
.L_x_45:
[----:B------:R-:W-:Y:S01]  /*3dd0*/  R2P PR, R0, 0x7f ;  /* 0x0000007f00007804 */ /* 0x000fe20000000000 */
[----:B--2---:R2:W3:Y:S01]  /*3de0*/  SHFL.IDX PT, R18, R16, R18, 0x1f ;  /* 0x00001f1210127589 */ /* 0x0044e200000e0000 */
[----:B------:R-:W-:Y:S01]  /*3df0*/  SHF.R.U32.HI R11, RZ, UR6, R35 ;  /* 0x00000006ff0b7c19 */ /* 0x000fe20008011623 */
[----:B------:R-:W-:Y:S01]  /*3e00*/  BSSY.RECONVERGENT B0, `(.L_x_47) ;  /* 0x0000022000007945 */ /* 0x000fe20003800200 */
[----:B------:R-:W-:Y:S02]  /*3e10*/  IMAD.MOV.U32 R15, RZ, RZ, RZ ;  /* 0x000000ffff0f7224 */ /* 0x000fe400078e00ff */
[----:B------:R-:W-:-:S07]  /*3e20*/  LOP3.LUT R11, R11, UR5, RZ, 0x30, !PT ;  /* 0x000000050b0b7c12 */ /* 0x000fce000f8e30ff */
[----:B------:R-:W-:Y:S02]  /*3e30*/  VOTE.ANY R7, PT, P0 ;  /* 0x0000000000077806 */ /* 0x000fe400000e0100 */
[----:B------:R-:W-:Y:S02]  /*3e40*/  VOTE.ANY R48, PT, P1 ;  /* 0x0000000000307806 */ /* 0x000fe400008e0100 */
[----:B------:R-:W-:Y:S02]  /*3e50*/  @!P0 LOP3.LUT R7, RZ, R7, RZ, 0x33, !PT ;  /* 0x00000007ff078212 */ /* 0x000fe400078e33ff */
[----:B------:R-:W-:Y:S02]  /*3e60*/  @!P1 LOP3.LUT R48, RZ, R48, RZ, 0x33, !PT ;  /* 0x00000030ff309212 */ /* 0x000fe400078e33ff */
[----:B------:R-:W-:Y:S02]  /*3e70*/  LOP3.LUT P0, RZ, R0, 0x80, RZ, 0xc0, !PT ;  /* 0x0000008000ff7812 */ /* 0x000fe4000780c0ff */
[----:B------:R-:W-:-:S02]  /*3e80*/  LOP3.LUT R7, R48, R7, RZ, 0xc0, !PT ;  /* 0x0000000730077212 */ /* 0x000fc400078ec0ff */
[----:B------:R-:W-:-:S04]  /*3e90*/  VOTE.ANY R48, PT, P2 ;  /* 0x0000000000307806 */ /* 0x000fc800010e0100 */
[----:B------:R-:W-:-:S04]  /*3ea0*/  @!P2 LOP3.LUT R48, RZ, R48, RZ, 0x33, !PT ;  /* 0x00000030ff30a212 */ /* 0x000fc800078e33ff */
[----:B------:R-:W-:Y:S02]  /*3eb0*/  LOP3.LUT R7, R48, R7, RZ, 0xc0, !PT ;  /* 0x0000000730077212 */ /* 0x000fe400078ec0ff */
        /* <DEDUP_REMOVED lines=14> */
[----:B------:R-:W-:-:S04]  /*3fa0*/  LOP3.LUT R48, R48, R7, RZ, 0xc0, !PT ;  /* 0x0000000730307212 */ /* 0x000fc800078ec0ff */
[----:B------:R-:W4:Y:S01]  /*3fb0*/  FLO.U32 R52, R48 ;  /* 0x0000003000347300 */ /* 0x000f2200000e0000 */
[----:B------:R-:W-:-:S07]  /*3fc0*/  LOP3.LUT R17, R23, R48, RZ, 0xc0, !PT ;  /* 0x0000003017117212 */ /* 0x000fce00078ec0ff */
[----:B------:R-:W0:Y:S01]  /*3fd0*/  POPC R17, R17 ;  /* 0x0000001100117309 */ /* 0x000e220000000000 */
[----:B----4-:R-:W-:-:S13]  /*3fe0*/  ISETP.NE.AND P0, PT, R46, R52, PT ;  /* 0x000000342e00720c */ /* 0x010fda0003f05270 */
[----:B0-23--:R-:W-:Y:S05]  /*3ff0*/  @P0 BRA `(.L_x_48) ;  /* 0x0000000000080947 */ /* 0x00dfea0003800000 */
[----:B------:R-:W-:-:S05]  /*4000*/  IMAD R0, R0, 0x4, R22 ;  /* 0x0000000400007824 */ /* 0x000fca00078e0216 */
[----:B------:R0:W2:Y:S02]  /*4010*/  ATOMS.ADD R15, [R0], R17 ;  /* 0x00000011000f738c */ /* 0x0000a40000000000 */
.L_x_48:
[----:B------:R-:W-:Y:S05]  /*4020*/  BSYNC.RECONVERGENT B0 ;  /* 0x0000000000007941 */ /* 0x000fea0003800200 */
.L_x_47:
[----:B------:R-:W-:Y:S01]  /*4030*/  R2P PR, R11, 0x7f ;  /* 0x0000007f0b007804 */ /* 0x000fe20000000000 */
[----:B--2---:R2:W3:Y:S01]  /*4040*/  SHFL.IDX PT, R16, R15, R52, 0x1f ;  /* 0x00001f340f107589 */ /* 0x0044e200000e0000 */
[----:B------:R-:W-:Y:S11]  /*4050*/  BSSY.RECONVERGENT B0, `(.L_x_49) ;  /* 0x0000023000007945 */ /* 0x000ff60003800200 */
[----:B0-----:R-:W-:-:S02]  /*4060*/  VOTE.ANY R0, PT, P0 ;  /* 0x0000000000007806 */ /* 0x001fc400000e0100 */
[----:B------:R-:W-:Y:S02]  /*4070*/  VOTE.ANY R7, PT, P1 ;  /* 0x0000000000077806 */ /* 0x000fe400008e0100 */
[----:B------:R-:W-:Y:S02]  /*4080*/  @!P0 LOP3.LUT R0, RZ, R0, RZ, 0x33, !PT ;  /* 0x00000000ff008212 */ /* 0x000fe400078e33ff */
[----:B------:R-:W-:Y:S02]  /*4090*/  @!P1 LOP3.LUT R7, RZ, R7, RZ, 0x33, !PT ;  /* 0x00000007ff079212 */ /* 0x000fe400078e33ff */
[----:B------:R-:W-:Y:S02]  /*40a0*/  LOP3.LUT P0, RZ, R11, 0x80, RZ, 0xc0, !PT ;  /* 0x000000800bff7812 */ /* 0x000fe4000780c0ff */
        /* <DEDUP_REMOVED lines=19> */
[----:B------:R0:W4:Y:S01]  /*41e0*/  FLO.U32 R7, R0 ;  /* 0x0000000000077300 */ /* 0x00012200000e0000 */
[----:B------:R-:W-:-:S07]  /*41f0*/  LOP3.LUT R48, R23, R0, RZ, 0xc0, !PT ;  /* 0x0000000017307212 */ /* 0x000fce00078ec0ff */
[----:B--2---:R2:W1:Y:S01]  /*4200*/  POPC R15, R48 ;  /* 0x00000030000f7309 */ /* 0x0044620000000000 */
[----:B0-----:R-:W-:-:S04]  /*4210*/  SHF.R.U32.HI R0, RZ, UR6, R34 ;  /* 0x00000006ff007c19 */ /* 0x001fc80008011622 */
[----:B------:R-:W-:Y:S02]  /*4220*/  LOP3.LUT R0, R0, UR5, RZ, 0x30, !PT ;  /* 0x0000000500007c12 */ /* 0x000fe4000f8e30ff */
[----:B----4-:R-:W-:Y:S01]  /*4230*/  ISETP.NE.AND P0, PT, R46, R7, PT ;  /* 0x000000072e00720c */ /* 0x010fe20003f05270 */
[----:B--2---:R-:W-:-:S12]  /*4240*/  IMAD.MOV.U32 R48, RZ, RZ, RZ ;  /* 0x000000ffff307224 */ /* 0x004fd800078e00ff */
[----:B-1-3--:R-:W-:Y:S05]  /*4250*/  @P0 BRA `(.L_x_50) ;  /* 0x0000000000080947 */ /* 0x00afea0003800000 */
[----:B------:R-:W-:-:S06]  /*4260*/  IMAD R48, R11, 0x4, R22 ;  /* 0x000000040b307824 */ /* 0x000fcc00078e0216 */
[----:B------:R0:W1:Y:S02]  /*4270*/  ATOMS.ADD R48, [R48], R15 ;  /* 0x0000000f3030738c */ /* 0x0000640000000000 */
.L_x_50:
[----:B------:R-:W-:Y:S05]  /*4280*/  BSYNC.RECONVERGENT B0 ;  /* 0x0000000000007941 */ /* 0x000fea0003800200 */
.L_x_49:
[----:B------:R-:W-:Y:S01]  /*4290*/  R2P PR, R0, 0x7f ;  /* 0x0000007f00007804 */ /* 0x000fe20000000000 */
[----:B------:R-:W-:Y:S01]  /*42a0*/  IMAD.IADD R14, R14, 0x1, R8 ;  /* 0x000000010e0e7824 */ /* 0x000fe200078e0208 */
[----:B------:R-:W-:Y:S01]  /*42b0*/  BSSY.RECONVERGENT B0, `(.L_x_51) ;  /* 0x0000025000007945 */ /* 0x000fe20003800200 */
[----:B------:R-:W-:Y:S02]  /*42c0*/  IMAD.IADD R13, R13, 0x1, R12 ;  /* 0x000000010d0d7824 */ /* 0x000fe400078e020c */
[----:B-1----:R1:W2:Y:S08]  /*42d0*/  SHFL.IDX PT, R12, R48, R7, 0x1f ;  /* 0x00001f07300c7589 */ /* 0x0022b000000e0000 */
[----:B------:R-:W-:-:S02]  /*42e0*/  VOTE.ANY R11, PT, P0 ;  /* 0x00000000000b7806 */ /* 0x000fc400000e0100 */
[----:B------:R-:W-:Y:S01]  /*42f0*/  VOTE.ANY R8, PT, P1 ;  /* 0x0000000000087806 */ /* 0x000fe200008e0100 */
[----:B-1----:R-:W-:Y:S01]  /*4300*/  IMAD.MOV.U32 R7, RZ, RZ, RZ ;  /* 0x000000ffff077224 */ /* 0x002fe200078e00ff */
        /* <DEDUP_REMOVED lines=22> */
[----:B------:R1:W3:Y:S01]  /*4470*/  FLO.U32 R8, R52 ;  /* 0x0000003400087300 */ /* 0x0002e200000e0000 */
[----:B------:R-:W-:-:S07]  /*4480*/  LOP3.LUT R11, R23, R52, RZ, 0xc0, !PT ;  /* 0x00000034170b7212 */ /* 0x000fce00078ec0ff */
[----:B------:R-:W4:Y:S01]  /*4490*/  POPC R11, R11 ;  /* 0x0000000b000b7309 */ /* 0x000f220000000000 */
[----:B-1----:R-:W-:-:S04]  /*44a0*/  SHF.R.U32.HI R52, RZ, UR6, R26 ;  /* 0x00000006ff347c19 */ /* 0x002fc8000801161a */
[----:B------:R-:W-:Y:S02]  /*44b0*/  LOP3.LUT R48, R52, UR5, RZ, 0x30, !PT ;  /* 0x0000000534307c12 */ /* 0x000fe4000f8e30ff */
[----:B---3--:R-:W-:-:S13]  /*44c0*/  ISETP.NE.AND P0, PT, R46, R8, PT ;  /* 0x000000082e00720c */ /* 0x008fda0003f05270 */
[----:B--2-4-:R-:W-:Y:S05]  /*44d0*/  @P0 BRA `(.L_x_52) ;  /* 0x0000000000080947 */ /* 0x014fea0003800000 */
[----:B------:R-:W-:-:S05]  /*44e0*/  IMAD R0, R0, 0x4, R22 ;  /* 0x0000000400007824 */ /* 0x000fca00078e0216 */
[----:B------:R1:W2:Y:S02]  /*44f0*/  ATOMS.ADD R7, [R0], R11 ;  /* 0x0000000b0007738c */ /* 0x0002a40000000000 */
.L_x_52:
[----:B------:R-:W-:Y:S05]  /*4500*/  BSYNC.RECONVERGENT B0 ;  /* 0x0000000000007941 */ /* 0x000fea0003800200 */
.L_x_51:
[----:B------:R-:W-:Y:S01]  /*4510*/  R2P PR, R48, 0x7f ;  /* 0x0000007f30007804 */ /* 0x000fe20000000000 */
[----:B------:R-:W-:Y:S01]  /*4520*/  IMAD.IADD R10, R10, 0x1, R51 ;  /* 0x000000010a0a7824 */ /* 0x000fe200078e0233 */
[----:B--2---:R2:W3:Y:S01]  /*4530*/  SHFL.IDX PT, R8, R7, R8, 0x1f ;  /* 0x00001f0807087589 */ /* 0x0044e200000e0000 */
[----:B------:R-:W-:Y:S01]  /*4540*/  BSSY.RECONVERGENT B0, `(.L_x_53) ;  /* 0x0000024000007945 */ /* 0x000fe20003800200 */
[----:B------:R-:W-:Y:S02]  /*4550*/  IMAD.IADD R9, R9, 0x1, R45 ;  /* 0x0000000109097824 */ /* 0x000fe400078e022d */
[----:B------:R-:W-:-:S07]  /*4560*/  IMAD.MOV.U32 R45, RZ, RZ, RZ ;  /* 0x000000ffff2d7224 */ /* 0x000fce00078e00ff */
[----:B-1----:R-:W-:Y:S02]  /*4570*/  VOTE.ANY R0, PT, P0 ;  /* 0x0000000000007806 */ /* 0x002fe400000e0100 */
        /* <DEDUP_REMOVED lines=23> */
[----:B------:R-:W-:Y:S02]  /*46f0*/  SHF.R.U32.HI R51, RZ, UR6, R33 ;  /* 0x00000006ff337c19 */ /* 0x000fe40008011621 */
[----:B------:R1:W4:Y:S02]  /*4700*/  FLO.U32 R0, R52 ;  /* 0x0000003400007300 */ /* 0x00032400000e0000 */
[----:B------:R-:W-:Y:S02]  /*4710*/  LOP3.LUT R51, R51, UR5, RZ, 0x30, !PT ;  /* 0x0000000533337c12 */ /* 0x000fe4000f8e30ff */
[----:B-1----:R-:W-:-:S04]  /*4720*/  LOP3.LUT R52, R23, R52, RZ, 0xc0, !PT ;  /* 0x0000003417347212 */ /* 0x002fc800078ec0ff */
[----:B--2---:R1:W2:Y:S01]  /*4730*/  POPC R7, R52 ;  /* 0x0000003400077309 */ /* 0x0042a20000000000 */
[----:B----4-:R-:W-:-:S13]  /*4740*/  ISETP.NE.AND P0, PT, R46, R0, PT ;  /* 0x000000002e00720c */ /* 0x010fda0003f05270 */
[----:B-123--:R-:W-:Y:S05]  /*4750*/  @P0 BRA `(.L_x_54) ;  /* 0x0000000000080947 */ /* 0x00efea0003800000 */
[----:B------:R-:W-:-:S05]  /*4760*/  IMAD R48, R48, 0x4, R22 ;  /* 0x0000000430307824 */ /* 0x000fca00078e0216 */
[----:B------:R1:W2:Y:S02]  /*4770*/  ATOMS.ADD R45, [R48], R7 ;  /* 0x00000007302d738c */ /* 0x0002a40000000000 */
.L_x_54:
[----:B------:R-:W-:Y:S05]  /*4780*/  BSYNC.RECONVERGENT B0 ;  /* 0x0000000000007941 */ /* 0x000fea0003800200 */
.L_x_53:
[----:B------:R-:W-:Y:S01]  /*4790*/  R2P PR, R51, 0x7f ;  /* 0x0000007f33007804 */ /* 0x000fe20000000000 */
[----:B------:R-:W-:Y:S01]  /*47a0*/  IMAD.IADD R6, R5, 0x1, R6 ;  /* 0x0000000105067824 */ /* 0x000fe200078e0206 */
[----:B--2---:R2:W3:Y:S01]  /*47b0*/  SHFL.IDX PT, R0, R45, R0, 0x1f ;  /* 0x00001f002d007589 */ /* 0x0044e200000e0000 */
[----:B------:R-:W-:Y:S01]  /*47c0*/  IMAD.IADD R4, R4, 0x1, R47 ;  /* 0x0000000104047824 */ /* 0x000fe200078e022f */
[----:B------:R-:W-:Y:S01]  /*47d0*/  SHF.R.U32.HI R47, RZ, UR6, R32 ;  /* 0x00000006ff2f7c19 */ /* 0x000fe20008011620 */
[----:B------:R-:W-:Y:S03]  /*47e0*/  BSSY.RECONVERGENT B0, `(.L_x_55) ;  /* 0x0000022000007945 */ /* 0x000fe60003800200 */
[----:B------:R-:W-:-:S05]  /*47f0*/  LOP3.LUT R47, R47, UR5, RZ, 0x30, !PT ;  /* 0x000000052f2f7c12 */ /* 0x000fca000f8e30ff */
        /* <DEDUP_REMOVED lines=9> */
[----:B------:R-:W-:Y:S02]  /*4890*/  VOTE.ANY R48, PT, P3 ;  /* 0x0000000000307806 */ /* 0x000fe400018e0100 */
[----:B------:R-:W-:Y:S02]  /*48a0*/  VOTE.ANY R52, PT, P0 ;  /* 0x0000000000347806 */ /* 0x000fe400000e0100 */
[----:B------:R-:W-:Y:S02]  /*48b0*/  @!P3 LOP3.LUT R48, RZ, R48, RZ, 0x33, !PT ;  /* 0x00000030ff30b212 */ /* 0x000fe400078e33ff */
[----:B------:R-:W-:Y:S02]  /*48c0*/  @!P0 LOP3.LUT R52, RZ, R52, RZ, 0x33, !PT ;  /* 0x00000034ff348212 */ /* 0x000fe400078e33ff */
        /* <DEDUP_REMOVED lines=9> */
[----:B------:R-:W-:Y:S01]  /*4960*/  LOP3.LUT R5, R48, R5, RZ, 0xc0, !PT ;  /* 0x0000000530057212 */ /* 0x000fe200078ec0ff */
[----:B------:R-:W-:-:S03]  /*4970*/  IMAD.MOV.U32 R48, RZ, RZ, RZ ;  /* 0x000000ffff307224 */ /* 0x000fc600078e00ff */
[----:B------:R-:W-:-:S04]  /*4980*/  LOP3.LUT R52, R52, R5, RZ, 0xc0, !PT ;  /* 0x0000000534347212 */ /* 0x000fc800078ec0ff */
[----:B------:R1:W4:Y:S02]  /*4990*/  FLO.U32 R5, R52 ;  /* 0x0000003400057300 */ /* 0x00032400000e0000 */
[----:B-1----:R-:W-:-:S06]  /*49a0*/  LOP3.LUT R52, R23, R52, RZ, 0xc0, !PT ;  /* 0x0000003417347212 */ /* 0x002fcc00078ec0ff */
[----:B--2---:R1:W2:Y:S01]  /*49b0*/  POPC R45, R52 ;  /* 0x00000034002d7309 */ /* 0x0042a20000000000 */
[----:B----4-:R-:W-:-:S13]  /*49c0*/  ISETP.NE.AND P0, PT, R46, R5, PT ;  /* 0x000000052e00720c */ /* 0x010fda0003f05270 */
[----:B-1-3--:R-:W-:Y:S05]  /*49d0*/  @P0 BRA `(.L_x_56) ;  /* 0x0000000000080947 */ /* 0x00afea0003800000 */
[----:B------:R-:W-:-:S06]  /*49e0*/  IMAD R48, R51, 0x4, R22 ;  /* 0x0000000433307824 */ /* 0x000fcc00078e0216 */
[----:B--2---:R1:W3:Y:S02]  /*49f0*/  ATOMS.ADD R48, [R48], R45 ;  /* 0x0000002d3030738c */ /* 0x0042e40000000000 */
.L_x_56:
[----:B------:R-:W-:Y:S05]  /*4a00*/  BSYNC.RECONVERGENT B0 ;  /* 0x0000000000007941 */ /* 0x000fea0003800200 */
.L_x_55:
[----:B------:R-:W-:Y:S01]  /*4a10*/  R2P PR, R47, 0x7f ;  /* 0x0000007f2f007804 */ /* 0x000fe20000000000 */
[----:B------:R-:W-:Y:S01]  /*4a20*/  IMAD.IADD R50, R50, 0x1, R49 ;  /* 0x0000000132327824 */ /* 0x000fe200078e0231 */
[----:B---3--:R3:W4:Y:S01]  /*4a30*/  SHFL.IDX PT, R48, R48, R5, 0x1f ;  /* 0x00001f0530307589 */ /* 0x00872200000e0000 */
[----:B------:R-:W-:Y:S01]  /*4a40*/  IMAD.IADD R20, R21, 0x1, R20 ;  /* 0x0000000115147824 */ /* 0x000fe200078e0214 */
[----:B------:R-:W-:Y:S01]  /*4a50*/  SHF.R.U32.HI R21, RZ, UR6, R31 ;  /* 0x00000006ff157c19 */ /* 0x000fe2000801161f */
[----:B------:R-:W-:Y:S03]  /*4a60*/  BSSY.RECONVERGENT B0, `(.L_x_57) ;  /* 0x0000022000007945 */ /* 0x000fe60003800200 */
[----:B---3--:R-:W-:Y:S01]  /*4a70*/  LOP3.LUT R5, R21, UR5, RZ, 0x30, !PT ;  /* 0x0000000515057c12 */ /* 0x008fe2000f8e30ff */
[----:B------:R-:W-:-:S04]  /*4a80*/  IMAD.MOV.U32 R21, RZ, RZ, RZ ;  /* 0x000000ffff157224 */ /* 0x000fc800078e00ff */
        /* <DEDUP_REMOVED lines=23> */
[----:B------:R-:W-:-:S04]  /*4c00*/  LOP3.LUT R52, R49, R52, RZ, 0xc0, !PT ;  /* 0x0000003431347212 */ /* 0x000fc800078ec0ff */
[----:B------:R-:W3:Y:S01]  /*4c10*/  FLO.U32 R49, R52 ;  /* 0x0000003400317300 */ /* 0x000ee200000e0000 */
[----:B------:R-:W-:-:S07]  /*4c20*/  LOP3.LUT R51, R23, R52, RZ, 0xc0, !PT ;  /* 0x0000003417337212 */ /* 0x000fce00078ec0ff */
[----:B------:R-:W0:Y:S01]  /*4c30*/  POPC R51, R51 ;  /* 0x0000003300337309 */ /* 0x000e220000000000 */
[----:B---3--:R-:W-:-:S13]  /*4c40*/  ISETP.NE.AND P0, PT, R46, R49, PT ;  /* 0x000000312e00720c */ /* 0x008fda0003f05270 */
[----:B0---4-:R-:W-:Y:S05]  /*4c50*/  @P0 BRA `(.L_x_58) ;  /* 0x0000000000080947 */ /* 0x011fea0003800000 */
[----:B------:R-:W-:-:S05]  /*4c60*/  IMAD R52, R47, 0x4, R22 ;  /* 0x000000042f347824 */ /* 0x000fca00078e0216 */
[----:B------:R0:W3:Y:S02]  /*4c70*/  ATOMS.ADD R21, [R52], R51 ;  /* 0x000000333415738c */ /* 0x0000e40000000000 */
.L_x_58:
[----:B------:R-:W-:Y:S05]  /*4c80*/  BSYNC.RECONVERGENT B0 ;  /* 0x0000000000007941 */ /* 0x000fea0003800200 */
.L_x_57:
        /* <DEDUP_REMOVED lines=9> */
[----:B0-----:R-:W-:Y:S02]  /*4d20*/  VOTE.ANY R52, PT, P1 ;  /* 0x0000000000347806 */ /* 0x001fe400008e0100 */
        /* <DEDUP_REMOVED lines=22> */
[----:B------:R-:W0:Y:S01]  /*4e90*/  FLO.U32 R19, R52 ;  /* 0x0000003400137300 */ /* 0x000e2200000e0000 */
[----:B------:R-:W-:-:S07]  /*4ea0*/  LOP3.LUT R47, R23, R52, RZ, 0xc0, !PT ;  /* 0x00000034172f7212 */ /* 0x000fce00078ec0ff */
[----:B------:R-:W3:Y:S01]  /*4eb0*/  POPC R47, R47 ;  /* 0x0000002f002f7309 */ /* 0x000ee20000000000 */
[----:B0-----:R-:W-:-:S13]  /*4ec0*/  ISETP.NE.AND P0, PT, R46, R19, PT ;  /* 0x000000132e00720c */ /* 0x001fda0003f05270 */
[----:B---34-:R-:W-:Y:S05]  /*4ed0*/  @P0 BRA `(.L_x_60) ;  /* 0x0000000000080947 */ /* 0x018fea0003800000 */
[----:B------:R-:W-:-:S05]  /*4ee0*/  IMAD R52, R5, 0x4, R22 ;  /* 0x0000000405347824 */ /* 0x000fca00078e0216 */
[----:B------:R0:W3:Y:S02]  /*4ef0*/  ATOMS.ADD R17, [R52], R47 ;  /* 0x0000002f3411738c */ /* 0x0000e40000000000 */
.L_x_60:
[----:B------:R-:W-:Y:S05]  /*4f00*/  BSYNC.RECONVERGENT B0 ;  /* 0x0000000000007941 */ /* 0x000fea0003800200 */
.L_x_59:
        /* <DEDUP_REMOVED lines=39> */
.L_x_62:
[----:B------:R-:W-:Y:S05]  /*5180*/  BSYNC.RECONVERGENT B0 ;  /* 0x0000000000007941 */ /* 0x000fea0003800200 */
.L_x_61:
[----:B------:R-:W-:Y:S01]  /*5190*/  R2P PR, R19, 0x7f ;  /* 0x0000007f13007804 */ /* 0x000fe20000000000 */
[----:B------:R-:W-:Y:S01]  /*51a0*/  IMAD.IADD R0, R7, 0x1, R0 ;  /* 0x0000000107007824 */ /* 0x000fe200078e0200 */
[----:B---3--:R3:W4:Y:S01]  /*51b0*/  SHFL.IDX PT, R11, R11, R5, 0x1f ;  /* 0x00001f050b0b7589 */ /* 0x00872200000e0000 */
[----:B--2---:R-:W-:Y:S01]  /*51c0*/  IMAD.IADD R48, R45, 0x1, R48 ;  /* 0x000000012d307824 */ /* 0x004fe200078e0230 */
[----:B-1----:R-:W-:Y:S01]  /*51d0*/  SHF.R.U32.HI R45, RZ, UR6, R28 ;  /* 0x00000006ff2d7c19 */ /* 0x002fe2000801161c */
[----:B------:R-:W-:Y:S03]  /*51e0*/  BSSY.RECONVERGENT B0, `(.L_x_63) ;  /* 0x0000022000007945 */ /* 0x000fe60003800200 */
[----:B------:R-:W-:-:S05]  /*51f0*/  LOP3.LUT R45, R45, UR5, RZ, 0x30, !PT ;  /* 0x000000052d2d7c12 */ /* 0x000fca000f8e30ff */
        /* <DEDUP_REMOVED lines=24> */
[----:B------:R0:W1:Y:S01]  /*5380*/  FLO.U32 R7, R52 ;  /* 0x0000003400077300 */ /* 0x00006200000e0000 */
[----:B------:R-:W-:-:S07]  /*5390*/  LOP3.LUT R49, R23, R52, RZ, 0xc0, !PT ;  /* 0x0000003417317212 */ /* 0x000fce00078ec0ff */
[----:B------:R-:W2:Y:S01]  /*53a0*/  POPC R49, R49 ;  /* 0x0000003100317309 */ /* 0x000ea20000000000 */
[----:B0-----:R-:W-:Y:S01]  /*53b0*/  IMAD.MOV.U32 R52, RZ, RZ, RZ ;  /* 0x000000ffff347224 */ /* 0x001fe200078e00ff */
[----:B-1----:R-:W-:-:S13]  /*53c0*/  ISETP.NE.AND P0, PT, R46, R7, PT ;  /* 0x000000072e00720c */ /* 0x002fda0003f05270 */
[----:B--234-:R-:W-:Y:S05]  /*53d0*/  @P0 BRA `(.L_x_64) ;  /* 0x0000000000080947 */ /* 0x01cfea0003800000 */
[----:B------:R-:W-:-:S06]  /*53e0*/  IMAD R52, R19, 0x4, R22 ;  /* 0x0000000413347824 */ /* 0x000fcc00078e0216 */
[----:B------:R0:W1:Y:S02]  /*53f0*/  ATOMS.ADD R52, [R52], R49 ;  /* 0x000000313434738c */ /* 0x0000640000000000 */
.L_x_64:
[----:B------:R-:W-:Y:S05]  /*5400*/  BSYNC.RECONVERGENT B0 ;  /* 0x0000000000007941 */ /* 0x000fea0003800200 */
.L_x_63:
[----:B------:R-:W-:Y:S01]  /*5410*/  R2P PR, R45, 0x7f ;  /* 0x0000007f2d007804 */ /* 0x000fe20000000000 */
[----:B-1----:R1:W2:Y:S01]  /*5420*/  SHFL.IDX PT, R52, R52, R7, 0x1f ;  /* 0x00001f0734347589 */ /* 0x0022a200000e0000 */
[----:B------:R-:W-:Y:S11]  /*5430*/  BSSY.RECONVERGENT B0, `(.L_x_65) ;  /* 0x0000021000007945 */ /* 0x000ff60003800200 */
[----:B------:R-:W-:-:S02]  /*5440*/  VOTE.ANY R5, PT, P0 ;  /* 0x0000000000057806 */ /* 0x000fc400000e0100 */
[----:B------:R-:W-:Y:S02]  /*5450*/  VOTE.ANY R19, PT, P1 ;  /* 0x0000000000137806 */ /* 0x000fe400008e0100 */
[----:B------:R-:W-:Y:S02]  /*5460*/  @!P0 LOP3.LUT R5, RZ, R5, RZ, 0x33, !PT ;  /* 0x00000005ff058212 */ /* 0x000fe400078e33ff */
[----:B------:R-:W-:Y:S02]  /*5470*/  @!P1 LOP3.LUT R19, RZ, R19, RZ, 0x33, !PT ;  /* 0x00000013ff139212 */ /* 0x000fe400078e33ff */
[----:B-1----:R-:W-:Y:S02]  /*5480*/  VOTE.ANY R7, PT, P5 ;  /* 0x0000000000077806 */ /* 0x002fe400028e0100 */
[----:B------:R-:W-:Y:S02]  /*5490*/  LOP3.LUT R5, R19, R5, RZ, 0xc0, !PT ;  /* 0x0000000513057212 */ /* 0x000fe400078ec0ff */
[----:B------:R-:W-:-:S02]  /*54a0*/  VOTE.ANY R19, PT, P2 ;  /* 0x0000000000137806 */ /* 0x000fc400010e0100 */
        /* <DEDUP_REMOVED lines=9> */
[----:B------:R-:W-:-:S04]  /*5540*/  LOP3.LUT R5, R19, R5, RZ, 0xc0, !PT ;  /* 0x0000000513057212 */ /* 0x000fc800078ec0ff */
[----:B------:R-:W-:Y:S02]  /*5550*/  LOP3.LUT R5, R7, R5, RZ, 0xc0, !PT ;  /* 0x0000000507057212 */ /* 0x000fe400078ec0ff */
[----:B------:R-:W-:-:S04]  /*5560*/  VOTE.ANY R7, PT, P6 ;  /* 0x0000000000077806 */ /* 0x000fc800030e0100 */
[----:B------:R-:W-:-:S04]  /*5570*/  @!P6 LOP3.LUT R7, RZ, R7, RZ, 0x33, !PT ;  /* 0x00000007ff07e212 */ /* 0x000fc800078e33ff */
[----:B------:R-:W-:Y:S02]  /*5580*/  LOP3.LUT R5, R7, R5, RZ, 0xc0, !PT ;  /* 0x0000000507057212 */ /* 0x000fe400078ec0ff */
[----:B------:R-:W-:-:S04]  /*5590*/  VOTE.ANY R7, PT, P0 ;  /* 0x0000000000077806 */ /* 0x000fc800000e0100 */
[----:B------:R-:W-:-:S04]  /*55a0*/  @!P0 LOP3.LUT R7, RZ, R7, RZ, 0x33, !PT ;  /* 0x00000007ff078212 */ /* 0x000fc800078e33ff */
[----:B------:R-:W-:-:S04]  /*55b0*/  LOP3.LUT R19, R7, R5, RZ, 0xc0, !PT ;  /* 0x0000000507137212 */ /* 0x000fc800078ec0ff */
[----:B------:R-:W1:Y:S01]  /*55c0*/  FLO.U32 R7, R19 ;  /* 0x0000001300077300 */ /* 0x000e6200000e0000 */
[----:B------:R-:W-:-:S07]  /*55d0*/  LOP3.LUT R5, R23, R19, RZ, 0xc0, !PT ;  /* 0x0000001317057212 */ /* 0x000fce00078ec0ff */
[----:B------:R-:W3:Y:S01]  /*55e0*/  POPC R5, R5 ;  /* 0x0000000500057309 */ /* 0x000ee20000000000 */
[----:B-1----:R-:W-:Y:S01]  /*55f0*/  ISETP.NE.AND P0, PT, R46, R7, PT ;  /* 0x000000072e00720c */ /* 0x002fe20003f05270 */
[----:B------:R-:W-:-:S12]  /*5600*/  IMAD.MOV.U32 R46, RZ, RZ, RZ ;  /* 0x000000ffff2e7224 */ /* 0x000fd800078e00ff */
[----:B--23--:R-:W-:Y:S05]  /*5610*/  @P0 BRA `(.L_x_66) ;  /* 0x0000000000080947 */ /* 0x00cfea0003800000 */
[----:B------:R-:W-:-:S05]  /*5620*/  IMAD R22, R45, 0x4, R22 ;  /* 0x000000042d167824 */ /* 0x000fca00078e0216 */
[----:B------:R1:W2:Y:S02]  /*5630*/  ATOMS.ADD R46, [R22], R5 ;  /* 0x00000005162e738c */ /* 0x0002a40000000000 */
.L_x_66:
[----:B------:R-:W-:Y:S05]  /*5640*/  BSYNC.RECONVERGENT B0 ;  /* 0x0000000000007941 */ /* 0x000fea0003800200 */
.L_x_65:
[----:B-12---:R1:W2:Y:S01]  /*5650*/  SHFL.IDX PT, R22, R46, R7, 0x1f ;  /* 0x00001f072e167589 */ /* 0x0062a200000e0000 */
[----:B------:R-:W-:Y:S01]  /*5660*/  LOP3.LUT R19, R44, 0x80000000, RZ, 0x3c, !PT ;  /* 0x800000002c137812 */ /* 0x000fe200078e3cff */
[----:B------:R-:W-:Y:S01]  /*5670*/  IMAD.IADD R11, R15, 0x1, R11 ;  /* 0x000000010f0b7824 */ /* 0x000fe200078e020b */
[----:B------:R-:W-:Y:S01]  /*5680*/  LEA R14, R14, UR4, 0x2 ;  /* 0x000000040e0e7c11 */ /* 0x000fe2000f8e10ff */
[----:B------:R-:W-:Y:S01]  /*5690*/  BAR.SYNC.DEFER_BLOCKING 0x0 ;  /* 0x0000000000007b1d */ /* 0x000fe20000010000 */
[----:B------:R-:W-:Y:S01]  /*56a0*/  LOP3.LUT R43, R43, 0x80000000, RZ, 0x3c, !PT ;  /* 0x800000002b2b7812 */ /* 0x000fe200078e3cff */
[----:B------:R-:W-:Y:S01]  /*56b0*/  IMAD.IADD R21, R51, 0x1, R21 ;  /* 0x0000000133157824 */ /* 0x000fe200078e0215 */
[----:B------:R-:W-:Y:S01]  /*56c0*/  LEA R13, R13, UR4, 0x2 ;  /* 0x000000040d0d7c11 */ /* 0x000fe2000f8e10ff */
[----:B------:R-:W-:Y:S01]  /*56d0*/  IMAD.IADD R17, R47, 0x1, R17 ;  /* 0x000000012f117824 */ /* 0x000fe200078e0211 */
[----:B------:R-:W-:Y:S01]  /*56e0*/  LOP3.LUT R15, R42, 0x80000000, RZ, 0x3c, !PT ;  /* 0x800000002a0f7812 */ /* 0x000fe200078e3cff */
[----:B------:R-:W-:Y:S01]  /*56f0*/  IMAD.IADD R52, R49, 0x1, R52 ;  /* 0x0000000131347824 */ /* 0x000fe200078e0234 */
[----:B------:R-:W-:Y:S01]  /*5700*/  LEA R10, R10, UR4, 0x2 ;  /* 0x000000040a0a7c11 */ /* 0x000fe2000f8e10ff */
[----:B------:R-:W-:Y:S01]  /*5710*/  BSSY B1, `(.L_x_67) ;  /* 0x0000058000017945 */ /* 0x000fe20003800000 */
[----:B------:R-:W-:-:S02]  /*5720*/  LEA R42, R9, UR4, 0x2 ;  /* 0x00000004092a7c11 */ /* 0x000fc4000f8e10ff */
[----:B------:R-:W-:Y:S02]  /*5730*/  LEA R4, R4, UR4, 0x2 ;  /* 0x0000000404047c11 */ /* 0x000fe4000f8e10ff */
[----:B------:R-:W-:Y:S02]  /*5740*/  LEA R50, R50, UR4, 0x2 ;  /* 0x0000000432327c11 */ /* 0x000fe4000f8e10ff */
[----:B-1----:R-:W-:Y:S02]  /*5750*/  LEA R7, R20, UR4, 0x2 ;  /* 0x0000000414077c11 */ /* 0x002fe4000f8e10ff */
[----:B------:R-:W-:Y:S02]  /*5760*/  LEA R18, R18, UR4, 0x2 ;  /* 0x0000000412127c11 */ /* 0x000fe4000f8e10ff */
[----:B------:R-:W-:Y:S01]  /*5770*/  LEA R9, R16, UR4, 0x2 ;  /* 0x0000000410097c11 */ /* 0x000fe2000f8e10ff */
[----:B--2---:R-:W-:Y:S01]  /*5780*/  IMAD.IADD R22, R5, 0x1, R22 ;  /* 0x0000000105167824 */ /* 0x004fe200078e0216 */
[----:B------:R-:W-:-:S02]  /*5790*/  LEA R5, R6, UR4, 0x2 ;  /* 0x0000000406057c11 */ /* 0x000fc4000f8e10ff */
[----:B------:R-:W-:Y:S01]  /*57a0*/  LEA R12, R12, UR4, 0x2 ;  /* 0x000000040c0c7c11 */ /* 0x000fe2000f8e10ff */
[----:B------:R-:W-:Y:S01]  /*57b0*/  STS [R14+-0x4], R19 ;  /* 0xfffffc130e007388 */ /* 0x000fe20000000800 */
[----:B------:R-:W-:Y:S02]  /*57c0*/  LEA R48, R48, UR4, 0x2 ;  /* 0x0000000430307c11 */ /* 0x000fe4000f8e10ff */
[----:B------:R-:W-:Y:S01]  /*57d0*/  LEA R21, R21, UR4, 0x2 ;  /* 0x0000000415157c11 */ /* 0x000fe2000f8e10ff */
[----:B------:R1:W-:Y:S01]  /*57e0*/  STS [R13+-0x4], R43 ;  /* 0xfffffc2b0d007388 */ /* 0x0003e20000000800 */
[----:B------:R-:W-:Y:S02]  /*57f0*/  LEA R11, R11, UR4, 0x2 ;  /* 0x000000040b0b7c11 */ /* 0x000fe4000f8e10ff */
[----:B------:R-:W-:Y:S01]  /*5800*/  LEA R52, R52, UR4, 0x2 ;  /* 0x0000000434347c11 */ /* 0x000fe2000f8e10ff */
[----:B------:R2:W-:Y:S01]  /*5810*/  STS [R10+-0x4], R15 ;  /* 0xfffffc0f0a007388 */ /* 0x0005e20000000800 */
[----:B------:R-:W-:-:S03]  /*5820*/  ISETP.NE.AND P0, PT, R53, RZ, PT ;  /* 0x000000ff3500720c */ /* 0x000fc60003f05270 */
[----:B------:R-:W-:Y:S01]  /*5830*/  STS [R42+-0x4], R41 ;  /* 0xfffffc292a007388 */ /* 0x000fe20000000800 */
[----:B-1----:R-:W-:-:S03]  /*5840*/  LEA R13, R8, UR4, 0x2 ;  /* 0x00000004080d7c11 */ /* 0x002fc6000f8e10ff */
[----:B------:R1:W-:Y:S01]  /*5850*/  STS [R5+-0x4], R40 ;  /* 0xfffffc2805007388 */ /* 0x0003e20000000800 */
[----:B--2---:R-:W-:-:S03]  /*5860*/  LEA R15, R0, UR4, 0x2 ;  /* 0x00000004000f7c11 */ /* 0x004fc6000f8e10ff */
[----:B------:R-:W-:Y:S01]  /*5870*/  STS [R4+-0x4], R39 ;  /* 0xfffffc2704007388 */ /* 0x000fe20000000800 */
[----:B------:R-:W-:-:S03]  /*5880*/  LEA R0, R17, UR4, 0x2 ;  /* 0x0000000411007c11 */ /* 0x000fc6000f8e10ff */
[----:B------:R-:W-:Y:S01]  /*5890*/  STS [R50+-0x4], R25 ;  /* 0xfffffc1932007388 */ /* 0x000fe20000000800 */
[----:B-1----:R-:W-:-:S03]  /*58a0*/  LEA R5, R22, UR4, 0x2 ;  /* 0x0000000416057c11 */ /* 0x002fc6000f8e10ff */
[----:B------:R-:W-:Y:S04]  /*58b0*/  STS [R7+-0x4], R38 ;  /* 0xfffffc2607007388 */ /* 0x000fe80000000800 */
[----:B------:R-:W-:Y:S04]  /*58c0*/  STS [R18+-0x4], R37 ;  /* 0xfffffc2512007388 */ /* 0x000fe80000000800 */
[----:B------:R-:W-:Y:S04]  /*58d0*/  STS [R9+-0x4], R36 ;  /* 0xfffffc2409007388 */ /* 0x000fe80000000800 */
[----:B------:R-:W-:Y:S04]  /*58e0*/  STS [R12+-0x4], R35 ;  /* 0xfffffc230c007388 */ /* 0x000fe80000000800 */
[----:B------:R1:W-:Y:S04]  /*58f0*/  STS [R13+-0x4], R34 ;  /* 0xfffffc220d007388 */ /* 0x0003e80000000800 */
[----:B------:R2:W-:Y:S04]  /*5900*/  STS [R15+-0x4], R26 ;  /* 0xfffffc1a0f007388 */ /* 0x0005e80000000800 */
[----:B------:R2:W-:Y:S01]  /*5910*/  STS [R48+-0x4], R33 ;  /* 0xfffffc2130007388 */ /* 0x0005e20000000800 */
[----:B-1----:R-:W-:-:S03]  /*5920*/  LEA R13, R3, UR4, 0x3 ;  /* 0x00000004030d7c11 */ /* 0x002fc6000f8e18ff */
[----:B------:R2:W-:Y:S04]  /*5930*/  STS [R21+-0x4], R32 ;  /* 0xfffffc2015007388 */ /* 0x0005e80000000800 */
[----:B------:R2:W-:Y:S04]  /*5940*/  STS [R0+-0x4], R31 ;  /* 0xfffffc1f00007388 */ /* 0x0005e80000000800 */
[----:B------:R2:W-:Y:S04]  /*5950*/  STS [R11+-0x4], R30 ;  /* 0xfffffc1e0b007388 */ /* 0x0005e80000000800 */
[----:B------:R2:W-:Y:S04]  /*5960*/  STS [R52+-0x4], R29 ;  /* 0xfffffc1d34007388 */ /* 0x0005e80000000800 */
[----:B------:R2:W-:Y:S01]  /*5970*/  STS [R5+-0x4], R28 ;  /* 0xfffffc1c05007388 */ /* 0x0005e20000000800 */
[----:B------:R-:W-:Y:S05]  /*5980*/  @P0 BRA `(.L_x_68) ;  /* 0x0000000000c00947 */ /* 0x000fea0003800000 */
[----:B------:R-:W1:Y:S02]  /*5990*/  LDCU.64 UR10, c[0x0][0x398] ;  /* 0x00007300ff0a77ac */ /* 0x000e640008000a00 */
[----:B-1----:R-:W-:-:S04]  /*59a0*/  LEA R6, P0, R3, UR10, 0x3 ;  /* 0x0000000a03067c11 */ /* 0x002fc8000f8018ff */
[----:B------:R-:W-:-:S05]  /*59b0*/  LEA.HI.X R7, R3, UR11, RZ, 0x3, P0 ;  /* 0x0000000b03077c11 */ /* 0x000fca00080f1cff */
[----:B--2---:R-:W2:Y:S01]  /*59c0*/  LDG.E.64 R4, desc[UR8][R6.64] ;  /* 0x0000000806047981 */ /* 0x004ea2000c1e1b00 */
[----:B------:R-:W-:Y:S01]  /*59d0*/  SHF.R.S32.HI R9, RZ, 0x1f, R24 ;  /* 0x0000001fff097819 */ /* 0x000fe20000011418 */
[----:B------:R-:W-:Y:S01]  /*59e0*/  UISETP.GE.AND UP0, UPT, UR7, 0x1, UPT ;  /* 0x000000010700788c */ /* 0x000fe2000bf06270 */
[----:B------:R-:W-:Y:S01]  /*59f0*/  IMAD.MOV.U32 R0, RZ, RZ, R27 ;  /* 0x000000ffff007224 */ /* 0x000fe200078e001b */
[----:B--2---:R-:W-:-:S05]  /*5a00*/  IADD3 R4, P0, PT, -R24, R4, RZ ;  /* 0x0000000418047210 */ /* 0x004fca0007f1e1ff */
[----:B------:R-:W-:-:S05]  /*5a10*/  IMAD.X R5, R5, 0x1, ~R9, P0 ;  /* 0x0000000105057824 */ /* 0x000fca00000e0e09 */
[----:B------:R1:W-:Y:S01]  /*5a20*/  STS.64 [R13+0x7200], R4 ;  /* 0x007200040d007388 */ /* 0x0003e20000000a00 */
[----:B------:R-:W-:Y:S05]  /*5a30*/  BRA.U !UP0, `(.L_x_69) ;  /* 0x00000001086c7547 */ /* 0x000fea000b800000 */
[----:B------:R-:W-:Y:S01]  /*5a40*/  BSSY B0, `(.L_x_70) ;  /* 0x0000019000007945 */ /* 0x000fe20003800000 */
[----:B------:R-:W-:Y:S02]  /*5a50*/  IMAD.MOV.U32 R6, RZ, RZ, -0x1 ;  /* 0xffffffffff067424 */ /* 0x000fe400078e00ff */
[----:B------:R-:W-:Y:S02]  /*5a60*/  IMAD.U32 R7, RZ, RZ, UR7 ;  /* 0x00000007ff077e24 */ /* 0x000fe4000f8e00ff */
[----:B------:R-:W-:-:S07]  /*5a70*/  IMAD.MOV.U32 R0, RZ, RZ, R27 ;  /* 0x000000ffff007224 */ /* 0x000fce00078e001b */
.L_x_74:
[----:B-1----:R-:W1:Y:S01]  /*5a80*/  LDC.64 R4, c[0x0][0x380] ;  /* 0x0000e000ff047b82 */ /* 0x002e620000000a00 */
[----:B------:R-:W-:Y:S01]  /*5a90*/  VIADD R11, R7, 0xffffffff ;  /* 0xffffffff070b7836 */ /* 0x000fe20000000000 */
[----:B------:R-:W-:Y:S03]  /*5aa0*/  BSSY B2, `(.L_x_71) ;  /* 0x0000008000027945 */ /* 0x000fe60003800000 */
[----:B------:R-:W-:-:S04]  /*5ab0*/  IMAD R9, R11, 0x100, R3 ;  /* 0x000001000b097824 */ /* 0x000fc800078e0203 */
[----:B-1----:R-:W-:-:S07]  /*5ac0*/  IMAD.WIDE R4, R9, 0x4, R4 ;  /* 0x0000000409047825 */ /* 0x002fce00078e0204 */
.L_x_72:
[----:B------:R-:W-:Y:S05]  /*5ad0*/  YIELD ;  /* 0x0000000000007946 */ /* 0x000fea0003800000 */
[----:B------:R1:W-:Y:S06]  /*5ae0*/  MEMBAR.SC.CTA ;  /* 0x0000000000007992 */ /* 0x0003ec0000000000 */
[----:B-1----:R-:W2:Y:S02]  /*5af0*/  LDG.E.STRONG.SYS R8, desc[UR8][R4.64] ;  /* 0x0000000804087981 */ /* 0x002ea4000c1f5900 */
[----:B--2---:R-:W-:-:S13]  /*5b00*/  ISETP.NE.AND P0, PT, R8, RZ, PT ;  /* 0x000000ff0800720c */ /* 0x004fda0003f05270 */
[----:B------:R-:W-:Y:S05]  /*5b10*/  @!P0 BRA `(.L_x_72) ;  /* 0xfffffffc00ec8947 */ /* 0x000fea000383ffff */
[----:B------:R-:W-:Y:S05]  /*5b20*/  BSYNC B2 ;  /* 0x0000000000027941 */ /* 0x000fea0003800000 */
.L_x_71:
[----:B------:R-:W-:Y:S01]  /*5b30*/  BSSY.RECONVERGENT B2, `(.L_x_73) ;  /* 0x0000006000027945 */ /* 0x000fe20003800200 */
[C---:B------:R-:W-:Y:S02]  /*5b40*/  ISETP.GT.AND P0, PT, R8.reuse, -0x1, PT ;  /* 0xffffffff0800780c */ /* 0x040fe40003f04270 */
[----:B------:R-:W-:Y:S01]  /*5b50*/  LOP3.LUT R5, R8, 0x3fffffff, RZ, 0xc0, !PT ;  /* 0x3fffffff08057812 */ /* 0x000fe200078ec0ff */
[----:B------:R-:W-:Y:S05]  /*5b60*/  WARPSYNC.EXCLUSIVE R6 ;  /* 0x0000000006007348 */ /* 0x000fea0003a00000 */
[----:B------:R-:W-:-:S05]  /*5b70*/  IMAD.IADD R0, R5, 0x1, R0 ;  /* 0x0000000105007824 */ /* 0x000fca00078e0200 */
[----:B------:R-:W-:-:S07]  /*5b80*/  VOTE.ANY R6, PT, P0 ;  /* 0x0000000000067806 */ /* 0x000fce00000e0100 */
[----:B------:R-:W-:Y:S05]  /*5b90*/  BSYNC.RECONVERGENT B2 ;  /* 0x0000000000027941 */ /* 0x000fea0003800200 */
.L_x_73:
[----:B------:R-:W-:Y:S01]  /*5ba0*/  ISETP.GT.U32.AND P1, PT, R7, 0x1, PT ;  /* 0x000000010700780c */ /* 0x000fe20003f24070 */
[----:B------:R-:W-:-:S12]  /*5bb0*/  IMAD.MOV.U32 R7, RZ, RZ, R11 ;  /* 0x000000ffff077224 */ /* 0x000fd800078e000b */
[----:B------:R-:W-:Y:S05]  /*5bc0*/  @P0 BRA P1, `(.L_x_74) ;  /* 0xfffffffc00ac0947 */ /* 0x000fea000083ffff */
[----:B------:R-:W-:Y:S05]  /*5bd0*/  BSYNC B0 ;  /* 0x0000000000007941 */ /* 0x000fea0003800000 */
.L_x_70:
[----:B------:R2:W3:Y:S02]  /*5be0*/  LDS.64 R4, [R13+0x7200] ;  /* 0x007200000d047984 */ /* 0x0004e40000000a00 */
.L_x_69:
[----:B------:R-:W4:Y:S01]  /*5bf0*/  LDC.64 R6, c[0x0][0x380] ;  /* 0x0000e000ff067b82 */ /* 0x000f220000000a00 */
[C---:B------:R-:W-:Y:S01]  /*5c00*/  IMAD.IADD R11, R0.reuse, 0x1, -R27 ;  /* 0x00000001000b7824 */ /* 0x040fe200078e0a1b */
[----:B------:R-:W-:Y:S01]  /*5c10*/  LOP3.LUT R9, R0, 0x80000000, RZ, 0xfc, !PT ;  /* 0x8000000000097812 */ /* 0x000fe200078efcff */
[----:B------:R-:W-:-:S03]  /*5c20*/  IMAD.U32 R15, RZ, RZ, UR7 ;  /* 0x00000007ff0f7e24 */ /* 0x000fc6000f8e00ff */
[----:B-1-3--:R-:W-:Y:S01]  /*5c30*/  IADD3 R4, P0, PT, R11, R4, RZ ;  /* 0x000000040b047210 */ /* 0x00afe20007f1e0ff */
[----:B------:R-:W-:-:S03]  /*5c40*/  IMAD R15, R15, 0x100, R3 ;  /* 0x000001000f0f7824 */ /* 0x000fc600078e0203 */
[----:B------:R-:W-:-:S05]  /*5c50*/  LEA.HI.X.SX32 R5, R11, R5, 0x1, P0 ;  /* 0x000000050b057211 */ /* 0x000fca00000f0eff */
[----:B------:R1:W-:Y:S01]  /*5c60*/  STS.64 [R13+0x7200], R4 ;  /* 0x007200040d007388 */ /* 0x0003e20000000a00 */
[----:B----4-:R-:W-:-:S05]  /*5c70*/  IMAD.WIDE R6, R15, 0x4, R6 ;  /* 0x000000040f067825 */ /* 0x010fca00078e0206 */
[----:B------:R1:W-:Y:S02]  /*5c80*/  STG.E.STRONG.SYS desc[UR8][R6.64], R9 ;  /* 0x0000000906007986 */ /* 0x0003e4000c115908 */
.L_x_68:
[----:B------:R-:W-:Y:S05]  /*5c90*/  BSYNC B1 ;  /* 0x0000000000017941 */ /* 0x000fea0003800000 */
.L_x_67:
[----:B-1----:R-:W1:Y:S01]  /*5ca0*/  LDC.64 R6, c[0x0][0x390] ;  /* 0x0000e400ff067b82 */ /* 0x002e620000000a00 */
[----:B------:R-:W-:-:S06]  /*5cb0*/  UIMAD UR6, UR7, 0x1c80, URZ ;  /* 0x00001c80070678a4 */ /* 0x000fcc000f8e02ff */
[----:B--2---:R-:W-:Y:S01]  /*5cc0*/  IMAD.U32 R0, RZ, RZ, UR6 ;  /* 0x00000006ff007e24 */ /* 0x004fe2000f8e00ff */
[----:B------:R-:W2:Y:S03]  /*5cd0*/  LDC R9, c[0x0][0x3c0] ;  /* 0x0000f000ff097b82 */ /* 0x000ea60000000800 */
[----:B------:R-:W-:Y:S01]  /*5ce0*/  VIADD R0, R0, 0x1c80 ;  /* 0x00001c8000007836 */ /* 0x000fe20000000000 */
[----:B-1----:R-:W-:-:S04]  /*5cf0*/  ISETP.EQ.U32.AND P1, PT, R6, RZ, PT ;  /* 0x000000ff0600720c */ /* 0x002fc80003f22070 */
[CC--:B--2---:R-:W-:Y:S02]  /*5d00*/  ISETP.GE.AND P0, PT, R0.reuse, R9.reuse, PT ;  /* 0x000000090000720c */ /* 0x0c4fe40003f06270 */
[----:B------:R-:W-:Y:S02]  /*5d10*/  ISETP.GT.AND P3, PT, R0, R9, PT ;  /* 0x000000090000720c */ /* 0x000fe40003f64270 */
[----:B------:R-:W-:Y:S02]  /*5d20*/  ISETP.EQ.OR.EX P0, PT, R7, RZ, !P0, P1 ;  /* 0x000000ff0700720c */ /* 0x000fe40004702710 */
[C---:B------:R-:W-:Y:S02]  /*5d30*/  LEA R0, R3.reuse, UR4, 0x2 ;  /* 0x0000000403007c11 */ /* 0x040fe4000f8e10ff */
[----:B------:R-:W-:-:S13]  /*5d40*/  ISETP.GT.U32.OR P0, PT, R3, 0xff, P0 ;  /* 0x000000ff0300780c */ /* 0x000fda0000704470 */
[----:B------:R-:W-:Y:S05]  /*5d50*/  @P0 BRA `(.L_x_75) ;  /* 0x0000000000200947 */ /* 0x000fea0003800000 */
[----:B------:R-:W1:Y:S01]  /*5d60*/  LDS.64 R4, [R13+0x7200] ;  /* 0x007200000d047984 */ /* 0x000e620000000a00 */
[C---:B------:R-:W-:Y:S02]  /*5d70*/  LEA R6, P2, R3.reuse, R6, 0x3 ;  /* 0x0000000603067211 */ /* 0x040fe400078418ff */
[--C-:B------:R-:W-:Y:S02]  /*5d80*/  SHF.R.S32.HI R11, RZ, 0x1f, R27.reuse ;  /* 0x0000001fff0b7819 */ /* 0x100fe4000001141b */
[----:B------:R-:W-:Y:S02]  /*5d90*/  LEA.HI.X R7, R3, R7, RZ, 0x3, P2 ;  /* 0x0000000703077211 */ /* 0x000fe400010f1cff */
[----:B-1----:R-:W-:Y:S02]  /*5da0*/  IADD3 R4, P0, P1, R4, R24, R27 ;  /* 0x0000001804047210 */ /* 0x002fe4000791e01b */
[----:B------:R-:W-:-:S04]  /*5db0*/  SHF.R.S32.HI R24, RZ, 0x1f, R24 ;  /* 0x0000001fff187819 */ /* 0x000fc80000011418 */
[----:B------:R-:W-:-:S05]  /*5dc0*/  IADD3.X R5, PT, PT, R5, R24, R11, P0, P1 ;  /* 0x0000001805057210 */ /* 0x000fca00007e240b */
[----:B------:R1:W-:Y:S02]  /*5dd0*/  STG.E.64 desc[UR8][R6.64], R4 ;  /* 0x0000000406007986 */ /* 0x0003e4000c101b08 */
.L_x_75:
[----:B------:R-:W-:Y:S05]  /*5de0*/  WARPSYNC.ALL ;  /* 0x0000000000007948 */ /* 0x000fea0003800000 */
[----:B------:R-:W-:Y:S06]  /*5df0*/  BAR.SYNC.DEFER_BLOCKING 0x0 ;  /* 0x0000000000007b1d */ /* 0x000fec0000010000 */
[----:B------:R-:W-:Y:S05]  /*5e00*/  @P3 BRA `(.L_x_76) ;  /* 0x0000000c009c3947 */ /* 0x000fea0003800000 */
[----:B------:R-:W1:Y:S01]  /*5e10*/  LDS R2, [R0] ;  /* 0x0000000000027984 */ /* 0x000e620000000800 */
[----:B------:R-:W1:Y:S01]  /*5e20*/  LDCU UR6, c[0x0][0x3c4] ;  /* 0x00007880ff0677ac */ /* 0x000e620008000800 */
[----:B------:R-:W2:Y:S01]  /*5e30*/  LDCU.64 UR10, c[0x0][0x3a0] ;  /* 0x00007400ff0a77ac */ /* 0x000ea20008000a00 */
[----:B-1----:R-:W-:Y:S02]  /*5e40*/  SHF.R.U32.HI R4, RZ, UR6, R2 ;  /* 0x00000006ff047c19 */ /* 0x002fe40008011602 */
[----:B------:R-:W-:Y:S02]  /*5e50*/  LOP3.LUT R11, R2, 0x80000000, RZ, 0x3c, !PT ;  /* 0x80000000020b7812 */ /* 0x000fe400078e3cff */
[----:B------:R-:W-:-:S04]  /*5e60*/  LOP3.LUT R4, R4, UR5, RZ, 0x30, !PT ;  /* 0x0000000504047c12 */ /* 0x000fc8000f8e30ff */
[----:B------:R-:W-:-:S06]  /*5e70*/  LEA R5, R4, UR4, 0x3 ;  /* 0x0000000404057c11 */ /* 0x000fcc000f8e18ff */
[----:B------:R-:W1:Y:S02]  /*5e80*/  LDS.64 R4, [R5+0x7200] ;  /* 0x0072000005047984 */ /* 0x000e640000000a00 */
[----:B-1----:R-:W-:-:S05]  /*5e90*/  IADD3 R4, P0, PT, R4, R3, RZ ;  /* 0x0000000304047210 */ /* 0x002fca0007f1e0ff */
[----:B------:R-:W-:Y:S01]  /*5ea0*/  IMAD.X R7, RZ, RZ, R5, P0 ;  /* 0x000000ffff077224 */ /* 0x000fe200000e0605 */
[----:B--2---:R-:W-:-:S04]  /*5eb0*/  LEA R6, P0, R4, UR10, 0x2 ;  /* 0x0000000a04067c11 */ /* 0x004fc8000f8010ff */
[----:B------:R-:W-:-:S05]  /*5ec0*/  LEA.HI.X R7, R4, UR11, R7, 0x2, P0 ;  /* 0x0000000b04077c11 */ /* 0x000fca00080f1407 */
[----:B------:R-:W-:Y:S01]  /*5ed0*/  STG.E desc[UR8][R6.64], R11 ;  /* 0x0000000b06007986 */ /* 0x000fe2000c101908 */
[----:B------:R-:W-:-:S03]  /*5ee0*/  NOP ;  /* 0x0000000000007918 */ /* 0x000fc60000000000 */
[----:B------:R-:W1:Y:S02]  /*5ef0*/  LDS R2, [R0+0x600] ;  /* 0x0006000000027984 */ /* 0x000e640000000800 */
[----:B-1----:R-:W-:Y:S02]  /*5f00*/  SHF.R.U32.HI R4, RZ, UR6, R2 ;  /* 0x00000006ff047c19 */ /* 0x002fe40008011602 */
[----:B------:R-:W-:Y:S02]  /*5f10*/  LOP3.LUT R11, R2, 0x80000000, RZ, 0x3c, !PT ;  /* 0x80000000020b7812 */ /* 0x000fe400078e3cff */
[----:B------:R-:W-:-:S04]  /*5f20*/  LOP3.LUT R4, R4, UR5, RZ, 0x30, !PT ;  /* 0x0000000504047c12 */ /* 0x000fc8000f8e30ff */
[----:B------:R-:W-:-:S06]  /*5f30*/  LEA R5, R4, UR4, 0x3 ;  /* 0x0000000404057c11 */ /* 0x000fcc000f8e18ff */
[----:B------:R-:W1:Y:S02]  /*5f40*/  LDS.64 R4, [R5+0x7200] ;  /* 0x0072000005047984 */ /* 0x000e640000000a00 */
[----:B-1----:R-:W-:-:S05]  /*5f50*/  IADD3 R4, P0, PT, R4, R3, RZ ;  /* 0x0000000304047210 */ /* 0x002fca0007f1e0ff */
[----:B------:R-:W-:Y:S01]  /*5f60*/  IMAD.X R9, RZ, RZ, R5, P0 ;  /* 0x000000ffff097224 */ /* 0x000fe200000e0605 */
[----:B------:R-:W-:-:S04]  /*5f70*/  LEA R8, P0, R4, UR10, 0x2 ;  /* 0x0000000a04087c11 */ /* 0x000fc8000f8010ff */
        /* <DEDUP_REMOVED lines=196> */
[----:B-1----:R-:W-:-:S04]  /*6bc0*/  SHF.R.U32.HI R2, RZ, UR6, R0 ;  /* 0x00000006ff027c19 */ /* 0x002fc80008011600 */
[----:B------:R-:W-:-:S04]  /*6bd0*/  LOP3.LUT R2, R2, UR5, RZ, 0x30, !PT ;  /* 0x0000000502027c12 */ /* 0x000fc8000f8e30ff */
[----:B------:R-:W-:-:S06]  /*6be0*/  LEA R4, R2, UR4, 0x3 ;  /* 0x0000000402047c11 */ /* 0x000fcc000f8e18ff */
[----:B------:R-:W1:Y:S02]  /*6bf0*/  LDS.64 R4, [R4+0x7200] ;  /* 0x0072000004047984 */ /* 0x000e640000000a00 */
[----:B-1----:R-:W-:-:S05]  /*6c00*/  IADD3 R3, P0, PT, R4, R3, RZ ;  /* 0x0000000304037210 */ /* 0x002fca0007f1e0ff */
[----:B------:R-:W-:Y:S01]  /*6c10*/  IMAD.X R6, RZ, RZ, R5, P0 ;  /* 0x000000ffff067224 */ /* 0x000fe200000e0605 */
[C---:B------:R-:W-:Y:S02]  /*6c20*/  LEA R2, P0, R3.reuse, UR10, 0x2 ;  /* 0x0000000a03027c11 */ /* 0x040fe4000f8010ff */
[----:B------:R-:W-:Y:S02]  /*6c30*/  LOP3.LUT R5, R0, 0x80000000, RZ, 0x3c, !PT ;  /* 0x8000000000057812 */ /* 0x000fe400078e3cff */
[----:B------:R-:W-:-:S05]  /*6c40*/  LEA.HI.X R3, R3, UR11, R6, 0x2, P0 ;  /* 0x0000000b03037c11 */ /* 0x000fca00080f1406 */
[----:B------:R-:W-:Y:S01]  /*6c50*/  STG.E desc[UR8][R2.64+0x6c00], R5 ;  /* 0x006c000502007986 */ /* 0x000fe2000c101908 */
[----:B------:R-:W-:Y:S01]  /*6c60*/  NOP ;  /* 0x0000000000007918 */ /* 0x000fe20000000000 */
[----:B------:R-:W-:Y:S05]  /*6c70*/  EXIT ;  /* 0x000000000000794d */ /* 0x000fea0003800000 */
.L_x_76:
[----:B-1----:R-:W-:Y:S01]  /*6c80*/  IMAD.U32 R4, RZ, RZ, UR7 ;  /* 0x00000007ff047e24 */ /* 0x002fe2000f8e00ff */
[----:B------:R-:W-:Y:S01]  /*6c90*/  BSSY.RECONVERGENT B0, `(.L_x_77) ;  /* 0x000001e000007945 */ /* 0x000fe20003800200 */
[C---:B------:R-:W-:Y:S02]  /*6ca0*/  VIADD R6, R3.reuse, 0x300 ;  /* 0x0000030003067836 */ /* 0x040fe40000000000 */
[----:B------:R-:W-:Y:S02]  /*6cb0*/  IMAD R5, R4, -0x1c80, R9 ;  /* 0xffffe38004057824 */ /* 0x000fe400078e0209 */
[C---:B------:R-:W-:Y:S02]  /*6cc0*/  VIADD R4, R3.reuse, 0x180 ;  /* 0x0000018003047836 */ /* 0x040fe40000000000 */
[C---:B------:R-:W-:Y:S01]  /*6cd0*/  VIADD R8, R3.reuse, 0x480 ;  /* 0x0000048003087836 */ /* 0x040fe20000000000 */
[CC--:B------:R-:W-:Y:S01]  /*6ce0*/  ISETP.GE.AND P1, PT, R3.reuse, R5.reuse, PT ;  /* 0x000000050300720c */ /* 0x0c0fe20003f26270 */
[C---:B------:R-:W-:Y:S01]  /*6cf0*/  VIADD R10, R3.reuse, 0xa80 ;  /* 0x00000a80030a7836 */ /* 0x040fe20000000000 */
[-C--:B------:R-:W-:Y:S01]  /*6d00*/  ISETP.GE.AND P2, PT, R4, R5.reuse, PT ;  /* 0x000000050400720c */ /* 0x080fe20003f46270 */
[C---:B------:R-:W-:Y:S01]  /*6d10*/  VIADD R4, R3.reuse, 0x600 ;  /* 0x0000060003047836 */ /* 0x040fe20000000000 */
[-C--:B------:R-:W-:Y:S01]  /*6d20*/  ISETP.GE.AND P3, PT, R6, R5.reuse, PT ;  /* 0x000000050600720c */ /* 0x080fe20003f66270 */
[C---:B------:R-:W-:Y:S01]  /*6d30*/  VIADD R6, R3.reuse, 0x780 ;  /* 0x0000078003067836 */ /* 0x040fe20000000000 */
[-C--:B------:R-:W-:Y:S01]  /*6d40*/  ISETP.GE.AND P4, PT, R8, R5.reuse, PT ;  /* 0x000000050800720c */ /* 0x080fe20003f86270 */
[----:B------:R-:W-:Y:S01]  /*6d50*/  VIADD R8, R3, 0x900 ;  /* 0x0000090003087836 */ /* 0x000fe20000000000 */
[----:B------:R-:W-:-:S02]  /*6d60*/  ISETP.GE.AND P5, PT, R4, R5, PT ;  /* 0x000000050400720c */ /* 0x000fc40003fa6270 */
[-C--:B------:R-:W-:Y:S02]  /*6d70*/  ISETP.GE.AND P6, PT, R6, R5.reuse, PT ;  /* 0x000000050600720c */ /* 0x080fe40003fc6270 */
[----:B------:R-:W-:Y:S01]  /*6d80*/  ISETP.GE.AND P0, PT, R8, R5, PT ;  /* 0x000000050800720c */ /* 0x000fe20003f06270 */
[----:B------:R-:W-:-:S12]  /*6d90*/  @P1 BRA `(.L_x_78) ;  /* 0x0000000000341947 */ /* 0x000fd80003800000 */
[----:B------:R-:W1:Y:S01]  /*6da0*/  LDS R4, [R0] ;  /* 0x0000000000047984 */ /* 0x000e620000000800 */
[----:B------:R-:W1:Y:S01]  /*6db0*/  LDCU UR6, c[0x0][0x3c4] ;  /* 0x00007880ff0677ac */ /* 0x000e620008000800 */
[----:B------:R-:W2:Y:S01]  /*6dc0*/  LDCU.64 UR10, c[0x0][0x3a0] ;  /* 0x00007400ff0a77ac */ /* 0x000ea20008000a00 */
[----:B-1----:R-:W-:-:S04]  /*6dd0*/  SHF.R.U32.HI R6, RZ, UR6, R4 ;  /* 0x00000006ff067c19 */ /* 0x002fc80008011604 */
[----:B------:R-:W-:-:S04]  /*6de0*/  LOP3.LUT R6, R6, UR5, RZ, 0x30, !PT ;  /* 0x0000000506067c12 */ /* 0x000fc8000f8e30ff */
[----:B------:R-:W-:-:S05]  /*6df0*/  LEA R8, R6, UR4, 0x3 ;  /* 0x0000000406087c11 */ /* 0x000fca000f8e18ff */
[----:B------:R-:W1:Y:S02]  /*6e00*/  LDS.64 R6, [R8+0x7200] ;  /* 0x0072000008067984 */ /* 0x000e640000000a00 */
[----:B-1----:R-:W-:-:S05]  /*6e10*/  IADD3 R9, P1, PT, R6, R3, RZ ;  /* 0x0000000306097210 */ /* 0x002fca0007f3e0ff */
[----:B------:R-:W-:Y:S01]  /*6e20*/  IMAD.X R12, RZ, RZ, R7, P1 ;  /* 0x000000ffff0c7224 */ /* 0x000fe200008e0607 */
[----:B--2---:R-:W-:-:S04]  /*6e30*/  LEA R6, P1, R9, UR10, 0x2 ;  /* 0x0000000a09067c11 */ /* 0x004fc8000f8210ff */
[----:B------:R-:W-:Y:S02]  /*6e40*/  LEA.HI.X R7, R9, UR11, R12, 0x2, P1 ;  /* 0x0000000b09077c11 */ /* 0x000fe400088f140c */
[----:B------:R-:W-:-:S05]  /*6e50*/  LOP3.LUT R9, R4, 0x80000000, RZ, 0x3c, !PT ;  /* 0x8000000004097812 */ /* 0x000fca00078e3cff */
[----:B------:R1:W-:Y:S02]  /*6e60*/  STG.E desc[UR8][R6.64], R9 ;  /* 0x0000000906007986 */ /* 0x0003e4000c101908 */
.L_x_78:
[----:B------:R-:W-:Y:S05]  /*6e70*/  BSYNC.RECONVERGENT B0 ;  /* 0x0000000000007941 */ /* 0x000fea0003800200 */
.L_x_77:
[----:B------:R-:W-:Y:S01]  /*6e80*/  NOP ;  /* 0x0000000000007918 */ /* 0x000fe20000000000 */
[----:B------:R-:W-:Y:S01]  /*6e90*/  BSSY.RECONVERGENT B0, `(.L_x_79) ;  /* 0x0000011000007945 */ /* 0x000fe20003800200 */
[----:B------:R-:W-:Y:S02]  /*6ea0*/  ISETP.GE.AND P1, PT, R10, R5, PT ;  /* 0x000000050a00720c */ /* 0x000fe40003f26270 */
[----:B------:R-:W-:Y:S01]  /*6eb0*/  LOP3.LUT R10, R3, 0xc00, RZ, 0xfc, !PT ;  /* 0x00000c00030a7812 */ /* 0x000fe200078efcff */
[----:B------:R-:W-:Y:S10]  /*6ec0*/  @P2 BRA `(.L_x_80) ;  /* 0x0000000000342947 */ /* 0x000ff40003800000 */
[----:B------:R-:W1:Y:S01]  /*6ed0*/  LDS R4, [R0+0x600] ;  /* 0x0006000000047984 */ /* 0x000e620000000800 */
        /* <DEDUP_REMOVED lines=12> */
.L_x_80:
[----:B------:R-:W-:Y:S05]  /*6fa0*/  BSYNC.RECONVERGENT B0 ;  /* 0x0000000000007941 */ /* 0x000fea0003800200 */
.L_x_79:
[----:B------:R-:W-:Y:S01]  /*6fb0*/  NOP ;  /* 0x0000000000007918 */ /* 0x000fe20000000000 */
[----:B------:R-:W-:Y:S01]  /*6fc0*/  BSSY.RECONVERGENT B0, `(.L_x_81) ;  /* 0x0000011000007945 */ /* 0x000fe20003800200 */
[----:B------:R-:W-:Y:S01]  /*6fd0*/  ISETP.GE.AND P2, PT, R10, R5, PT ;  /* 0x000000050a00720c */ /* 0x000fe20003f46270 */
[----:B------:R-:W-:Y:S02]  /*6fe0*/  VIADD R10, R3, 0xd80 ;  /* 0x00000d80030a7836 */ /* 0x000fe40000000000 */
[----:B------:R-:W-:Y:S10]  /*6ff0*/  @P3 BRA `(.L_x_82) ;  /* 0x0000000000343947 */ /* 0x000ff40003800000 */
[----:B------:R-:W1:Y:S01]  /*7000*/  LDS R4, [R0+0xc00] ;  /* 0x000c000000047984 */ /* 0x000e620000000800 */
[----:B------:R-:W1:Y:S01]  /*7010*/  LDCU UR6, c[0x0][0x3c4] ;  /* 0x00007880ff0677ac */ /* 0x000e620008000800 */
[----:B------:R-:W3:Y:S01]  /*7020*/  LDCU.64 UR10, c[0x0][0x3a0] ;  /* 0x00007400ff0a77ac */ /* 0x000ee20008000a00 */
[----:B-12---:R-:W-:-:S04]  /*7030*/  SHF.R.U32.HI R6, RZ, UR6, R4 ;  /* 0x00000006ff067c19 */ /* 0x006fc80008011604 */
[----:B------:R-:W-:-:S04]  /*7040*/  LOP3.LUT R6, R6, UR5, RZ, 0x30, !PT ;  /* 0x0000000506067c12 */ /* 0x000fc8000f8e30ff */
[----:B------:R-:W-:-:S05]  /*7050*/  LEA R8, R6, UR4, 0x3 ;  /* 0x0000000406087c11 */ /* 0x000fca000f8e18ff */
[----:B------:R-:W1:Y:S02]  /*7060*/  LDS.64 R6, [R8+0x7200] ;  /* 0x0072000008067984 */ /* 0x000e640000000a00 */
[----:B-1----:R-:W-:-:S05]  /*7070*/  IADD3 R9, P3, PT, R6, R3, RZ ;  /* 0x0000000306097210 */ /* 0x002fca0007f7e0ff */
[----:B------:R-:W-:Y:S01]  /*7080*/  IMAD.X R12, RZ, RZ, R7, P3 ;  /* 0x000000ffff0c7224 */ /* 0x000fe200018e0607 */
[----:B---3--:R-:W-:-:S04]  /*7090*/  LEA R6, P3, R9, UR10, 0x2 ;  /* 0x0000000a09067c11 */ /* 0x008fc8000f8610ff */
[----:B------:R-:W-:Y:S02]  /*70a0*/  LEA.HI.X R7, R9, UR11, R12, 0x2, P3 ;  /* 0x0000000b09077c11 */ /* 0x000fe400098f140c */
[----:B------:R-:W-:-:S05]  /*70b0*/  LOP3.LUT R9, R4, 0x80000000, RZ, 0x3c, !PT ;  /* 0x8000000004097812 */ /* 0x000fca00078e3cff */
[----:B------:R3:W-:Y:S02]  /*70c0*/  STG.E desc[UR8][R6.64+0xc00], R9 ;  /* 0x000c000906007986 */ /* 0x0007e4000c101908 */
.L_x_82:
[----:B------:R-:W-:Y:S05]  /*70d0*/  BSYNC.RECONVERGENT B0 ;  /* 0x0000000000007941 */ /* 0x000fea0003800200 */
.L_x_81:
[----:B------:R-:W-:Y:S01]  /*70e0*/  NOP ;  /* 0x0000000000007918 */ /* 0x000fe20000000000 */
[----:B------:R-:W-:Y:S01]  /*70f0*/  BSSY.RECONVERGENT B0, `(.L_x_83) ;  /* 0x0000011000007945 */ /* 0x000fe20003800200 */
[----:B------:R-:W-:Y:S01]  /*7100*/  ISETP.GE.AND P3, PT, R10, R5, PT ;  /* 0x000000050a00720c */ /* 0x000fe20003f66270 */
[----:B------:R-:W-:Y:S02]  /*7110*/  VIADD R10, R3, 0xf00 ;  /* 0x00000f00030a7836 */ /* 0x000fe40000000000 */
[----:B------:R-:W-:Y:S10]  /*7120*/  @P4 BRA `(.L_x_84) ;  /* 0x0000000000344947 */ /* 0x000ff40003800000 */
[----:B------:R-:W1:Y:S01]  /*7130*/  LDS R4, [R0+0x1200] ;  /* 0x0012000000047984 */ /* 0x000e620000000800 */
[----:B------:R-:W1:Y:S01]  /*7140*/  LDCU UR6, c[0x0][0x3c4] ;  /* 0x00007880ff0677ac */ /* 0x000e620008000800 */
[----:B------:R-:W4:Y:S01]  /*7150*/  LDCU.64 UR10, c[0x0][0x3a0] ;  /* 0x00007400ff0a77ac */ /* 0x000f220008000a00 */
[----:B-123--:R-:W-:-:S04]  /*7160*/  SHF.R.U32.HI R6, RZ, UR6, R4 ;  /* 0x00000006ff067c19 */ /* 0x00efc80008011604 */
[----:B------:R-:W-:-:S04]  /*7170*/  LOP3.LUT R6, R6, UR5, RZ, 0x30, !PT ;  /* 0x0000000506067c12 */ /* 0x000fc8000f8e30ff */
[----:B------:R-:W-:-:S05]  /*7180*/  LEA R8, R6, UR4, 0x3 ;  /* 0x0000000406087c11 */ /* 0x000fca000f8e18ff */
[----:B------:R-:W1:Y:S02]  /*7190*/  LDS.64 R6, [R8+0x7200] ;  /* 0x0072000008067984 */ /* 0x000e640000000a00 */
[----:B-1----:R-:W-:-:S05]  /*71a0*/  IADD3 R9, P4, PT, R6, R3, RZ ;  /* 0x0000000306097210 */ /* 0x002fca0007f9e0ff */
[----:B------:R-:W-:Y:S01]  /*71b0*/  IMAD.X R12, RZ, RZ, R7, P4 ;  /* 0x000000ffff0c7224 */ /* 0x000fe200020e0607 */
[----:B----4-:R-:W-:-:S04]  /*71c0*/  LEA R6, P4, R9, UR10, 0x2 ;  /* 0x0000000a09067c11 */ /* 0x010fc8000f8810ff */
[----:B------:R-:W-:Y:S02]  /*71d0*/  LEA.HI.X R7, R9, UR11, R12, 0x2, P4 ;  /* 0x0000000b09077c11 */ /* 0x000fe4000a0f140c */
[----:B------:R-:W-:-:S05]  /*71e0*/  LOP3.LUT R9, R4, 0x80000000, RZ, 0x3c, !PT ;  /* 0x8000000004097812 */ /* 0x000fca00078e3cff */
[----:B------:R4:W-:Y:S02]  /*71f0*/  STG.E desc[UR8][R6.64+0x1200], R9 ;  /* 0x0012000906007986 */ /* 0x0009e4000c101908 */
.L_x_84:
[----:B------:R-:W-:Y:S05]  /*7200*/  BSYNC.RECONVERGENT B0 ;  /* 0x0000000000007941 */ /* 0x000fea0003800200 */
.L_x_83:
[----:B------:R-:W-:Y:S01]  /*7210*/  NOP ;  /* 0x0000000000007918 */ /* 0x000fe20000000000 */
[----:B------:R-:W-:Y:S01]  /*7220*/  BSSY.RECONVERGENT B0, `(.L_x_85) ;  /* 0x0000011000007945 */ /* 0x000fe20003800200 */
[----:B------:R-:W-:Y:S01]  /*7230*/  ISETP.GE.AND P4, PT, R10, R5, PT ;  /* 0x000000050a00720c */ /* 0x000fe20003f86270 */
[----:B------:R-:W-:Y:S02]  /*7240*/  VIADD R10, R3, 0x1080 ;  /* 0x00001080030a7836 */ /* 0x000fe40000000000 */
[----:B------:R-:W-:Y:S10]  /*7250*/  @P5 BRA `(.L_x_86) ;  /* 0x0000000000345947 */ /* 0x000ff40003800000 */
[----:B------:R-:W1:Y:S01]  /*7260*/  LDS R4, [R0+0x1800] ;  /* 0x0018000000047984 */ /* 0x000e620000000800 */
[----:B------:R-:W1:Y:S01]  /*7270*/  LDCU UR6, c[0x0][0x3c4] ;  /* 0x00007880ff0677ac */ /* 0x000e620008000800 */
[----:B------:R-:W5:Y:S01]  /*7280*/  LDCU.64 UR10, c[0x0][0x3a0] ;  /* 0x00007400ff0a77ac */ /* 0x000f620008000a00 */
[----:B-1234-:R-:W-:-:S04]  /*7290*/  SHF.R.U32.HI R6, RZ, UR6, R4 ;  /* 0x00000006ff067c19 */ /* 0x01efc80008011604 */
[----:B------:R-:W-:-:S04]  /*72a0*/  LOP3.LUT R6, R6, UR5, RZ, 0x30, !PT ;  /* 0x0000000506067c12 */ /* 0x000fc8000f8e30ff */
[----:B------:R-:W-:-:S05]  /*72b0*/  LEA R8, R6, UR4, 0x3 ;  /* 0x0000000406087c11 */ /* 0x000fca000f8e18ff */
[----:B------:R-:W1:Y:S02]  /*72c0*/  LDS.64 R6, [R8+0x7200] ;  /* 0x0072000008067984 */ /* 0x000e640000000a00 */
[----:B-1----:R-:W-:-:S05]  /*72d0*/  IADD3 R9, P5, PT, R6, R3, RZ ;  /* 0x0000000306097210 */ /* 0x002fca0007fbe0ff */
[----:B------:R-:W-:Y:S01]  /*72e0*/  IMAD.X R12, RZ, RZ, R7, P5 ;  /* 0x000000ffff0c7224 */ /* 0x000fe200028e0607 */
[----:B-----5:R-:W-:-:S04]  /*72f0*/  LEA R6, P5, R9, UR10, 0x2 ;  /* 0x0000000a09067c11 */ /* 0x020fc8000f8a10ff */
[----:B------:R-:W-:Y:S02]  /*7300*/  LEA.HI.X R7, R9, UR11, R12, 0x2, P5 ;  /* 0x0000000b09077c11 */ /* 0x000fe4000a8f140c */
[----:B------:R-:W-:-:S05]  /*7310*/  LOP3.LUT R9, R4, 0x80000000, RZ, 0x3c, !PT ;  /* 0x8000000004097812 */ /* 0x000fca00078e3cff */
[----:B------:R1:W-:Y:S02]  /*7320*/  STG.E desc[UR8][R6.64+0x1800], R9 ;  /* 0x0018000906007986 */ /* 0x0003e4000c101908 */
.L_x_86:
[----:B------:R-:W-:Y:S05]  /*7330*/  BSYNC.RECONVERGENT B0 ;  /* 0x0000000000007941 */ /* 0x000fea0003800200 */
.L_x_85:
        /* <DEDUP_REMOVED lines=18> */
.L_x_88:
[----:B------:R-:W-:Y:S05]  /*7460*/  BSYNC.RECONVERGENT B0 ;  /* 0x0000000000007941 */ /* 0x000fea0003800200 */
.L_x_87:
        /* <DEDUP_REMOVED lines=18> */
.L_x_90:
[----:B------:R-:W-:Y:S05]  /*7590*/  BSYNC.RECONVERGENT B0 ;  /* 0x0000000000007941 */ /* 0x000fea0003800200 */
.L_x_89:
        /* <DEDUP_REMOVED lines=18> */
.L_x_92:
[----:B------:R-:W-:Y:S05]  /*76c0*/  BSYNC.RECONVERGENT B0 ;  /* 0x0000000000007941 */ /* 0x000fea0003800200 */
.L_x_91:
        /* <DEDUP_REMOVED lines=18> */
.L_x_94:
[----:B------:R-:W-:Y:S05]  /*77f0*/  BSYNC.RECONVERGENT B0 ;  /* 0x0000000000007941 */ /* 0x000fea0003800200 */
.L_x_93:
[----:B------:R-:W-:Y:S01]  /*7800*/  NOP ;  /* 0x0000000000007918 */ /* 0x000fe20000000000 */
[----:B------:R-:W-:Y:S01]  /*7810*/  BSSY.RECONVERGENT B0, `(.L_x_95) ;  /* 0x0000011000007945 */ /* 0x000fe20003800200 */
[----:B------:R-:W-:Y:S02]  /*7820*/  ISETP.GE.AND P2, PT, R10, R5, PT ;  /* 0x000000050a00720c */ /* 0x000fe40003f46270 */
[----:B------:R-:W-:Y:S01]  /*7830*/  LOP3.LUT R10, R3, 0x1800, RZ, 0xfc, !PT ;  /* 0x00001800030a7812 */ /* 0x000fe200078efcff */
        /* <DEDUP_REMOVED lines=14> */
.L_x_96:
[----:B------:R-:W-:Y:S05]  /*7920*/  BSYNC.RECONVERGENT B0 ;  /* 0x0000000000007941 */ /* 0x000fea0003800200 */
.L_x_95:
        /* <DEDUP_REMOVED lines=18> */
.L_x_98:
[----:B------:R-:W-:Y:S05]  /*7a50*/  BSYNC.RECONVERGENT B0 ;  /* 0x0000000000007941 */ /* 0x000fea0003800200 */
.L_x_97:
[----:B------:R-:W-:Y:S01]  /*7a60*/  NOP ;  /* 0x0000000000007918 */ /* 0x000fe20000000000 */
[----:B------:R-:W-:Y:S01]  /*7a70*/  BSSY.RECONVERGENT B0, `(.L_x_99) ;  /* 0x0000010000007945 */ /* 0x000fe20003800200 */
[----:B------:R-:W-:-:S03]  /*7a80*/  ISETP.GE.AND P4, PT, R10, R5, PT ;  /* 0x000000050a00720c */ /* 0x000fc60003f86270 */
        /* <DEDUP_REMOVED lines=14> */
.L_x_100:
[----:B------:R-:W-:Y:S05]  /*7b70*/  BSYNC.RECONVERGENT B0 ;  /* 0x0000000000007941 */ /* 0x000fea0003800200 */
.L_x_99:
[----:B------:R-:W-:Y:S01]  /*7b80*/  NOP ;  /* 0x0000000000007918 */ /* 0x000fe20000000000 */
[----:B------:R-:W-:Y:S04]  /*7b90*/  BSSY.RECONVERGENT B0, `(.L_x_101) ;  /* 0x000000f000007945 */ /* 0x000fe80003800200 */
[----:B------:R-:W-:Y:S05]  /*7ba0*/  @P6 BRA `(.L_x_102) ;  /* 0x0000000000346947 */ /* 0x000fea0003800000 */
        /* <DEDUP_REMOVED lines=13> */
.L_x_102:
[----:B------:R-:W-:Y:S05]  /*7c80*/  BSYNC.RECONVERGENT B0 ;  /* 0x0000000000007941 */ /* 0x000fea0003800200 */
.L_x_101:
        /* <DEDUP_REMOVED lines=16> */
.L_x_104:
[----:B------:R-:W-:Y:S05]  /*7d90*/  BSYNC.RECONVERGENT B0 ;  /* 0x0000000000007941 */ /* 0x000fea0003800200 */
.L_x_103:
        /* <DEDUP_REMOVED lines=16> */
.L_x_106:
[----:B------:R-:W-:Y:S05]  /*7ea0*/  BSYNC.RECONVERGENT B0 ;  /* 0x0000000000007941 */ /* 0x000fea0003800200 */
.L_x_105:
        /* <DEDUP_REMOVED lines=16> */
.L_x_108:
[----:B------:R-:W-:Y:S05]  /*7fb0*/  BSYNC.RECONVERGENT B0 ;  /* 0x0000000000007941 */ /* 0x000fea0003800200 */
.L_x_107:
        /* <DEDUP_REMOVED lines=16> */
.L_x_110:
[----:B------:R-:W-:Y:S05]  /*80c0*/  BSYNC.RECONVERGENT B0 ;  /* 0x0000000000007941 */ /* 0x000fea0003800200 */
.L_x_109:
        /* <DEDUP_REMOVED lines=16> */
.L_x_112:
[----:B------:R-:W-:Y:S05]  /*81d0*/  BSYNC.RECONVERGENT B0 ;  /* 0x0000000000007941 */ /* 0x000fea0003800200 */
.L_x_111:
[----:B------:R-:W-:Y:S01]  /*81e0*/  NOP ;  /* 0x0000000000007918 */ /* 0x000fe20000000000 */
[----:B------:R-:W5:Y:S01]  /*81f0*/  LDS R0, [R0+0x6c00] ;  /* 0x006c000000007984 */ /* 0x000f620000000800 */
[----:B------:R-:W5:Y:S02]  /*8200*/  LDCU UR6, c[0x0][0x3c4] ;  /* 0x00007880ff0677ac */ /* 0x000f640008000800 */
[----:B-----5:R-:W-:-:S04]  /*8210*/  SHF.R.U32.HI R2, RZ, UR6, R0 ;  /* 0x00000006ff027c19 */ /* 0x020fc80008011600 */
[----:B------:R-:W-:-:S04]  /*8220*/  LOP3.LUT R2, R2, UR5, RZ, 0x30, !PT ;  /* 0x0000000502027c12 */ /* 0x000fc8000f8e30ff */
[----:B-1234-:R-:W-:Y:S01]  /*8230*/  LEA R6, R2, UR4, 0x3 ;  /* 0x0000000402067c11 */ /* 0x01efe2000f8e18ff */
[----:B------:R-:W-:-:S05]  /*8240*/  VIADD R2, R3, 0x1b00 ;  /* 0x00001b0003027836 */ /* 0x000fca0000000000 */
[----:B------:R-:W1:Y:S01]  /*8250*/  LDS.64 R6, [R6+0x7200] ;  /* 0x0072000006067984 */ /* 0x000e620000000a00 */
[----:B------:R-:W-:-:S13]  /*8260*/  ISETP.GE.AND P0, PT, R2, R5, PT ;  /* 0x000000050200720c */ /* 0x000fda0003f06270 */
[----:B------:R-:W2:Y:S01]  /*8270*/  @!P0 LDC.64 R8, c[0x0][0x3a0] ;  /* 0x0000e800ff088b82 */ /* 0x000ea20000000a00 */
[----:B------:R-:W-:Y:S02]  /*8280*/  @!P0 LOP3.LUT R5, R0, 0x80000000, RZ, 0x3c, !PT ;  /* 0x8000000000058812 */ /* 0x000fe400078e3cff */
[----:B-1----:R-:W-:-:S05]  /*8290*/  IADD3 R3, P1, PT, R6, R3, RZ ;  /* 0x0000000306037210 */ /* 0x002fca0007f3e0ff */
[----:B------:R-:W-:Y:S01]  /*82a0*/  IMAD.X R4, RZ, RZ, R7, P1 ;  /* 0x000000ffff047224 */ /* 0x000fe200008e0607 */
[----:B--2---:R-:W-:-:S04]  /*82b0*/  @!P0 LEA R2, P1, R3, R8, 0x2 ;  /* 0x0000000803028211 */ /* 0x004fc800078210ff */
[----:B------:R-:W-:-:S05]  /*82c0*/  @!P0 LEA.HI.X R3, R3, R9, R4, 0x2, P1 ;  /* 0x0000000903038211 */ /* 0x000fca00008f1404 */
[----:B------:R-:W-:Y:S01]  /*82d0*/  @!P0 STG.E desc[UR8][R2.64+0x6c00], R5 ;  /* 0x006c000502008986 */ /* 0x000fe2000c101908 */
[----:B------:R-:W-:Y:S01]  /*82e0*/  NOP ;  /* 0x0000000000007918 */ /* 0x000fe20000000000 */
[----:B------:R-:W-:Y:S05]  /*82f0*/  EXIT ;  /* 0x000000000000794d */ /* 0x000fea0003800000 */
.L_x_26:
[----:B------:R-:W-:Y:S02]  /*8300*/  IMAD.MOV.U32 R50, RZ, RZ, R19 ;  /* 0x000000ffff327224 */ /* 0x000fe400078e0013 */
[----:B------:R-:W-:Y:S02]  /*8310*/  IMAD.MOV.U32 R49, RZ, RZ, 0x1 ;  /* 0x00000001ff317424 */ /* 0x000fe400078e00ff */
[----:B------:R-:W-:Y:S02]  /*8320*/  IMAD.MOV.U32 R52, RZ, RZ, RZ ;  /* 0x000000ffff347224 */ /* 0x000fe400078e00ff */
[----:B------:R-:W-:-:S07]  /*8330*/  IMAD.MOV.U32 R47, RZ, RZ, -0x1 ;  /* 0xffffffffff2f7424 */ /* 0x000fce00078e00ff */
[----:B------:R-:W-:Y:S05]  /*8340*/  WARPSYNC.COLLECTIVE R47, `(.L_x_113) ;  /* 0x000000002f087348 */ /* 0x000fea0003c00000 */
[----:B------:R0:W1:Y:S02]  /*8350*/  SHFL.UP P0, R48, R50, R49, R52 ;  /* 0x0400003132307389 */ /* 0x0000640000000034 */
[----:B01----:R-:W-:Y:S05]  /*8360*/  ENDCOLLECTIVE ;  /* 0x000000000000791b */ /* 0x003fea0003800000 */
.L_x_113:
[----:B------:R-:W-:Y:S02]  /*8370*/  IMAD.MOV.U32 R49, RZ, RZ, 0x2 ;  /* 0x00000002ff317424 */ /* 0x000fe400078e00ff */
[----:B------:R-:W-:-:S04]  /*8380*/  IMAD.MOV.U32 R20, RZ, RZ, R48 ;  /* 0x000000ffff147224 */ /* 0x000fc800078e0030 */
[----:B------:R-:W-:-:S04]  /*8390*/  @P0 IMAD.IADD R20, R19, 0x1, R20 ;  /* 0x0000000113140824 */ /* 0x000fc800078e0214 */
[----:B------:R-:W-:-:S07]  /*83a0*/  IMAD.MOV.U32 R50, RZ, RZ, R20 ;  /* 0x000000ffff327224 */ /* 0x000fce00078e0014 */
[----:B------:R-:W-:Y:S05]  /*83b0*/  WARPSYNC.COLLECTIVE R47, `(.L_x_114) ;  /* 0x000000002f087348 */ /* 0x000fea0003c00000 */
[----:B------:R0:W1:Y:S02]  /*83c0*/  SHFL.UP P0, R48, R50, R49, R52 ;  /* 0x0400003132307389 */ /* 0x0000640000000034 */
[----:B01----:R-:W-:Y:S05]  /*83d0*/  ENDCOLLECTIVE ;  /* 0x000000000000791b */ /* 0x003fea0003800000 */
.L_x_114:
[----:B------:R-:W-:Y:S02]  /*83e0*/  IMAD.MOV.U32 R49, RZ, RZ, 0x4 ;  /* 0x00000004ff317424 */ /* 0x000fe400078e00ff */
[----:B------:R-:W-:-:S04]  /*83f0*/  IMAD.MOV.U32 R21, RZ, RZ, R48 ;  /* 0x000000ffff157224 */ /* 0x000fc800078e0030 */
[----:B------:R-:W-:-:S04]  /*8400*/  @P0 IMAD.IADD R21, R20, 0x1, R21 ;  /* 0x0000000114150824 */ /* 0x000fc800078e0215 */
[----:B------:R-:W-:-:S07]  /*8410*/  IMAD.MOV.U32 R50, RZ, RZ, R21 ;  /* 0x000000ffff327224 */ /* 0x000fce00078e0015 */
[----:B------:R-:W-:Y:S05]  /*8420*/  WARPSYNC.COLLECTIVE R47, `(.L_x_115) ;  /* 0x000000002f087348 */ /* 0x000fea0003c00000 */
[----:B------:R0:W1:Y:S02]  /*8430*/  SHFL.UP P0, R48, R50, R49, R52 ;  /* 0x0400003132307389 */ /* 0x0000640000000034 */
[----:B01----:R-:W-:Y:S05]  /*8440*/  ENDCOLLECTIVE ;  /* 0x000000000000791b */ /* 0x003fea0003800000 */
.L_x_115:
[----:B------:R-:W-:Y:S02]  /*8450*/  IMAD.MOV.U32 R49, RZ, RZ, 0x8 ;  /* 0x00000008ff317424 */ /* 0x000fe400078e00ff */
[----:B------:R-:W-:-:S04]  /*8460*/  IMAD.MOV.U32 R22, RZ, RZ, R48 ;  /* 0x000000ffff167224 */ /* 0x000fc800078e0030 */
[----:B------:R-:W-:-:S04]  /*8470*/  @P0 IMAD.IADD R22, R21, 0x1, R22 ;  /* 0x0000000115160824 */ /* 0x000fc800078e0216 */
[----:B------:R-:W-:-:S07]  /*8480*/  IMAD.MOV.U32 R50, RZ, RZ, R22 ;  /* 0x000000ffff327224 */ /* 0x000fce00078e0016 */
[----:B------:R-:W-:Y:S05]  /*8490*/  WARPSYNC.COLLECTIVE R47, `(.L_x_116) ;  /* 0x000000002f087348 */ /* 0x000fea0003c00000 */
[----:B------:R0:W1:Y:S02]  /*84a0*/  SHFL.UP P0, R48, R50, R49, R52 ;  /* 0x0400003132307389 */ /* 0x0000640000000034 */
[----:B01----:R-:W-:Y:S05]  /*84b0*/  ENDCOLLECTIVE ;  /* 0x000000000000791b */ /* 0x003fea0003800000 */
.L_x_116:
[----:B------:R-:W-:Y:S02]  /*84c0*/  IMAD.MOV.U32 R49, RZ, RZ, 0x10 ;  /* 0x00000010ff317424 */ /* 0x000fe400078e00ff */
[----:B------:R-:W-:-:S04]  /*84d0*/  IMAD.MOV.U32 R23, RZ, RZ, R48 ;  /* 0x000000ffff177224 */ /* 0x000fc800078e0030 */
[----:B------:R-:W-:-:S04]  /*84e0*/  @P0 IMAD.IADD R23, R22, 0x1, R23 ;  /* 0x0000000116170824 */ /* 0x000fc800078e0217 */
[----:B------:R-:W-:-:S07]  /*84f0*/  IMAD.MOV.U32 R50, RZ, RZ, R23 ;  /* 0x000000ffff327224 */ /* 0x000fce00078e0017 */
[----:B------:R-:W-:Y:S05]  /*8500*/  WARPSYNC.COLLECTIVE R47, `(.L_x_117) ;  /* 0x000000002f087348 */ /* 0x000fea0003c00000 */
[----:B------:R0:W1:Y:S02]  /*8510*/  SHFL.UP P0, R48, R50, R49, R52 ;  /* 0x0400003132307389 */ /* 0x0000640000000034 */
[----:B01----:R-:W-:Y:S05]  /*8520*/  ENDCOLLECTIVE ;  /* 0x000000000000791b */ /* 0x003fea0003800000 */
.L_x_117:
[----:B------:R-:W-:Y:S05]  /*8530*/  BRA `(.L_x_118) ;  /* 0xffffff9c00b07947 */ /* 0x000fea000383ffff */
.L_x_119:
[----:B------:R-:W-:-:S00]  /*8540*/  BRA `(.L_x_119) ;  /* 0xfffffffc00fc7947 */ /* 0x000fc0000383ffff */
[----:B------:R-:W-:-:S00]  /*8550*/  NOP ;  /* 0x0000000000007918 */ /* 0x000fc00000000000 */
        /* <DEDUP_REMOVED lines=10> */
.L_x_263:


//--------------------- .text._ZN3cub18CUB_300001_SM_10006detail10radix_sort33DeviceRadixSortExclusiveSumKernelINS1_5radix10policy_hubIiNS0_8NullTypeEyE10Policy1000EyEEvPT0_ --------------------------
	.section	.text._ZN3cub18CUB_300001_SM_10006detail10radix_sort33DeviceRadixSortExclusiveSumKernelINS1_5radix10policy_hubIiNS0_8NullTypeEyE10Policy1000EyEEvPT0_,"ax",@progbits
	.align	128
        .global         _ZN3cub18CUB_300001_SM_10006detail10radix_sort33DeviceRadixSortExclusiveSumKernelINS1_5radix10policy_hubIiNS0_8NullTypeEyE10Policy1000EyEEvPT0_
        .type           _ZN3cub18CUB_300001_SM_10006detail10radix_sort33DeviceRadixSortExclusiveSumKernelINS1_5radix10policy_hubIiNS0_8NullTypeEyE10Policy1000EyEEvPT0_,@function
        .size           _ZN3cub18CUB_300001_SM_10006detail10radix_sort33DeviceRadixSortExclusiveSumKernelINS1_5radix10policy_hubIiNS0_8NullTypeEyE10Policy1000EyEEvPT0_,(.L_x_264 - _ZN3cub18CUB_300001_SM_10006detail10radix_sort33DeviceRadixSortExclusiveSumKernelINS1_5radix10policy_hubIiNS0_8NullTypeEyE10Policy1000EyEEvPT0_)
        .other          _ZN3cub18CUB_300001_SM_10006detail10radix_sort33DeviceRadixSortExclusiveSumKernelINS1_5radix10policy_hubIiNS0_8NullTypeEyE10Policy1000EyEEvPT0_,@"STO_CUDA_ENTRY STV_DEFAULT"
_ZN3cub18CUB_300001_SM_10006detail10radix_sort33DeviceRadixSortExclusiveSumKernelINS1_5radix10policy_hubIiNS0_8NullTypeEyE10Policy1000EyEEvPT0_:
.text._ZN3cub18CUB_300001_SM_10006detail10radix_sort33DeviceRadixSortExclusiveSumKernelINS1_5radix10policy_hubIiNS0_8NullTypeEyE10Policy1000EyEEvPT0_:
[----:B------:R-:W-:Y:S01]  /*0000*/  LDC R1, c[0x0][0x37c] ;  /* 0x0000df00ff017b82 */ /* 0x000fe20000000800 */
[----:B------:R-:W0:Y:S07]  /*0010*/  S2R R18, SR_TID.X ;  /* 0x0000000000127919 */ /* 0x000e2e0000002100 */
[----:B------:R-:W1:Y:S01]  /*0020*/  LDC.64 R16, c[0x0][0x380] ;  /* 0x0000e000ff107b82 */ /* 0x000e620000000a00 */
[----:B------:R-:W2:Y:S01]  /*0030*/  LDCU.64 UR4, c[0x0][0x358] ;  /* 0x00006b00ff0477ac */ /* 0x000ea20008000a00 */
[----:B------:R-:W3:Y:S01]  /*0040*/  S2R R5, SR_CTAID.X ;  /* 0x0000000000057919 */ /* 0x000ee20000002500 */
[----:B0-----:R-:W-:Y:S01]  /*0050*/  ISETP.GT.U32.AND P1, PT, R18, 0xff, PT ;  /* 0x000000ff1200780c */ /* 0x001fe20003f24070 */
[----:B---3--:R-:W-:-:S04]  /*0060*/  IMAD R5, R5, 0x100, R18 ;  /* 0x0000010005057824 */ /* 0x008fc800078e0212 */
[----:B-1----:R-:W-:-:S08]  /*0070*/  IMAD.WIDE R16, R5, 0x8, R16 ;  /* 0x0000000805107825 */ /* 0x002fd000078e0210 */
[----:B--2---:R-:W2:Y:S01]  /*0080*/  @!P1 LDG.E.64 R2, desc[UR4][R16.64] ;  /* 0x0000000410029981 */ /* 0x004ea2000c1e1b00 */
[----:B------:R-:W-:Y:S02]  /*0090*/  MOV R0, 0x400 ;  /* 0x0000040000007802 */ /* 0x000fe40000000f00 */
[C---:B------:R-:W-:Y:S01]  /*00a0*/  ISETP.GT.U32.AND P0, PT, R18.reuse, 0x1f, PT ;  /* 0x0000001f1200780c */ /* 0x040fe20003f04070 */
[----:B------:R-:W0:Y:S02]  /*00b0*/  S2R R5, SR_CgaCtaId ;  /* 0x0000000000057919 */ /* 0x000e240000008800 */
[----:B0-----:R-:W-:Y:S02]  /*00c0*/  LEA R5, R5, R0, 0x18 ;  /* 0x0000000005057211 */ /* 0x001fe400078ec0ff */
[----:B------:R-:W-:-:S05]  /*00d0*/  LEA.HI R0, R18, R18, RZ, 0x1d ;  /* 0x0000001212007211 */ /* 0x000fca00078fe8ff */
[----:B------:R-:W-:-:S05]  /*00e0*/  IMAD R0, R0, 0x8, R5 ;  /* 0x0000000800007824 */ /* 0x000fca00078e0205 */
[----:B--2---:R0:W-:Y:S01]  /*00f0*/  STS.64 [R0+0x10], R2 ;  /* 0x0000100200007388 */ /* 0x0041e20000000a00 */
[----:B------:R-:W-:Y:S06]  /*0100*/  BAR.SYNC.DEFER_BLOCKING 0x0 ;  /* 0x0000000000007b1d */ /* 0x000fec0000010000 */
[----:B------:R-:W-:Y:S05]  /*0110*/  @P0 BRA `(.L_x_120) ;  /* 0x0000000400240947 */ /* 0x000fea0003800000 */
[----:B------:R-:W-:Y:S01]  /*0120*/  IMAD R18, R18, 0x48, R5 ;  /* 0x0000004812127824 */ /* 0x000fe200078e0205 */
[----:B------:R-:W-:-:S04]  /*0130*/  UMOV UR6, 0xffffffff ;  /* 0xffffffff00067882 */ /* 0x000fc80000000000 */
[----:B------:R-:W-:Y:S04]  /*0140*/  LDS.64 R14, [R18+0x10] ;  /* 0x00001000120e7984 */ /* 0x000fe80000000a00 */
[----:B------:R-:W-:Y:S04]  /*0150*/  LDS.64 R12, [R18+0x18] ;  /* 0x00001800120c7984 */ /* 0x000fe80000000a00 */
[----:B------:R-:W1:Y:S04]  /*0160*/  LDS.64 R10, [R18+0x20] ;  /* 0x00002000120a7984 */ /* 0x000e680000000a00 */
[----:B------:R-:W-:Y:S04]  /*0170*/  LDS.64 R8, [R18+0x28] ;  /* 0x0000280012087984 */ /* 0x000fe80000000a00 */
[----:B------:R-:W2:Y:S04]  /*0180*/  LDS.64 R6, [R18+0x30] ;  /* 0x0000300012067984 */ /* 0x000ea80000000a00 */
[----:B------:R-:W-:Y:S04]  /*0190*/  LDS.64 R4, [R18+0x38] ;  /* 0x0000380012047984 */ /* 0x000fe80000000a00 */
[----:B0-----:R-:W0:Y:S04]  /*01a0*/  LDS.64 R2, [R18+0x40] ;  /* 0x0000400012027984 */ /* 0x001e280000000a00 */
[----:B------:R-:W3:Y:S01]  /*01b0*/  LDS.64 R20, [R18+0x48] ;  /* 0x0000480012147984 */ /* 0x000ee20000000a00 */
[----:B-1----:R-:W-:-:S04]  /*01c0*/  IADD3 R19, P3, P4, R10, R12, R14 ;  /* 0x0000000c0a137210 */ /* 0x002fc80007c7e00e */
[----:B------:R-:W-:Y:S02]  /*01d0*/  IADD3.X R23, PT, PT, R11, R13, R15, P3, P4 ;  /* 0x0000000d0b177210 */ /* 0x000fe40001fe840f */
[----:B--2---:R-:W-:-:S04]  /*01e0*/  IADD3 R19, P0, P2, R6, R19, R8 ;  /* 0x0000001306137210 */ /* 0x004fc80007a1e008 */
[----:B------:R-:W-:Y:S02]  /*01f0*/  IADD3.X R23, PT, PT, R7, R23, R9, P0, P2 ;  /* 0x0000001707177210 */ /* 0x000fe400007e4409 */
[----:B0-----:R-:W-:-:S04]  /*0200*/  IADD3 R19, P3, P4, R2, R19, R4 ;  /* 0x0000001302137210 */ /* 0x001fc80007c7e004 */
[----:B---3--:R-:W-:Y:S02]  /*0210*/  IADD3 R20, P0, PT, R20, R19, RZ ;  /* 0x0000001314147210 */ /* 0x008fe40007f1e0ff */
[----:B------:R-:W-:-:S05]  /*0220*/  IADD3.X R19, PT, PT, R3, R23, R5, P3, P4 ;  /* 0x0000001703137210 */ /* 0x000fca0001fe8405 */
[----:B------:R-:W-:Y:S01]  /*0230*/  IMAD.X R19, R21, 0x1, R19, P0 ;  /* 0x0000000115137824 */ /* 0x000fe200000e0613 */
[----:B------:R-:W-:Y:S06]  /*0240*/  BRA.DIV UR6, `(.L_x_121) ;  /* 0x0000000206f07947 */ /* 0x000fec000b800000 */
[----:B------:R-:W0:Y:S04]  /*0250*/  SHFL.UP PT, R27, R20, 0x1, RZ ;  /* 0x04200000141b7989 */ /* 0x000e2800000e00ff */
[----:B------:R-:W1:Y:S01]  /*0260*/  SHFL.UP P0, R25, R19, 0x1, RZ ;  /* 0x0420000013197989 */ /* 0x000e6200000000ff */
[----:B0-----:R-:W-:-:S04]  /*0270*/  IADD3 R22, P2, PT, R27, R20, RZ ;  /* 0x000000141b167210 */ /* 0x001fc80007f5e0ff */
[----:B-1----:R-:W-:Y:S01]  /*0280*/  SEL R27, R22, R27, P0 ;  /* 0x0000001b161b7207 */ /* 0x002fe20000000000 */
[----:B------:R-:W-:-:S04]  /*0290*/  IMAD.X R26, R25, 0x1, R19, P2 ;  /* 0x00000001191a7824 */ /* 0x000fc800010e0613 */
[----:B------:R-:W0:Y:S01]  /*02a0*/  SHFL.UP PT, R28, R27, 0x2, RZ ;  /* 0x044000001b1c7989 */ /* 0x000e2200000e00ff */
[----:B------:R-:W-:-:S05]  /*02b0*/  SEL R26, R26, R25, P0 ;  /* 0x000000191a1a7207 */ /* 0x000fca0000000000 */
[----:B------:R-:W1:Y:S01]  /*02c0*/  SHFL.UP P0, R25, R26, 0x2, RZ ;  /* 0x044000001a197989 */ /* 0x000e6200000000ff */
[----:B0-----:R-:W-:-:S05]  /*02d0*/  IADD3 R21, P2, PT, R28, R27, RZ ;  /* 0x0000001b1c157210 */ /* 0x001fca0007f5e0ff */
[----:B-1----:R-:W-:Y:S01]  /*02e0*/  IMAD.X R22, R25, 0x1, R26, P2 ;  /* 0x0000000119167824 */ /* 0x002fe200010e061a */
[----:B------:R-:W-:-:S04]  /*02f0*/  SEL R28, R21, R28, P0 ;  /* 0x0000001c151c7207 */ /* 0x000fc80000000000 */
[----:B------:R-:W-:Y:S01]  /*0300*/  SEL R29, R22, R25, P0 ;  /* 0x00000019161d7207 */ /* 0x000fe20000000000 */
        /* <DEDUP_REMOVED lines=12> */
[----:B------:R0:W1:Y:S04]  /*03d0*/  SHFL.UP PT, R28, R27, 0x10, RZ ;  /* 0x060000001b1c7989 */ /* 0x00006800000e00ff */
[----:B------:R0:W2:Y:S02]  /*03e0*/  SHFL.UP P0, R25, R26, 0x10, RZ ;  /* 0x060000001a197989 */ /* 0x0000a400000000ff */
.L_x_132:
[----:B-1----:R-:W-:-:S04]  /*03f0*/  IADD3 R21, P2, PT, R28, R27, RZ ;  /* 0x0000001b1c157210 */ /* 0x002fc80007f5e0ff */
[----:B--2---:R-:W-:Y:S01]  /*0400*/  SEL R21, R21, R28, P0 ;  /* 0x0000001c15157207 */ /* 0x004fe20000000000 */
[----:B------:R-:W-:-:S05]  /*0410*/  IMAD.X R22, R25, 0x1, R26, P2 ;  /* 0x0000000119167824 */ /* 0x000fca00010e061a */
[----:B------:R-:W-:Y:S02]  /*0420*/  SEL R22, R22, R25, P0 ;  /* 0x0000001916167207 */ /* 0x000fe40000000000 */
[----:B------:R-:W-:-:S05]  /*0430*/  IADD3 R20, P0, PT, R21, -R20, RZ ;  /* 0x8000001415147210 */ /* 0x000fca0007f1e0ff */
[----:B------:R-:W-:Y:S01]  /*0440*/  IMAD.X R21, R22, 0x1, ~R19, P0 ;  /* 0x0000000116157824 */ /* 0x000fe200000e0e13 */
[----:B------:R-:W-:-:S04]  /*0450*/  IADD3 R14, P0, PT, R14, R20, RZ ;  /* 0x000000140e0e7210 */ /* 0x000fc80007f1e0ff */
[----:B------:R1:W-:Y:S01]  /*0460*/  STS.64 [R18+0x10], R20 ;  /* 0x0000101412007388 */ /* 0x0003e20000000a00 */
[----:B------:R-:W-:Y:S01]  /*0470*/  IMAD.X R15, R15, 0x1, R21, P0 ;  /* 0x000000010f0f7824 */ /* 0x000fe200000e0615 */
        /* <DEDUP_REMOVED lines=17> */
[----:B------:R-:W-:-:S05]  /*0590*/  IMAD.X R3, R3, 0x1, R5, P0 ;  /* 0x0000000103037824 */ /* 0x000fca00000e0605 */
[----:B------:R1:W-:Y:S03]  /*05a0*/  STS.64 [R18+0x48], R2 ;  /* 0x0000480212007388 */ /* 0x0003e60000000a00 */
.L_x_120:
[----:B------:R-:W-:Y:S05]  /*05b0*/  WARPSYNC.ALL ;  /* 0x0000000000007948 */ /* 0x000fea0003800000 */
[----:B------:R-:W-:Y:S06]  /*05c0*/  BAR.SYNC.DEFER_BLOCKING 0x0 ;  /* 0x0000000000007b1d */ /* 0x000fec0000010000 */
[----:B------:R-:W-:Y:S05]  /*05d0*/  @P1 EXIT ;  /* 0x000000000000194d */ /* 0x000fea0003800000 */
[----:B01----:R-:W0:Y:S04]  /*05e0*/  LDS.64 R2, [R0+0x10] ;  /* 0x0000100000027984 */ /* 0x003e280000000a00 */
[----:B0-----:R-:W-:Y:S01]  /*05f0*/  STG.E.64 desc[UR4][R16.64], R2 ;  /* 0x0000000210007986 */ /* 0x001fe2000c101b04 */
[----:B------:R-:W-:Y:S05]  /*0600*/  EXIT ;  /* 0x000000000000794d */ /* 0x000fea0003800000 */
.L_x_121:
[----:B------:R-:W-:Y:S02]  /*0610*/  IMAD.MOV.U32 R24, RZ, RZ, R20 ;  /* 0x000000ffff187224 */ /* 0x000fe400078e0014 */
[----:B------:R-:W-:Y:S02]  /*0620*/  IMAD.MOV.U32 R23, RZ, RZ, 0x1 ;  /* 0x00000001ff177424 */ /* 0x000fe400078e00ff */
[----:B------:R-:W-:Y:S02]  /*0630*/  IMAD.MOV.U32 R22, RZ, RZ, RZ ;  /* 0x000000ffff167224 */ /* 0x000fe400078e00ff */
[----:B------:R-:W-:-:S07]  /*0640*/  IMAD.MOV.U32 R21, RZ, RZ, -0x1 ;  /* 0xffffffffff157424 */ /* 0x000fce00078e00ff */
[----:B------:R-:W-:Y:S05]  /*0650*/  WARPSYNC.COLLECTIVE R21, `(.L_x_122) ;  /* 0x0000000015087348 */ /* 0x000fea0003c00000 */
[----:B------:R0:W1:Y:S02]  /*0660*/  SHFL.UP P0, R25, R24, R23, R22 ;  /* 0x0400001718197389 */ /* 0x0000640000000016 */
[----:B01----:R-:W-:Y:S05]  /*0670*/  ENDCOLLECTIVE ;  /* 0x000000000000791b */ /* 0x003fea0003800000 */
.L_x_122:
[----:B------:R-:W-:Y:S02]  /*0680*/  IMAD.MOV.U32 R24, RZ, RZ, R19 ;  /* 0x000000ffff187224 */ /* 0x000fe400078e0013 */
[----:B------:R-:W-:-:S07]  /*0690*/  IMAD.MOV.U32 R27, RZ, RZ, R25 ;  /* 0x000000ffff1b7224 */ /* 0x000fce00078e0019 */
[----:B------:R-:W-:Y:S05]  /*06a0*/  WARPSYNC.COLLECTIVE R21, `(.L_x_123) ;  /* 0x0000000015087348 */ /* 0x000fea0003c00000 */
[----:B------:R0:W1:Y:S02]  /*06b0*/  SHFL.UP P0, R25, R24, R23, R22 ;  /* 0x0400001718197389 */ /* 0x0000640000000016 */
[----:B01----:R-:W-:Y:S05]  /*06c0*/  ENDCOLLECTIVE ;  /* 0x000000000000791b */ /* 0x003fea0003800000 */
.L_x_123:
[----:B------:R-:W-:Y:S01]  /*06d0*/  IADD3 R26, P2, PT, R27, R20, RZ ;  /* 0x000000141b1a7210 */ /* 0x000fe20007f5e0ff */
[----:B------:R-:W-:-:S03]  /*06e0*/  IMAD.MOV.U32 R23, RZ, RZ, 0x2 ;  /* 0x00000002ff177424 */ /* 0x000fc600078e00ff */
[----:B------:R-:W-:Y:S01]  /*06f0*/  SEL R27, R26, R27, P0 ;  /* 0x0000001b1a1b7207 */ /* 0x000fe20000000000 */
[----:B------:R-:W-:-:S04]  /*0700*/  IMAD.X R26, R25, 0x1, R19, P2 ;  /* 0x00000001191a7824 */ /* 0x000fc800010e0613 */
[----:B------:R-:W-:Y:S01]  /*0710*/  IMAD.MOV.U32 R24, RZ, RZ, R27 ;  /* 0x000000ffff187224 */ /* 0x000fe200078e001b */
[----:B------:R-:W-:-:S07]  /*0720*/  SEL R26, R26, R25, P0 ;  /* 0x000000191a1a7207 */ /* 0x000fce0000000000 */
[----:B------:R-:W-:Y:S05]  /*0730*/  WARPSYNC.COLLECTIVE R21, `(.L_x_124) ;  /* 0x0000000015087348 */ /* 0x000fea0003c00000 */
[----:B------:R0:W1:Y:S02]  /*0740*/  SHFL.UP P0, R25, R24, R23, R22 ;  /* 0x0400001718197389 */ /* 0x0000640000000016 */
[----:B01----:R-:W-:Y:S05]  /*0750*/  ENDCOLLECTIVE ;  /* 0x000000000000791b */ /* 0x003fea0003800000 */
.L_x_124:
[----:B------:R-:W-:Y:S02]  /*0760*/  IMAD.MOV.U32 R24, RZ, RZ, R26 ;  /* 0x000000ffff187224 */ /* 0x000fe400078e001a */
[----:B------:R-:W-:-:S07]  /*0770*/  IMAD.MOV.U32 R28, RZ, RZ, R25 ;  /* 0x000000ffff1c7224 */ /* 0x000fce00078e0019 */
[----:B------:R-:W-:Y:S05]  /*0780*/  WARPSYNC.COLLECTIVE R21, `(.L_x_125) ;  /* 0x0000000015087348 */ /* 0x000fea0003c00000 */
[----:B------:R0:W1:Y:S02]  /*0790*/  SHFL.UP P0, R25, R24, R23, R22 ;  /* 0x0400001718197389 */ /* 0x0000640000000016 */
[----:B01----:R-:W-:Y:S05]  /*07a0*/  ENDCOLLECTIVE ;  /* 0x000000000000791b */ /* 0x003fea0003800000 */
.L_x_125:
        /* <DEDUP_REMOVED lines=9> */
.L_x_126:
[----:B------:R-:W-:Y:S02]  /*0840*/  IMAD.MOV.U32 R24, RZ, RZ, R29 ;  /* 0x000000ffff187224 */ /* 0x000fe400078e001d */
[----:B------:R-:W-:-:S07]  /*0850*/  IMAD.MOV.U32 R27, RZ, RZ, R25 ;  /* 0x000000ffff1b7224 */ /* 0x000fce00078e0019 */
[----:B------:R-:W-:Y:S05]  /*0860*/  WARPSYNC.COLLECTIVE R21, `(.L_x_127) ;  /* 0x0000000015087348 */ /* 0x000fea0003c00000 */
[----:B------:R0:W1:Y:S02]  /*0870*/  SHFL.UP P0, R25, R24, R23, R22 ;  /* 0x0400001718197389 */ /* 0x0000640000000016 */
[----:B01----:R-:W-:Y:S05]  /*0880*/  ENDCOLLECTIVE ;  /* 0x000000000000791b */ /* 0x003fea0003800000 */
.L_x_127:
        /* <DEDUP_REMOVED lines=9> */
.L_x_128:
[----:B------:R-:W-:Y:S02]  /*0920*/  IMAD.MOV.U32 R24, RZ, RZ, R29 ;  /* 0x000000ffff187224 */ /* 0x000fe400078e001d */
[----:B------:R-:W-:-:S07]  /*0930*/  IMAD.MOV.U32 R27, RZ, RZ, R25 ;  /* 0x000000ffff1b7224 */ /* 0x000fce00078e0019 */
[----:B------:R-:W-:Y:S05]  /*0940*/  WARPSYNC.COLLECTIVE R21, `(.L_x_129) ;  /* 0x0000000015087348 */ /* 0x000fea0003c00000 */
[----:B------:R0:W1:Y:S02]  /*0950*/  SHFL.UP P0, R25, R24, R23, R22 ;  /* 0x0400001718197389 */ /* 0x0000640000000016 */
[----:B01----:R-:W-:Y:S05]  /*0960*/  ENDCOLLECTIVE ;  /* 0x000000000000791b */ /* 0x003fea0003800000 */
.L_x_129:
        /* <DEDUP_REMOVED lines=9> */
.L_x_130:
[----:B------:R-:W-:Y:S02]  /*0a00*/  IMAD.MOV.U32 R24, RZ, RZ, R26 ;  /* 0x000000ffff187224 */ /* 0x000fe400078e001a */
[----:B------:R-:W-:-:S07]  /*0a10*/  IMAD.MOV.U32 R28, RZ, RZ, R25 ;  /* 0x000000ffff1c7224 */ /* 0x000fce00078e0019 */
[----:B------:R-:W-:Y:S05]  /*0a20*/  WARPSYNC.COLLECTIVE R21, `(.L_x_131) ;  /* 0x0000000015087348 */ /* 0x000fea0003c00000 */
[----:B------:R0:W1:Y:S02]  /*0a30*/  SHFL.UP P0, R25, R24, R23, R22 ;  /* 0x0400001718197389 */ /* 0x0000640000000016 */
[----:B01----:R-:W-:Y:S05]  /*0a40*/  ENDCOLLECTIVE ;  /* 0x000000000000791b */ /* 0x003fea0003800000 */
.L_x_131:
[----:B------:R-:W-:Y:S05]  /*0a50*/  BRA `(.L_x_132) ;  /* 0xfffffff800647947 */ /* 0x000fea000383ffff */
.L_x_133:
        /* <DEDUP_REMOVED lines=10> */
.L_x_264:


//--------------------- .text._ZN3cub18CUB_300001_SM_10006detail10radix_sort30DeviceRadixSortHistogramKernelINS1_5radix10policy_hubIiNS0_8NullTypeEyE10Policy1000ELNS0_9SortOrderE0EiyNS1_21identity_decomposer_tEEEvPT2_PKT1_SB_iiT3_ --------------------------
	.section	.text._ZN3cub18CUB_300001_SM_10006detail10radix_sort30DeviceRadixSortHistogramKernelINS1_5radix10policy_hubIiNS0_8NullTypeEyE10Policy1000ELNS0_9SortOrderE0EiyNS1_21identity_decomposer_tEEEvPT2_PKT1_SB_iiT3_,"ax",@progbits
	.align	128
        .global         _ZN3cub18CUB_300001_SM_10006detail10radix_sort30DeviceRadixSortHistogramKernelINS1_5radix10policy_hubIiNS0_8NullTypeEyE10Policy1000ELNS0_9SortOrderE0EiyNS1_21identity_decomposer_tEEEvPT2_PKT1_SB_iiT3_
        .type           _ZN3cub18CUB_300001_SM_10006detail10radix_sort30DeviceRadixSortHistogramKernelINS1_5radix10policy_hubIiNS0_8NullTypeEyE10Policy1000ELNS0_9SortOrderE0EiyNS1_21identity_decomposer_tEEEvPT2_PKT1_SB_iiT3_,@function
        .size           _ZN3cub18CUB_300001_SM_10006detail10radix_sort30DeviceRadixSortHistogramKernelINS1_5radix10policy_hubIiNS0_8NullTypeEyE10Policy1000ELNS0_9SortOrderE0EiyNS1_21identity_decomposer_tEEEvPT2_PKT1_SB_iiT3_,(.L_x_265 - _ZN3cub18CUB_300001_SM_10006detail10radix_sort30DeviceRadixSortHistogramKernelINS1_5radix10policy_hubIiNS0_8NullTypeEyE10Policy1000ELNS0_9SortOrderE0EiyNS1_21identity_decomposer_tEEEvPT2_PKT1_SB_iiT3_)
        .other          _ZN3cub18CUB_300001_SM_10006detail10radix_sort30DeviceRadixSortHistogramKernelINS1_5radix10policy_hubIiNS0_8NullTypeEyE10Policy1000ELNS0_9SortOrderE0EiyNS1_21identity_decomposer_tEEEvPT2_PKT1_SB_iiT3_,@"STO_CUDA_ENTRY STV_DEFAULT"
_ZN3cub18CUB_300001_SM_10006detail10radix_sort30DeviceRadixSortHistogramKernelINS1_5radix10policy_hubIiNS0_8NullTypeEyE10Policy1000ELNS0_9SortOrderE0EiyNS1_21identity_decomposer_tEEEvPT2_PKT1_SB_iiT3_:
.text._ZN3cub18CUB_300001_SM_10006detail10radix_sort30DeviceRadixSortHistogramKernelINS1_5radix10policy_hubIiNS0_8NullTypeEyE10Policy1000ELNS0_9SortOrderE0EiyNS1_21identity_decomposer_tEEEvPT2_PKT1_SB_iiT3_:
[----:B------:R-:W-:Y:S01]  /*0000*/  LDC R1, c[0x0][0x37c] ;  /* 0x0000df00ff017b82 */ /* 0x000fe20000000800 */
[----:B------:R-:W0:Y:S02]  /*0010*/  LDCU.64 UR14, c[0x0][0x390] ;  /* 0x00007200ff0e77ac */ /* 0x000e240008000a00 */
[----:B0-----:R-:W-:-:S04]  /*0020*/  ISETP.NE.U32.AND P0, PT, RZ, UR14, PT ;  /* 0x0000000eff007c0c */ /* 0x001fc8000bf05070 */
[----:B------:R-:W-:-:S13]  /*0030*/  ISETP.NE.AND.EX P0, PT, RZ, UR15, PT, P0 ;  /* 0x0000000fff007c0c */ /* 0x000fda000bf05300 */
[----:B------:R-:W-:Y:S05]  /*0040*/  @!P0 EXIT ;  /* 0x000000000000894d */ /* 0x000fea0003800000 */
[----:B------:R-:W-:Y:S01]  /*0050*/  UIADD3 UR11, UP0, UPT, UR14, -0x1, URZ ;  /* 0xffffffff0e0b7890 */ /* 0x000fe2000ff1e0ff */
[----:B------:R-:W0:Y:S01]  /*0060*/  S2R R4, SR_TID.X ;  /* 0x0000000000047919 */ /* 0x000e220000002100 */
[----:B------:R-:W1:Y:S01]  /*0070*/  LDCU.64 UR4, c[0x0][0x398] ;  /* 0x00007300ff0477ac */ /* 0x000e620008000a00 */
[----:B------:R-:W2:Y:S01]  /*0080*/  S2UR UR7, SR_CgaCtaId ;  /* 0x00000000000779c3 */ /* 0x000ea20000008800 */
[----:B------:R-:W-:Y:S01]  /*0090*/  UIADD3.X UR12, UPT, UPT, UR15, -0x1, URZ, UP0, !UPT ;  /* 0xffffffff0f0c7890 */ /* 0x000fe200087fe4ff */
[----:B------:R-:W-:Y:S01]  /*00a0*/  UMOV UR6, 0x400 ;  /* 0x0000040000067882 */ /* 0x000fe20000000000 */
[----:B------:R-:W3:Y:S05]  /*00b0*/  LDCU.64 UR20, c[0x0][0x358] ;  /* 0x00006b00ff1477ac */ /* 0x000eea0008000a00 */
[----:B------:R-:W4:Y:S01]  /*00c0*/  S2UR UR8, SR_CTAID.X ;  /* 0x00000000000879c3 */ /* 0x000f220000002500 */
[----:B------:R-:W-:Y:S01]  /*00d0*/  USHF.R.U64 UR11, UR11, 0x1e, UR12 ;  /* 0x0000001e0b0b7899 */ /* 0x000fe2000800120c */
[----:B------:R-:W0:Y:S03]  /*00e0*/  LDCU UR28, c[0x0][0x370] ;  /* 0x00006e00ff1c77ac */ /* 0x000e260008000800 */
[----:B------:R-:W-:-:S02]  /*00f0*/  UIADD3 UR11, UP0, UPT, UR11, 0x1, URZ ;  /* 0x000000010b0b7890 */ /* 0x000fc4000ff1e0ff */
[----:B-1----:R-:W-:Y:S02]  /*0100*/  UIADD3 UR4, UPT, UPT, UR5, 0x7, -UR4 ;  /* 0x0000000705047890 */ /* 0x002fe4000fffe804 */
[----:B------:R-:W-:Y:S02]  /*0110*/  ULEA.HI.X UR12, UR12, URZ, URZ, 0x2, UP0 ;  /* 0x000000ff0c0c7291 */ /* 0x000fe400080f14ff */
[----:B------:R-:W-:Y:S02]  /*0120*/  UISETP.LT.U32.AND UP0, UPT, UR11, UR14, UPT ;  /* 0x0000000e0b00728c */ /* 0x000fe4000bf01070 */
[----:B------:R-:W-:Y:S02]  /*0130*/  USHF.R.S32.HI UR5, URZ, 0x1f, UR4 ;  /* 0x0000001fff057899 */ /* 0x000fe40008011404 */
[----:B------:R-:W-:Y:S02]  /*0140*/  UISETP.LT.U32.AND.EX UP0, UPT, UR12, UR15, UPT, UP0 ;  /* 0x0000000f0c00728c */ /* 0x000fe4000bf01100 */
[----:B------:R-:W-:-:S02]  /*0150*/  ULEA.HI UR5, UR5, UR4, URZ, 0x3 ;  /* 0x0000000405057291 */ /* 0x000fc4000f8f18ff */
[----:B------:R-:W-:Y:S01]  /*0160*/  USEL UR11, UR11, UR14, UP0 ;  /* 0x0000000e0b0b7287 */ /* 0x000fe20008000000 */
[C---:B0-----:R-:W-:Y:S01]  /*0170*/  VIADD R21, R4.reuse, 0x780 ;  /* 0x0000078004157836 */ /* 0x041fe20000000000 */
[----:B------:R-:W-:Y:S02]  /*0180*/  USEL UR12, UR12, UR15, UP0 ;  /* 0x0000000f0c0c7287 */ /* 0x000fe40008000000 */
[----:B------:R-:W-:Y:S02]  /*0190*/  UISETP.GE.AND UP0, UPT, UR4, 0x8, UPT ;  /* 0x000000080400788c */ /* 0x000fe4000bf06270 */
[----:B--2---:R-:W-:Y:S02]  /*01a0*/  ULEA UR6, UR7, UR6, 0x18 ;  /* 0x0000000607067291 */ /* 0x004fe4000f8ec0ff */
[----:B------:R-:W-:Y:S02]  /*01b0*/  USHF.R.S32.HI UR5, URZ, 0x3, UR5 ;  /* 0x00000003ff057899 */ /* 0x000fe40008011405 */
[----:B------:R-:W-:Y:S01]  /*01c0*/  PLOP3.LUT P0, PT, PT, PT, UP0, 0x80, 0x8 ;  /* 0x000000000008781c */ /* 0x000fe20003f0f008 */
[----:B----4-:R-:W-:Y:S01]  /*01d0*/  USHF.L.U32 UR8, UR8, 0xb, URZ ;  /* 0x0000000b08087899 */ /* 0x010fe200080006ff */
[C---:B------:R-:W-:Y:S01]  /*01e0*/  LEA R0, R4.reuse, UR6, 0x2 ;  /* 0x0000000604007c11 */ /* 0x040fe2000f8e10ff */
[----:B------:R-:W-:Y:S01]  /*01f0*/  UIADD3 UR22, UPT, UPT, UR5, -0x1, URZ ;  /* 0xffffffff05167890 */ /* 0x000fe2000fffe0ff */
[----:B------:R-:W-:Y:S01]  /*0200*/  ISETP.GT.U32.OR P0, PT, R4, 0xff, !P0 ;  /* 0x000000ff0400780c */ /* 0x000fe20004704470 */
[----:B------:R-:W-:-:S02]  /*0210*/  ULOP3.LUT UR23, UR5, 0xf, URZ, 0xc0, !UPT ;  /* 0x0000000f05177892 */ /* 0x000fc4000f8ec0ff */
[----:B------:R-:W-:Y:S01]  /*0220*/  ULOP3.LUT UR24, UR5, 0x7, URZ, 0xc0, !UPT ;  /* 0x0000000705187892 */ /* 0x000fe2000f8ec0ff */
[----:B------:R-:W-:Y:S01]  /*0230*/  P2R R20, PR, RZ, 0x1 ;  /* 0x00000001ff147803 */ /* 0x000fe20000000000 */
[----:B------:R-:W-:Y:S02]  /*0240*/  ULOP3.LUT UR25, UR5, 0x3, URZ, 0xc0, !UPT ;  /* 0x0000000305197892 */ /* 0x000fe4000f8ec0ff */
[----:B------:R-:W-:Y:S02]  /*0250*/  ULOP3.LUT UR26, UR5, 0xffffff0, URZ, 0xc0, !UPT ;  /* 0x0ffffff0051a7892 */ /* 0x000fe4000f8ec0ff */
[----:B------:R-:W-:Y:S02]  /*0260*/  ULOP3.LUT UR27, UR5, 0xffffff8, URZ, 0xc0, !UPT ;  /* 0x0ffffff8051b7892 */ /* 0x000fe4000f8ec0ff */
[----:B------:R-:W-:Y:S01]  /*0270*/  ULOP3.LUT UR9, UR5, 0x1, URZ, 0xc0, !UPT ;  /* 0x0000000105097892 */ /* 0x000fe2000f8ec0ff */
[----:B------:R-:W-:Y:S01]  /*0280*/  UMOV UR6, URZ ;  /* 0x000000ff00067c82 */ /* 0x000fe20008000000 */
[----:B---3--:R-:W-:-:S10]  /*0290*/  UMOV UR7, URZ ;  /* 0x000000ff00077c82 */ /* 0x008fd40008000000 */
.L_x_217:
[----:B------:R-:W-:Y:S01]  /*02a0*/  ISETP.NE.AND P0, PT, R20, RZ, PT ;  /* 0x000000ff1400720c */ /* 0x000fe20003f05270 */
[----:B------:R-:W-:-:S12]  /*02b0*/  BSSY.RECONVERGENT B0, `(.L_x_134) ;  /* 0x000007c000007945 */ /* 0x000fd80003800200 */
[----:B012345:R-:W-:Y:S05]  /*02c0*/  @P0 BRA `(.L_x_135) ;  /* 0x0000000400e80947 */ /* 0x03ffea0003800000 */
[----:B------:R-:W-:Y:S02]  /*02d0*/  IMAD.U32 R2, RZ, RZ, UR22 ;  /* 0x00000016ff027e24 */ /* 0x000fe4000f8e00ff */
[----:B------:R-:W-:-:S03]  /*02e0*/  IMAD.MOV.U32 R3, RZ, RZ, RZ ;  /* 0x000000ffff037224 */ /* 0x000fc600078e00ff */
[----:B------:R-:W-:-:S13]  /*02f0*/  ISETP.GE.U32.AND P1, PT, R2, 0xf, PT ;  /* 0x0000000f0200780c */ /* 0x000fda0003f26070 */
[----:B------:R-:W-:Y:S05]  /*0300*/  @!P1 BRA `(.L_x_136) ;  /* 0x00000000005c9947 */ /* 0x000fea0003800000 */
[----:B------:R-:W-:Y:S01]  /*0310*/  VIADD R2, R0, 0x2000 ;  /* 0x0000200000027836 */ /* 0x000fe20000000000 */
[----:B------:R-:W-:-:S12]  /*0320*/  UIADD3 UR4, UPT, UPT, -UR26, URZ, URZ ;  /* 0x000000ff1a047290 */ /* 0x000fd8000fffe1ff */
.L_x_137:
[----:B------:R-:W-:Y:S01]  /*0330*/  UIADD3 UR4, UPT, UPT, UR4, 0x10, URZ ;  /* 0x0000001004047890 */ /* 0x000fe2000fffe0ff */
[----:B------:R-:W-:Y:S03]  /*0340*/  STS [R2+-0x2000], RZ ;  /* 0xffe000ff02007388 */ /* 0x000fe60000000800 */
[----:B------:R-:W-:Y:S01]  /*0350*/  UISETP.NE.AND UP0, UPT, UR4, URZ, UPT ;  /* 0x000000ff0400728c */ /* 0x000fe2000bf05270 */
        /* <DEDUP_REMOVED lines=16> */
[----:B------:R-:W-:Y:S06]  /*0460*/  BRA.U UP0, `(.L_x_137) ;  /* 0xfffffffd00b07547 */ /* 0x000fec000b83ffff */
[----:B------:R-:W-:-:S07]  /*0470*/  IMAD.U32 R3, RZ, RZ, UR26 ;  /* 0x0000001aff037e24 */ /* 0x000fce000f8e00ff */
.L_x_136:
[----:B------:R-:W-:Y:S01]  /*0480*/  ISETP.NE.AND P0, PT, RZ, UR23, PT ;  /* 0x00000017ff007c0c */ /* 0x000fe2000bf05270 */
[----:B------:R-:W-:Y:S01]  /*0490*/  IMAD.U32 R6, RZ, RZ, UR24 ;  /* 0x00000018ff067e24 */ /* 0x000fe2000f8e00ff */
[----:B------:R-:W-:-:S03]  /*04a0*/  MOV R2, UR23 ;  /* 0x0000001700027c02 */ /* 0x000fc60008000f00 */
[----:B------:R-:W-:Y:S02]  /*04b0*/  VIADD R6, R6, 0xffffffff ;  /* 0xffffffff06067836 */ /* 0x000fe40000000000 */
[----:B------:R-:W-:-:S06]  /*04c0*/  VIADD R2, R2, 0xffffffff ;  /* 0xffffffff02027836 */ /* 0x000fcc0000000000 */
[----:B------:R-:W-:Y:S05]  /*04d0*/  @!P0 BRA `(.L_x_138) ;  /* 0x00000000007c8947 */ /* 0x000fea0003800000 */
[----:B------:R-:W-:Y:S01]  /*04e0*/  ISETP.GE.U32.AND P2, PT, R2, 0x7, PT ;  /* 0x000000070200780c */ /* 0x000fe20003f46070 */
[----:B------:R-:W-:-:S12]  /*04f0*/  UISETP.NE.AND UP0, UPT, UR24, URZ, UPT ;  /* 0x000000ff1800728c */ /* 0x000fd8000bf05270 */
[----:B------:R-:W-:Y:S05]  /*0500*/  @!P2 BRA `(.L_x_139) ;  /* 0x000000000028a947 */ /* 0x000fea0003800000 */
        /* <DEDUP_REMOVED lines=10> */
.L_x_139:
[----:B------:R-:W-:Y:S05]  /*05b0*/  BRA.U !UP0, `(.L_x_138) ;  /* 0x0000000108447547 */ /* 0x000fea000b800000 */
[----:B------:R-:W-:Y:S01]  /*05c0*/  ISETP.GE.U32.AND P2, PT, R6, 0x3, PT ;  /* 0x000000030600780c */ /* 0x000fe20003f46070 */
[----:B------:R-:W-:-:S12]  /*05d0*/  UISETP.NE.AND UP0, UPT, UR25, URZ, UPT ;  /* 0x000000ff1900728c */ /* 0x000fd8000bf05270 */
[C---:B0-----:R-:W-:Y:S02]  /*05e0*/  @P2 IMAD R5, R3.reuse, 0x400, R0 ;  /* 0x0000040003052824 */ /* 0x041fe400078e0200 */
[----:B------:R-:W-:-:S03]  /*05f0*/  @P2 VIADD R3, R3, 0x4 ;  /* 0x0000000403032836 */ /* 0x000fc60000000000 */
[----:B------:R1:W-:Y:S04]  /*0600*/  @P2 STS [R5], RZ ;  /* 0x000000ff05002388 */ /* 0x0003e80000000800 */
[----:B------:R1:W-:Y:S04]  /*0610*/  @P2 STS [R5+0x400], RZ ;  /* 0x000400ff05002388 */ /* 0x0003e80000000800 */
[----:B------:R1:W-:Y:S04]  /*0620*/  @P2 STS [R5+0x800], RZ ;  /* 0x000800ff05002388 */ /* 0x0003e80000000800 */
[----:B------:R1:W-:Y:S01]  /*0630*/  @P2 STS [R5+0xc00], RZ ;  /* 0x000c00ff05002388 */ /* 0x0003e20000000800 */
[----:B------:R-:W-:Y:S05]  /*0640*/  BRA.U !UP0, `(.L_x_138) ;  /* 0x0000000108207547 */ /* 0x000fea000b800000 */
[----:B------:R-:W-:Y:S01]  /*0650*/  IMAD R3, R3, 0x400, R0 ;  /* 0x0000040003037824 */ /* 0x000fe200078e0200 */
[----:B------:R-:W-:-:S04]  /*0660*/  UISETP.NE.AND UP0, UPT, UR25, 0x1, UPT ;  /* 0x000000011900788c */ /* 0x000fc8000bf05270 */
[----:B------:R2:W-:Y:S05]  /*0670*/  STS [R3], RZ ;  /* 0x000000ff03007388 */ /* 0x0005ea0000000800 */
[----:B------:R-:W-:Y:S05]  /*0680*/  BRA.U !UP0, `(.L_x_138) ;  /* 0x0000000108107547 */ /* 0x000fea000b800000 */
[----:B------:R-:W-:Y:S01]  /*0690*/  UISETP.NE.AND UP0, UPT, UR25, 0x2, UPT ;  /* 0x000000021900788c */ /* 0x000fe2000bf05270 */
[----:B------:R3:W-:Y:S05]  /*06a0*/  STS [R3+0x400], RZ ;  /* 0x000400ff03007388 */ /* 0x0007ea0000000800 */
[----:B------:R-:W-:-:S13]  /*06b0*/  PLOP3.LUT P2, PT, PT, PT, UP0, 0x80, 0x8 ;  /* 0x000000000008781c */ /* 0x000fda0003f4f008 */
[----:B------:R3:W-:Y:S02]  /*06c0*/  @P2 STS [R3+0x800], RZ ;  /* 0x000800ff03002388 */ /* 0x0007e40000000800 */
.L_x_138:
[----:B------:R-:W-:-:S13]  /*06d0*/  ISETP.GT.U32.AND P2, PT, R4, 0x7f, PT ;  /* 0x0000007f0400780c */ /* 0x000fda0003f44070 */
[----:B------:R-:W-:Y:S05]  /*06e0*/  @P2 BRA `(.L_x_135) ;  /* 0x0000000000e02947 */ /* 0x000fea0003800000 */
[----:B--23--:R-:W-:Y:S01]  /*06f0*/  HFMA2 R3, -RZ, RZ, 0, 0 ;  /* 0x00000000ff037431 */ /* 0x00cfe200000001ff */
[----:B------:R-:W-:Y:S06]  /*0700*/  @!P1 BRA `(.L_x_140) ;  /* 0x0000000000589947 */ /* 0x000fec0003800000 */
[----:B------:R-:W-:-:S07]  /*0710*/  IMAD.MOV.U32 R3, RZ, RZ, RZ ;  /* 0x000000ffff037224 */ /* 0x000fce00078e00ff */
.L_x_141:
[C---:B012---:R-:W-:Y:S02]  /*0720*/  IMAD R5, R3.reuse, 0x400, R0 ;  /* 0x0000040003057824 */ /* 0x047fe400078e0200 */
[----:B------:R-:W-:-:S03]  /*0730*/  VIADD R3, R3, 0x10 ;  /* 0x0000001003037836 */ /* 0x000fc60000000000 */
[----:B------:R2:W-:Y:S02]  /*0740*/  STS [R5+0x200], RZ ;  /* 0x000200ff05007388 */ /* 0x0005e40000000800 */
[----:B------:R-:W-:Y:S02]  /*0750*/  ISETP.NE.AND P1, PT, R3, UR26, PT ;  /* 0x0000001a03007c0c */ /* 0x000fe4000bf25270 */
[----:B------:R2:W-:Y:S04]  /*0760*/  STS [R5+0x600], RZ ;  /* 0x000600ff05007388 */ /* 0x0005e80000000800 */
        /* <DEDUP_REMOVED lines=13> */
[----:B------:R2:W-:Y:S01]  /*0840*/  STS [R5+0x3e00], RZ ;  /* 0x003e00ff05007388 */ /* 0x0005e20000000800 */
[----:B------:R-:W-:Y:S05]  /*0850*/  @P1 BRA `(.L_x_141) ;  /* 0xfffffffc00b01947 */ /* 0x000fea000383ffff */
[----:B------:R-:W-:-:S07]  /*0860*/  IMAD.U32 R3, RZ, RZ, UR26 ;  /* 0x0000001aff037e24 */ /* 0x000fce000f8e00ff */
.L_x_140:
[----:B------:R-:W-:Y:S05]  /*0870*/  @!P0 BRA `(.L_x_135) ;  /* 0x00000000007c8947 */ /* 0x000fea0003800000 */
[----:B------:R-:W-:Y:S01]  /*0880*/  ISETP.GE.U32.AND P0, PT, R2, 0x7, PT ;  /* 0x000000070200780c */ /* 0x000fe20003f06070 */
[----:B------:R-:W-:-:S12]  /*0890*/  UISETP.NE.AND UP0, UPT, UR24, URZ, UPT ;  /* 0x000000ff1800728c */ /* 0x000fd8000bf05270 */
[----:B------:R-:W-:Y:S05]  /*08a0*/  @!P0 BRA `(.L_x_142) ;  /* 0x0000000000288947 */ /* 0x000fea0003800000 */
[C---:B------:R-:W-:Y:S02]  /*08b0*/  IMAD R2, R3.reuse, 0x400, R0 ;  /* 0x0000040003027824 */ /* 0x040fe400078e0200 */
[----:B------:R-:W-:-:S03]  /*08c0*/  VIADD R3, R3, 0x8 ;  /* 0x0000000803037836 */ /* 0x000fc60000000000 */
[----:B------:R3:W-:Y:S04]  /*08d0*/  STS [R2+0x200], RZ ;  /* 0x000200ff02007388 */ /* 0x0007e80000000800 */
[----:B------:R3:W-:Y:S04]  /*08e0*/  STS [R2+0x600], RZ ;  /* 0x000600ff02007388 */ /* 0x0007e80000000800 */
[----:B------:R3:W-:Y:S04]  /*08f0*/  STS [R2+0xa00], RZ ;  /* 0x000a00ff02007388 */ /* 0x0007e80000000800 */
[----:B------:R3:W-:Y:S04]  /*0900*/  STS [R2+0xe00], RZ ;  /* 0x000e00ff02007388 */ /* 0x0007e80000000800 */
[----:B------:R3:W-:Y:S04]  /*0910*/  STS [R2+0x1200], RZ ;  /* 0x001200ff02007388 */ /* 0x0007e80000000800 */
[----:B------:R3:W-:Y:S04]  /*0920*/  STS [R2+0x1600], RZ ;  /* 0x001600ff02007388 */ /* 0x0007e80000000800 */
[----:B------:R3:W-:Y:S04]  /*0930*/  STS [R2+0x1a00], RZ ;  /* 0x001a00ff02007388 */ /* 0x0007e80000000800 */
[----:B------:R3:W-:Y:S02]  /*0940*/  STS [R2+0x1e00], RZ ;  /* 0x001e00ff02007388 */ /* 0x0007e40000000800 */
.L_x_142:
[----:B------:R-:W-:Y:S05]  /*0950*/  BRA.U !UP0, `(.L_x_135) ;  /* 0x0000000108447547 */ /* 0x000fea000b800000 */
[----:B------:R-:W-:Y:S01]  /*0960*/  ISETP.GE.U32.AND P0, PT, R6, 0x3, PT ;  /* 0x000000030600780c */ /* 0x000fe20003f06070 */
[----:B------:R-:W-:-:S12]  /*0970*/  UISETP.NE.AND UP0, UPT, UR25, URZ, UPT ;  /* 0x000000ff1900728c */ /* 0x000fd8000bf05270 */
[C---:B---3--:R-:W-:Y:S01]  /*0980*/  @P0 IMAD R2, R3.reuse, 0x400, R0 ;  /* 0x0000040003020824 */ /* 0x048fe200078e0200 */
[----:B------:R-:W-:-:S04]  /*0990*/  @P0 IADD3 R3, PT, PT, R3, 0x4, RZ ;  /* 0x0000000403030810 */ /* 0x000fc80007ffe0ff */
[----:B------:R4:W-:Y:S04]  /*09a0*/  @P0 STS [R2+0x200], RZ ;  /* 0x000200ff02000388 */ /* 0x0009e80000000800 */
[----:B------:R4:W-:Y:S04]  /*09b0*/  @P0 STS [R2+0x600], RZ ;  /* 0x000600ff02000388 */ /* 0x0009e80000000800 */
[----:B------:R4:W-:Y:S04]  /*09c0*/  @P0 STS [R2+0xa00], RZ ;  /* 0x000a00ff02000388 */ /* 0x0009e80000000800 */
[----:B------:R4:W-:Y:S01]  /*09d0*/  @P0 STS [R2+0xe00], RZ ;  /* 0x000e00ff02000388 */ /* 0x0009e20000000800 */
[----:B------:R-:W-:Y:S05]  /*09e0*/  BRA.U !UP0, `(.L_x_135) ;  /* 0x0000000108207547 */ /* 0x000fea000b800000 */
[----:B------:R-:W-:Y:S01]  /*09f0*/  IMAD R3, R3, 0x400, R0 ;  /* 0x0000040003037824 */ /* 0x000fe200078e0200 */
[----:B------:R-:W-:-:S04]  /*0a00*/  UISETP.NE.AND UP0, UPT, UR25, 0x1, UPT ;  /* 0x000000011900788c */ /* 0x000fc8000bf05270 */
[----:B------:R3:W-:Y:S05]  /*0a10*/  STS [R3+0x200], RZ ;  /* 0x000200ff03007388 */ /* 0x0007ea0000000800 */
[----:B------:R-:W-:Y:S05]  /*0a20*/  BRA.U !UP0, `(.L_x_135) ;  /* 0x0000000108107547 */ /* 0x000fea000b800000 */
[----:B------:R-:W-:Y:S01]  /*0a30*/  UISETP.NE.AND UP0, UPT, UR25, 0x2, UPT ;  /* 0x000000021900788c */ /* 0x000fe2000bf05270 */
[----:B------:R0:W-:Y:S05]  /*0a40*/  STS [R3+0x600], RZ ;  /* 0x000600ff03007388 */ /* 0x0001ea0000000800 */
[----:B------:R-:W-:-:S13]  /*0a50*/  PLOP3.LUT P0, PT, PT, PT, UP0, 0x80, 0x8 ;  /* 0x000000000008781c */ /* 0x000fda0003f0f008 */
[----:B------:R0:W-:Y:S02]  /*0a60*/  @P0 STS [R3+0xa00], RZ ;  /* 0x000a00ff03000388 */ /* 0x0001e40000000800 */
.L_x_135:
[----:B------:R-:W-:Y:S05]  /*0a70*/  BSYNC.RECONVERGENT B0 ;  /* 0x0000000000007941 */ /* 0x000fea0003800200 */
.L_x_134:
[----:B------:R-:W5:Y:S01]  /*0a80*/  LDCU.64 UR14, c[0x0][0x390] ;  /* 0x00007200ff0e77ac */ /* 0x000f620008000a00 */
[----:B------:R-:W-:Y:S02]  /*0a90*/  USHF.L.U32 UR4, UR6, 0x1e, URZ ;  /* 0x0000001e06047899 */ /* 0x000fe400080006ff */
[----:B------:R-:W-:Y:S02]  /*0aa0*/  USHF.L.U64.HI UR5, UR6, 0x1e, UR7 ;  /* 0x0000001e06057899 */ /* 0x000fe40008010207 */
[----:B-----5:R-:W-:-:S04]  /*0ab0*/  UIADD3 UR4, UP0, UPT, -UR4, UR14, URZ ;  /* 0x0000000e04047290 */ /* 0x020fc8000ff1e1ff */
[----:B------:R-:W-:Y:S02]  /*0ac0*/  UIADD3.X UR5, UPT, UPT, ~UR5, UR15, URZ, UP0, !UPT ;  /* 0x0000000f05057290 */ /* 0x000fe400087fe5ff */
[----:B------:R-:W-:-:S04]  /*0ad0*/  UISETP.LT.U32.AND UP0, UPT, UR4, 0x40000000, UPT ;  /* 0x400000000400788c */ /* 0x000fc8000bf01070 */
[----:B------:R-:W-:-:S04]  /*0ae0*/  UISETP.LT.U32.AND.EX UP0, UPT, UR5, URZ, UPT, UP0 ;  /* 0x000000ff0500728c */ /* 0x000fc8000bf01100 */
[----:B------:R-:W-:Y:S02]  /*0af0*/  USEL UR13, UR4, 0x40000000, UP0 ;  /* 0x40000000040d7887 */ /* 0x000fe40008000000 */
[----:B------:R-:W-:Y:S02]  /*0b00*/  USEL UR14, UR5, URZ, UP0 ;  /* 0x000000ff050e7287 */ /* 0x000fe40008000000 */
[----:B------:R-:W-:-:S04]  /*0b10*/  UISETP.GT.U32.AND UP0, UPT, UR13, UR8, UPT ;  /* 0x000000080d00728c */ /* 0x000fc8000bf04070 */
[----:B------:R-:W-:Y:S01]  /*0b20*/  UISETP.GT.U32.AND.EX UP0, UPT, UR14, URZ, UPT, UP0 ;  /* 0x000000ff0e00728c */ /* 0x000fe2000bf04100 */
[----:B------:R-:W-:Y:S08]  /*0b30*/  BAR.SYNC.DEFER_BLOCKING 0x0 ;  /* 0x0000000000007b1d */ /* 0x000ff00000010000 */
[----:B------:R-:W-:Y:S06]  /*0b40*/  BAR.SYNC.DEFER_BLOCKING 0x0 ;  /* 0x0000000000007b1d */ /* 0x000fec0000010000 */
[----:B------:R-:W-:Y:S05]  /*0b50*/  BRA.U !UP0, `(.L_x_143) ;  /* 0x0000000d082c7547 */ /* 0x000fea000b800000 */
[----:B------:R-:W-:Y:S01]  /*0b60*/  UMOV UR10, UR8 ;  /* 0x00000008000a7c82 */ /* 0x000fe20008000000 */
[----:B------:R-:W-:-:S05]  /*0b70*/  UMOV UR5, URZ ;  /* 0x000000ff00057c82 */ /* 0x000fca0008000000 */
.L_x_148:
[----:B-----5:R-:W5:Y:S01]  /*0b80*/  LDCU.64 UR18, c[0x0][0x390] ;  /* 0x00007200ff1277ac */ /* 0x020f620008000a00 */
[----:B------:R-:W-:Y:S02]  /*0b90*/  USHF.L.U32 UR15, UR6, 0x1e, URZ ;  /* 0x0000001e060f7899 */ /* 0x000fe400080006ff */
[----:B------:R-:W-:Y:S02]  /*0ba0*/  USHF.L.U64.HI UR16, UR6, 0x1e, UR7 ;  /* 0x0000001e06107899 */ /* 0x000fe40008010207 */
[----:B------:R-:W-:-:S04]  /*0bb0*/  UIADD3 UR15, UP0, UPT, UR10, UR15, URZ ;  /* 0x0000000f0a0f7290 */ /* 0x000fc8000ff1e0ff */
[----:B------:R-:W-:Y:S02]  /*0bc0*/  UIADD3.X UR16, UPT, UPT, UR5, UR16, URZ, UP0, !UPT ;  /* 0x0000001005107290 */ /* 0x000fe400087fe4ff */
[----:B------:R-:W-:Y:S02]  /*0bd0*/  ULEA UR10, UP0, UR28, UR10, 0xb ;  /* 0x0000000a1c0a7291 */ /* 0x000fe4000f8058ff */
[----:B-----5:R-:W-:Y:S02]  /*0be0*/  UIADD3 UR17, UP1, UPT, -UR15, UR18, URZ ;  /* 0x000000120f117290 */ /* 0x020fe4000ff3e1ff */
[----:B------:R-:W-:Y:S02]  /*0bf0*/  UIADD3.X UR5, UPT, UPT, URZ, UR5, URZ, UP0, !UPT ;  /* 0x00000005ff057290 */ /* 0x000fe400087fe4ff */
[----:B------:R-:W-:Y:S02]  /*0c00*/  UIADD3.X UR4, UPT, UPT, ~UR16, UR19, URZ, UP1, !UPT ;  /* 0x0000001310047290 */ /* 0x000fe40008ffe5ff */
[----:B------:R-:W-:-:S02]  /*0c10*/  UISETP.GE.U32.AND UP1, UPT, UR17, 0x800, UPT ;  /* 0x000008001100788c */ /* 0x000fc4000bf26070 */
[----:B------:R-:W-:Y:S02]  /*0c20*/  UISETP.GE.U32.AND UP0, UPT, UR10, UR13, UPT ;  /* 0x0000000d0a00728c */ /* 0x000fe4000bf06070 */
[----:B------:R-:W-:Y:S02]  /*0c30*/  UISETP.GE.U32.AND.EX UP1, UPT, UR4, URZ, UPT, UP1 ;  /* 0x000000ff0400728c */ /* 0x000fe4000bf26110 */
[----:B------:R-:W-:-:S07]  /*0c40*/  UISETP.GE.U32.AND.EX UP0, UPT, UR5, UR14, UPT, UP0 ;  /* 0x0000000e0500728c */ /* 0x000fce000bf06100 */
[----:B0-----:R-:W-:Y:S05]  /*0c50*/  BRA.U !UP1, `(.L_x_144) ;  /* 0x0000000109587547 */ /* 0x001fea000b800000 */
[----:B------:R-:W4:Y:S01]  /*0c60*/  LDCU.64 UR18, c[0x0][0x388] ;  /* 0x00007100ff1277ac */ /* 0x000f220008000a00 */
[----:B0-23--:R-:W-:-:S05]  /*0c70*/  IADD3 R3, P0, PT, R4, UR15, RZ ;  /* 0x0000000f04037c10 */ /* 0x00dfca000ff1e0ff */
[----:B------:R-:W-:Y:S01]  /*0c80*/  IMAD.X R6, RZ, RZ, UR16, P0 ;  /* 0x00000010ff067e24 */ /* 0x000fe200080e06ff */
[----:B----4-:R-:W-:-:S04]  /*0c90*/  LEA R2, P0, R3, UR18, 0x2 ;  /* 0x0000001203027c11 */ /* 0x010fc8000f8010ff */
        /* <DEDUP_REMOVED lines=8> */
[----:B-1----:R0:W5:Y:S04]  /*0d20*/  LDG.E R5, desc[UR20][R2.64+0xe00] ;  /* 0x000e001402057981 */ /* 0x002168000c1e1900 */
        /* <DEDUP_REMOVED lines=9> */
.L_x_144:
[----:B------:R-:W4:Y:S01]  /*0dc0*/  LDCU.64 UR18, c[0x0][0x388] ;  /* 0x00007100ff1277ac */ /* 0x000f220008000a00 */
[C---:B012---:R-:W-:Y:S01]  /*0dd0*/  VIADD R5, R4.reuse, 0x100 ;  /* 0x0000010004057836 */ /* 0x047fe20000000000 */
[C---:B---3--:R-:W-:Y:S01]  /*0de0*/  IADD3 R3, P0, PT, R4.reuse, UR15, RZ ;  /* 0x0000000f04037c10 */ /* 0x048fe2000ff1e0ff */
[C---:B----4-:R-:W-:Y:S01]  /*0df0*/  VIADD R2, R4.reuse, 0x80 ;  /* 0x0000008004027836 */ /* 0x050fe20000000000 */
[C---:B------:R-:W-:Y:S01]  /*0e00*/  ISETP.GE.AND P1, PT, R4.reuse, UR17, PT ;  /* 0x0000001104007c0c */ /* 0x040fe2000bf26270 */
[----:B------:R-:W-:Y:S01]  /*0e10*/  VIADD R7, R4, 0x180 ;  /* 0x0000018004077836 */ /* 0x000fe20000000000 */
[----:B------:R-:W-:Y:S01]  /*0e20*/  ISETP.GE.AND P3, PT, R5, UR17, PT ;  /* 0x0000001105007c0c */ /* 0x000fe2000bf66270 */
[----:B------:R-:W-:Y:S01]  /*0e30*/  IMAD.X R6, RZ, RZ, UR16, P0 ;  /* 0x00000010ff067e24 */ /* 0x000fe200080e06ff */
[----:B------:R-:W-:Y:S01]  /*0e40*/  ISETP.GE.AND P2, PT, R2, UR17, PT ;  /* 0x0000001102007c0c */ /* 0x000fe2000bf46270 */
[----:B------:R-:W-:Y:S01]  /*0e50*/  VIADD R5, R4, 0x200 ;  /* 0x0000020004057836 */ /* 0x000fe20000000000 */
[----:B------:R-:W-:Y:S01]  /*0e60*/  ISETP.GE.AND P4, PT, R7, UR17, PT ;  /* 0x0000001107007c0c */ /* 0x000fe2000bf86270 */
[----:B------:R-:W-:-:S03]  /*0e70*/  IMAD.MOV.U32 R12, RZ, RZ, 0x7fffffff ;  /* 0x7fffffffff0c7424 */ /* 0x000fc600078e00ff */
[----:B------:R-:W-:Y:S01]  /*0e80*/  ISETP.GE.AND P5, PT, R5, UR17, PT ;  /* 0x0000001105007c0c */ /* 0x000fe2000bfa6270 */
[----:B------:R-:W-:Y:S01]  /*0e90*/  VIADD R5, R4, 0x300 ;  /* 0x0000030004057836 */ /* 0x000fe20000000000 */
[----:B------:R-:W-:-:S04]  /*0ea0*/  LEA R2, P0, R3, UR18, 0x2 ;  /* 0x0000001203027c11 */ /* 0x000fc8000f8010ff */
[----:B------:R-:W-:Y:S01]  /*0eb0*/  LEA.HI.X R3, R3, UR19, R6, 0x2, P0 ;  /* 0x0000001303037c11 */ /* 0x000fe200080f1406 */
[----:B------:R-:W-:Y:S01]  /*0ec0*/  IMAD.MOV.U32 R11, RZ, RZ, 0x7fffffff ;  /* 0x7fffffffff0b7424 */ /* 0x000fe200078e00ff */
[----:B------:R-:W-:-:S03]  /*0ed0*/  IADD3 R6, PT, PT, R4, 0x280, RZ ;  /* 0x0000028004067810 */ /* 0x000fc60007ffe0ff */
[----:B------:R1:W5:Y:S01]  /*0ee0*/  @!P1 LDG.E R12, desc[UR20][R2.64] ;  /* 0x00000014020c9981 */ /* 0x000362000c1e1900 */
[----:B------:R-:W-:Y:S01]  /*0ef0*/  ISETP.GE.AND P1, PT, R5, UR17, PT ;  /* 0x0000001105007c0c */ /* 0x000fe2000bf26270 */
[----:B------:R-:W-:Y:S01]  /*0f00*/  VIADD R5, R4, 0x380 ;  /* 0x0000038004057836 */ /* 0x000fe20000000000 */
[----:B------:R-:W-:Y:S01]  /*0f10*/  ISETP.GE.AND P0, PT, R6, UR17, PT ;  /* 0x0000001106007c0c */ /* 0x000fe2000bf06270 */
[----:B------:R-:W-:Y:S01]  /*0f20*/  IMAD.MOV.U32 R9, RZ, RZ, 0x7fffffff ;  /* 0x7fffffffff097424 */ /* 0x000fe200078e00ff */
[----:B------:R1:W5:Y:S02]  /*0f30*/  @!P2 LDG.E R11, desc[UR20][R2.64+0x200] ;  /* 0x00020014020ba981 */ /* 0x000364000c1e1900 */
[----:B------:R-:W-:Y:S01]  /*0f40*/  ISETP.GE.AND P2, PT, R5, UR17, PT ;  /* 0x0000001105007c0c */ /* 0x000fe2000bf46270 */
[----:B------:R-:W-:Y:S02]  /*0f50*/  VIADD R5, R4, 0x480 ;  /* 0x0000048004057836 */ /* 0x000fe40000000000 */
[----:B------:R-:W-:Y:S01]  /*0f60*/  IMAD.MOV.U32 R10, RZ, RZ, 0x7fffffff ;  /* 0x7fffffffff0a7424 */ /* 0x000fe200078e00ff */
[----:B------:R1:W5:Y:S01]  /*0f70*/  @!P4 LDG.E R9, desc[UR20][R2.64+0x600] ;  /* 0x000600140209c981 */ /* 0x000362000c1e1900 */
[----:B------:R-:W-:-:S02]  /*0f80*/  MOV R8, 0x7fffffff ;  /* 0x7fffffff00087802 */ /* 0x000fc40000000f00 */
[C---:B------:R-:W-:Y:S02]  /*0f90*/  LOP3.LUT R6, R4.reuse, 0x400, RZ, 0xfc, !PT ;  /* 0x0000040004067812 */ /* 0x040fe400078efcff */
[----:B------:R-:W-:Y:S01]  /*0fa0*/  ISETP.GE.AND P4, PT, R5, UR17, PT ;  /* 0x0000001105007c0c */ /* 0x000fe2000bf86270 */
[----:B------:R-:W-:Y:S01]  /*0fb0*/  VIADD R5, R4, 0x500 ;  /* 0x0000050004057836 */ /* 0x000fe20000000000 */
[----:B------:R1:W5:Y:S01]  /*0fc0*/  @!P3 LDG.E R10, desc[UR20][R2.64+0x400] ;  /* 0x00040014020ab981 */ /* 0x000362000c1e1900 */
[----:B------:R-:W-:Y:S01]  /*0fd0*/  ISETP.GE.AND P3, PT, R6, UR17, PT ;  /* 0x0000001106007c0c */ /* 0x000fe2000bf66270 */
[----:B------:R-:W-:Y:S02]  /*0fe0*/  IMAD.MOV.U32 R6, RZ, RZ, 0x7fffffff ;  /* 0x7fffffffff067424 */ /* 0x000fe400078e00ff */
[----:B------:R1:W5:Y:S01]  /*0ff0*/  @!P5 LDG.E R8, desc[UR20][R2.64+0x800] ;  /* 0x000800140208d981 */ /* 0x000362000c1e1900 */
[----:B------:R-:W-:Y:S01]  /*1000*/  ISETP.GE.AND P5, PT, R5, UR17, PT ;  /* 0x0000001105007c0c */ /* 0x000fe2000bfa6270 */
[----:B------:R-:W-:-:S02]  /*1010*/  VIADD R5, R4, 0x600 ;  /* 0x0000060004057836 */ /* 0x000fc40000000000 */
[----:B------:R-:W-:Y:S01]  /*1020*/  IMAD.MOV.U32 R7, RZ, RZ, 0x7fffffff ;  /* 0x7fffffffff077424 */ /* 0x000fe200078e00ff */
[----:B------:R1:W5:Y:S01]  /*1030*/  @!P1 LDG.E R6, desc[UR20][R2.64+0xc00] ;  /* 0x000c001402069981 */ /* 0x000362000c1e1900 */
[C---:B------:R-:W-:Y:S01]  /*1040*/  VIADD R13, R4.reuse, 0x580 ;  /* 0x00000580040d7836 */ /* 0x040fe20000000000 */
[----:B------:R-:W-:Y:S01]  /*1050*/  ISETP.GE.AND P1, PT, R5, UR17, PT ;  /* 0x0000001105007c0c */ /* 0x000fe2000bf26270 */
[----:B------:R-:W-:Y:S02]  /*1060*/  IMAD.MOV.U32 R5, RZ, RZ, 0x7fffffff ;  /* 0x7fffffffff057424 */ /* 0x000fe400078e00ff */
[----:B------:R-:W-:Y:S01]  /*1070*/  IMAD.MOV.U32 R19, RZ, RZ, 0x7fffffff ;  /* 0x7fffffffff137424 */ /* 0x000fe200078e00ff */
[----:B------:R1:W5:Y:S01]  /*1080*/  @!P0 LDG.E R7, desc[UR20][R2.64+0xa00] ;  /* 0x000a001402078981 */ /* 0x000362000c1e1900 */
[----:B------:R-:W-:Y:S01]  /*1090*/  IMAD.MOV.U32 R18, RZ, RZ, 0x7fffffff ;  /* 0x7fffffffff127424 */ /* 0x000fe200078e00ff */
[----:B------:R-:W-:Y:S01]  /*10a0*/  ISETP.GE.AND P0, PT, R13, UR17, PT ;  /* 0x000000110d007c0c */ /* 0x000fe2000bf06270 */
[C---:B------:R-:W-:Y:S01]  /*10b0*/  VIADD R14, R4.reuse, 0x700 ;  /* 0x00000700040e7836 */ /* 0x040fe20000000000 */
[----:B------:R-:W-:Y:S01]  /*10c0*/  IADD3 R13, PT, PT, R4, 0x680, RZ ;  /* 0x00000680040d7810 */ /* 0x000fe20007ffe0ff */
[----:B------:R1:W5:Y:S03]  /*10d0*/  @!P2 LDG.E R5, desc[UR20][R2.64+0xe00] ;  /* 0x000e00140205a981 */ /* 0x000366000c1e1900 */
[----:B------:R-:W-:Y:S01]  /*10e0*/  ISETP.GE.AND P2, PT, R13, UR17, PT ;  /* 0x000000110d007c0c */ /* 0x000fe2000bf46270 */
[----:B------:R1:W5:Y:S01]  /*10f0*/  @!P3 LDG.E R19, desc[UR20][R2.64+0x1000] ;  /* 0x001000140213b981 */ /* 0x000362000c1e1900 */
[----:B------:R-:W-:-:S03]  /*1100*/  ISETP.GE.AND P3, PT, R14, UR17, PT ;  /* 0x000000110e007c0c */ /* 0x000fc6000bf66270 */
[----:B------:R1:W5:Y:S01]  /*1110*/  @!P4 LDG.E R18, desc[UR20][R2.64+0x1200] ;  /* 0x001200140212c981 */ /* 0x000362000c1e1900 */
[----:B------:R-:W-:Y:S01]  /*1120*/  ISETP.GE.AND P4, PT, R21, UR17, PT ;  /* 0x0000001115007c0c */ /* 0x000fe2000bf86270 */
[----:B------:R-:W-:Y:S01]  /*1130*/  IMAD.MOV.U32 R17, RZ, RZ, 0x7fffffff ;  /* 0x7fffffffff117424 */ /* 0x000fe200078e00ff */
[----:B------:R-:W-:Y:S01]  /*1140*/  MOV R14, 0x7fffffff ;  /* 0x7fffffff000e7802 */ /* 0x000fe20000000f00 */
[----:B------:R-:W-:Y:S02]  /*1150*/  IMAD.MOV.U32 R16, RZ, RZ, 0x7fffffff ;  /* 0x7fffffffff107424 */ /* 0x000fe400078e00ff */
        /* <DEDUP_REMOVED lines=9> */
.L_x_145:
[----:B01----:R-:W0:Y:S02]  /*11f0*/  LDC.64 R2, c[0x0][0x398] ;  /* 0x0000e600ff027b82 */ /* 0x003e240000000a00 */
[----:B0-----:R-:W-:-:S13]  /*1200*/  ISETP.GT.AND P0, PT, R3, R2, PT ;  /* 0x000000020300720c */ /* 0x001fda0003f04270 */
[----:B------:R-:W-:Y:S05]  /*1210*/  @!P0 BRA `(.L_x_146) ;  /* 0x0000000400788947 */ /* 0x000fea0003800000 */
[----:B------:R-:W0:Y:S01]  /*1220*/  S2UR UR15, SR_CgaCtaId ;  /* 0x00000000000f79c3 */ /* 0x000e220000008800 */
[----:B-----5:R-:W-:Y:S01]  /*1230*/  LOP3.LUT R15, R15, 0x80000000, RZ, 0x3c, !PT ;  /* 0x800000000f0f7812 */ /* 0x020fe200078e3cff */
[----:B------:R-:W-:Y:S01]  /*1240*/  UMOV UR4, 0x400 ;  /* 0x0000040000047882 */ /* 0x000fe20000000000 */
[----:B------:R-:W-:Y:S01]  /*1250*/  LOP3.LUT R14, R14, 0x80000000, RZ, 0x3c, !PT ;  /* 0x800000000e0e7812 */ /* 0x000fe200078e3cff */
[----:B------:R-:W1:Y:S01]  /*1260*/  LDCU UR16, c[0x0][0x398] ;  /* 0x00007300ff1077ac */ /* 0x000e620008000800 */
[----:B------:R-:W-:Y:S02]  /*1270*/  LOP3.LUT R13, R13, 0x80000000, RZ, 0x3c, !PT ;  /* 0x800000000d0d7812 */ /* 0x000fe400078e3cff */
[----:B------:R-:W-:Y:S02]  /*1280*/  LOP3.LUT R2, R22, 0x80000000, RZ, 0x3c, !PT ;  /* 0x8000000016027812 */ /* 0x000fe400078e3cff */
[----:B------:R-:W-:Y:S02]  /*1290*/  LOP3.LUT R16, R16, 0x80000000, RZ, 0x3c, !PT ;  /* 0x8000000010107812 */ /* 0x000fe400078e3cff */
[----:B------:R-:W-:-:S02]  /*12a0*/  LOP3.LUT R17, R17, 0x80000000, RZ, 0x3c, !PT ;  /* 0x8000000011117812 */ /* 0x000fc400078e3cff */
[----:B------:R-:W-:Y:S02]  /*12b0*/  LOP3.LUT R18, R18, 0x80000000, RZ, 0x3c, !PT ;  /* 0x8000000012127812 */ /* 0x000fe400078e3cff */
[----:B------:R-:W-:Y:S02]  /*12c0*/  LOP3.LUT R19, R19, 0x80000000, RZ, 0x3c, !PT ;  /* 0x8000000013137812 */ /* 0x000fe400078e3cff */
[----:B------:R-:W-:Y:S02]  /*12d0*/  LOP3.LUT R5, R5, 0x80000000, RZ, 0x3c, !PT ;  /* 0x8000000005057812 */ /* 0x000fe400078e3cff */
[----:B------:R-:W-:Y:S02]  /*12e0*/  LOP3.LUT R6, R6, 0x80000000, RZ, 0x3c, !PT ;  /* 0x8000000006067812 */ /* 0x000fe400078e3cff */
[----:B------:R-:W-:Y:S02]  /*12f0*/  LOP3.LUT R7, R7, 0x80000000, RZ, 0x3c, !PT ;  /* 0x8000000007077812 */ /* 0x000fe400078e3cff */
[----:B------:R-:W-:Y:S01]  /*1300*/  LOP3.LUT R8, R8, 0x80000000, RZ, 0x3c, !PT ;  /* 0x8000000008087812 */ /* 0x000fe200078e3cff */
[----:B0-----:R-:W-:Y:S01]  /*1310*/  ULEA UR15, UR15, UR4, 0x18 ;  /* 0x000000040f0f7291 */ /* 0x001fe2000f8ec0ff */
[----:B------:R-:W-:-:S02]  /*1320*/  LOP3.LUT R9, R9, 0x80000000, RZ, 0x3c, !PT ;  /* 0x8000000009097812 */ /* 0x000fc400078e3cff */
[----:B------:R-:W-:Y:S01]  /*1330*/  LOP3.LUT R10, R10, 0x80000000, RZ, 0x3c, !PT ;  /* 0x800000000a0a7812 */ /* 0x000fe200078e3cff */
[----:B------:R-:W-:Y:S01]  /*1340*/  UMOV UR4, URZ ;  /* 0x000000ff00047c82 */ /* 0x000fe20008000000 */
[----:B------:R-:W-:Y:S02]  /*1350*/  LOP3.LUT R11, R11, 0x80000000, RZ, 0x3c, !PT ;  /* 0x800000000b0b7812 */ /* 0x000fe400078e3cff */
[----:B-1----:R-:W-:-:S07]  /*1360*/  LOP3.LUT R12, R12, 0x80000000, RZ, 0x3c, !PT ;  /* 0x800000000c0c7812 */ /* 0x002fce00078e3cff */
.L_x_147:
[----:B------:R-:W-:Y:S01]  /*1370*/  IMAD R22, RZ, RZ, -UR16 ;  /* 0x80000010ff167e24 */ /* 0x000fe2000f8e02ff */
[----:B0-----:R-:W-:Y:S01]  /*1380*/  SHF.R.U32.HI R23, RZ, UR16, R12 ;  /* 0x00000010ff177c19 */ /* 0x001fe2000801160c */
[----:B------:R-:W-:Y:S01]  /*1390*/  IMAD.MOV.U32 R25, RZ, RZ, -0x1 ;  /* 0xffffffffff197424 */ /* 0x000fe200078e00ff */
[----:B------:R-:W-:Y:S01]  /*13a0*/  ULEA UR17, UR4, UR15, 0xa ;  /* 0x0000000f04117291 */ /* 0x000fe2000f8e50ff */
[----:B------:R-:W-:Y:S01]  /*13b0*/  SHF.R.U32.HI R27, RZ, UR16, R10 ;  /* 0x00000010ff1b7c19 */ /* 0x000fe2000801160a */
[----:B------:R-:W-:Y:S01]  /*13c0*/  UIADD3 UR4, UPT, UPT, UR4, 0x1, URZ ;  /* 0x0000000104047890 */ /* 0x000fe2000fffe0ff */
[----:B------:R-:W-:Y:S02]  /*13d0*/  VIADDMNMX R22, R22, R3, 0x8, PT ;  /* 0x0000000816167446 */ /* 0x000fe40003800103 */
[----:B------:R-:W-:Y:S02]  /*13e0*/  SHF.R.U32.HI R29, RZ, UR16, R9 ;  /* 0x00000010ff1d7c19 */ /* 0x000fe40008011609 */
[----:B------:R-:W-:-:S02]  /*13f0*/  SHF.L.U32 R22, R25, R22, RZ ;  /* 0x0000001619167219 */ /* 0x000fc400000006ff */
[----:B------:R-:W-:Y:S02]  /*1400*/  SHF.R.U32.HI R25, RZ, UR16, R11 ;  /* 0x00000010ff197c19 */ /* 0x000fe4000801160b */
[-C--:B------:R-:W-:Y:S02]  /*1410*/  LOP3.LUT R23, R23, R22.reuse, RZ, 0x30, !PT ;  /* 0x0000001617177212 */ /* 0x080fe400078e30ff */
[-C--:B------:R-:W-:Y:S02]  /*1420*/  LOP3.LUT R25, R25, R22.reuse, RZ, 0x30, !PT ;  /* 0x0000001619197212 */ /* 0x080fe400078e30ff */
[----:B------:R-:W-:Y:S02]  /*1430*/  LOP3.LUT R27, R27, R22, RZ, 0x30, !PT ;  /* 0x000000161b1b7212 */ /* 0x000fe400078e30ff */
[----:B------:R-:W-:Y:S02]  /*1440*/  LEA R23, R23, UR17, 0x2 ;  /* 0x0000001117177c11 */ /* 0x000fe4000f8e10ff */
[----:B------:R-:W-:-:S02]  /*1450*/  LEA R25, R25, UR17, 0x2 ;  /* 0x0000001119197c11 */ /* 0x000fc4000f8e10ff */
[----:B------:R-:W-:Y:S01]  /*1460*/  LEA R27, R27, UR17, 0x2 ;  /* 0x000000111b1b7c11 */ /* 0x000fe2000f8e10ff */
[----:B------:R0:W-:Y:S01]  /*1470*/  ATOMS.POPC.INC.32 RZ, [R23+URZ] ;  /* 0x0000000017ff7f8c */ /* 0x0001e2000d8000ff */
[----:B------:R-:W-:Y:S02]  /*1480*/  SHF.R.U32.HI R24, RZ, UR16, R8 ;  /* 0x00000010ff187c19 */ /* 0x000fe40008011608 */
[----:B------:R-:W-:Y:S01]  /*1490*/  SHF.R.U32.HI R26, RZ, UR16, R7 ;  /* 0x00000010ff1a7c19 */ /* 0x000fe20008011607 */
[----:B------:R1:W-:Y:S01]  /*14a0*/  ATOMS.POPC.INC.32 RZ, [R25+URZ] ;  /* 0x0000000019ff7f8c */ /* 0x0003e2000d8000ff */
[-C--:B------:R-:W-:Y:S02]  /*14b0*/  LOP3.LUT R29, R29, R22.reuse, RZ, 0x30, !PT ;  /* 0x000000161d1d7212 */ /* 0x080fe400078e30ff */
[----:B------:R-:W-:Y:S01]  /*14c0*/  LOP3.LUT R24, R24, R22, RZ, 0x30, !PT ;  /* 0x0000001618187212 */ /* 0x000fe200078e30ff */
[----:B------:R2:W-:Y:S01]  /*14d0*/  ATOMS.POPC.INC.32 RZ, [R27+URZ] ;  /* 0x000000001bff7f8c */ /* 0x0005e2000d8000ff */
[----:B0-----:R-:W-:-:S02]  /*14e0*/  SHF.R.U32.HI R23, RZ, UR16, R6 ;  /* 0x00000010ff177c19 */ /* 0x001fc40008011606 */
[-C--:B------:R-:W-:Y:S02]  /*14f0*/  LOP3.LUT R26, R26, R22.reuse, RZ, 0x30, !PT ;  /* 0x000000161a1a7212 */ /* 0x080fe400078e30ff */
[----:B-1----:R-:W-:Y:S02]  /*1500*/  SHF.R.U32.HI R25, RZ, UR16, R5 ;  /* 0x00000010ff197c19 */ /* 0x002fe40008011605 */
[-C--:B------:R-:W-:Y:S02]  /*1510*/  LOP3.LUT R23, R23, R22.reuse, RZ, 0x30, !PT ;  /* 0x0000001617177212 */ /* 0x080fe400078e30ff */
[----:B--2---:R-:W-:Y:S02]  /*1520*/  SHF.R.U32.HI R27, RZ, UR16, R19 ;  /* 0x00000010ff1b7c19 */ /* 0x004fe40008011613 */
[----:B------:R-:W-:Y:S02]  /*1530*/  LEA R29, R29, UR17, 0x2 ;  /* 0x000000111d1d7c11 */ /* 0x000fe4000f8e10ff */
[----:B------:R-:W-:-:S02]  /*1540*/  LOP3.LUT R25, R25, R22, RZ, 0x30, !PT ;  /* 0x0000001619197212 */ /* 0x000fc400078e30ff */
[----:B------:R-:W-:Y:S01]  /*1550*/  LEA R24, R24, UR17, 0x2 ;  /* 0x0000001118187c11 */ /* 0x000fe2000f8e10ff */
[----:B------:R0:W-:Y:S01]  /*1560*/  ATOMS.POPC.INC.32 RZ, [R29+URZ] ;  /* 0x000000001dff7f8c */ /* 0x0001e2000d8000ff */
[----:B------:R-:W-:Y:S02]  /*1570*/  LOP3.LUT R27, R27, R22, RZ, 0x30, !PT ;  /* 0x000000161b1b7212 */ /* 0x000fe400078e30ff */
[----:B------:R-:W-:Y:S01]  /*1580*/  LEA R26, R26, UR17, 0x2 ;  /* 0x000000111a1a7c11 */ /* 0x000fe2000f8e10ff */
[----:B------:R1:W-:Y:S01]  /*1590*/  ATOMS.POPC.INC.32 RZ, [R24+URZ] ;  /* 0x0000000018ff7f8c */ /* 0x0003e2000d8000ff */
[----:B------:R-:W-:Y:S02]  /*15a0*/  LEA R23, R23, UR17, 0x2 ;  /* 0x0000001117177c11 */ /* 0x000fe4000f8e10ff */
[----:B------:R-:W-:Y:S01]  /*15b0*/  LEA R25, R25, UR17, 0x2 ;  /* 0x0000001119197c11 */ /* 0x000fe2000f8e10ff */
[----:B------:R2:W-:Y:S01]  /*15c0*/  ATOMS.POPC.INC.32 RZ, [R26+URZ] ;  /* 0x000000001aff7f8c */ /* 0x0005e2000d8000ff */
[----:B------:R-:W-:-:S02]  /*15d0*/  LEA R27, R27, UR17, 0x2 ;  /* 0x000000111b1b7c11 */ /* 0x000fc4000f8e10ff */
[----:B0-----:R-:W-:Y:S01]  /*15e0*/  SHF.R.U32.HI R29, RZ, UR16, R18 ;  /* 0x00000010ff1d7c19 */ /* 0x001fe20008011612 */
[----:B------:R0:W-:Y:S01]  /*15f0*/  ATOMS.POPC.INC.32 RZ, [R23+URZ] ;  /* 0x0000000017ff7f8c */ /* 0x0001e2000d8000ff */
[----:B-1----:R-:W-:Y:S02]  /*1600*/  SHF.R.U32.HI R24, RZ, UR16, R17 ;  /* 0x00000010ff187c19 */ /* 0x002fe40008011611 */
[----:B------:R-:W-:Y:S01]  /*1610*/  SHF.R.U32.HI R28, RZ, UR16, R15 ;  /* 0x00000010ff1c7c19 */ /* 0x000fe2000801160f */
[----:B------:R1:W-:Y:S01]  /*1620*/  ATOMS.POPC.INC.32 RZ, [R25+URZ] ;  /* 0x0000000019ff7f8c */ /* 0x0003e2000d8000ff */
[----:B--2---:R-:W-:Y:S02]  /*1630*/  SHF.R.U32.HI R26, RZ, UR16, R16 ;  /* 0x00000010ff1a7c19 */ /* 0x004fe40008011610 */
[----:B------:R-:W-:Y:S01]  /*1640*/  LOP3.LUT R29, R29, R22, RZ, 0x30, !PT ;  /* 0x000000161d1d7212 */ /* 0x000fe200078e30ff */
[----:B------:R2:W-:Y:S01]  /*1650*/  ATOMS.POPC.INC.32 RZ, [R27+URZ] ;  /* 0x000000001bff7f8c */ /* 0x0005e2000d8000ff */
[----:B0-----:R-:W-:-:S02]  /*1660*/  SHF.R.U32.HI R23, RZ, UR16, R2 ;  /* 0x00000010ff177c19 */ /* 0x001fc40008011602 */
[-C--:B------:R-:W-:Y:S02]  /*1670*/  LOP3.LUT R24, R24, R22.reuse, RZ, 0x30, !PT ;  /* 0x0000001618187212 */ /* 0x080fe400078e30ff */
[----:B-1----:R-:W-:Y:S02]  /*1680*/  SHF.R.U32.HI R25, RZ, UR16, R13 ;  /* 0x00000010ff197c19 */ /* 0x002fe4000801160d */
[-C--:B------:R-:W-:Y:S02]  /*1690*/  LOP3.LUT R26, R26, R22.reuse, RZ, 0x30, !PT ;  /* 0x000000161a1a7212 */ /* 0x080fe400078e30ff */
[----:B--2---:R-:W-:Y:S01]  /*16a0*/  SHF.R.U32.HI R27, RZ, UR16, R14 ;  /* 0x00000010ff1b7c19 */ /* 0x004fe2000801160e */
[----:B------:R-:W-:Y:S01]  /*16b0*/  UIADD3 UR16, UPT, UPT, UR16, 0x8, URZ ;  /* 0x0000000810107890 */ /* 0x000fe2000fffe0ff */
[----:B------:R-:W-:Y:S02]  /*16c0*/  LOP3.LUT R23, R23, R22, RZ, 0x30, !PT ;  /* 0x0000001617177212 */ /* 0x000fe400078e30ff */
[----:B------:R-:W-:-:S02]  /*16d0*/  LEA R29, R29, UR17, 0x2 ;  /* 0x000000111d1d7c11 */ /* 0x000fc4000f8e10ff */
[-C--:B------:R-:W-:Y:S02]  /*16e0*/  LOP3.LUT R25, R25, R22.reuse, RZ, 0x30, !PT ;  /* 0x0000001619197212 */ /* 0x080fe400078e30ff */
[----:B------:R-:W-:Y:S01]  /*16f0*/  ISETP.LE.AND P0, PT, R3, UR16, PT ;  /* 0x0000001003007c0c */ /* 0x000fe2000bf03270 */
[----:B------:R0:W-:Y:S01]  /*1700*/  ATOMS.POPC.INC.32 RZ, [R29+URZ] ;  /* 0x000000001dff7f8c */ /* 0x0001e2000d8000ff */
[----:B------:R-:W-:Y:S02]  /*1710*/  LEA R24, R24, UR17, 0x2 ;  /* 0x0000001118187c11 */ /* 0x000fe4000f8e10ff */
[-C--:B------:R-:W-:Y:S02]  /*1720*/  LOP3.LUT R27, R27, R22.reuse, RZ, 0x30, !PT ;  /* 0x000000161b1b7212 */ /* 0x080fe400078e30ff */
[----:B------:R-:W-:Y:S01]  /*1730*/  LEA R26, R26, UR17, 0x2 ;  /* 0x000000111a1a7c11 */ /* 0x000fe2000f8e10ff */
[----:B------:R0:W-:Y:S01]  /*1740*/  ATOMS.POPC.INC.32 RZ, [R24+URZ] ;  /* 0x0000000018ff7f8c */ /* 0x0001e2000d8000ff */
[----:B------:R-:W-:-:S02]  /*1750*/  LOP3.LUT R28, R28, R22, RZ, 0x30, !PT ;  /* 0x000000161c1c7212 */ /* 0x000fc400078e30ff */
[----:B------:R-:W-:Y:S01]  /*1760*/  LEA R23, R23, UR17, 0x2 ;  /* 0x0000001117177c11 */ /* 0x000fe2000f8e10ff */
[----:B------:R0:W-:Y:S01]  /*1770*/  ATOMS.POPC.INC.32 RZ, [R26+URZ] ;  /* 0x000000001aff7f8c */ /* 0x0001e2000d8000ff */
[----:B------:R-:W-:Y:S02]  /*1780*/  LEA R25, R25, UR17, 0x2 ;  /* 0x0000001119197c11 */ /* 0x000fe4000f8e10ff */
[----:B------:R-:W-:Y:S01]  /*1790*/  LEA R27, R27, UR17, 0x2 ;  /* 0x000000111b1b7c11 */ /* 0x000fe2000f8e10ff */
[----:B------:R0:W-:Y:S01]  /*17a0*/  ATOMS.POPC.INC.32 RZ, [R23+URZ] ;  /* 0x0000000017ff7f8c */ /* 0x0001e2000d8000ff */
[----:B------:R-:W-:-:S03]  /*17b0*/  LEA R28, R28, UR17, 0x2 ;  /* 0x000000111c1c7c11 */ /* 0x000fc6000f8e10ff */
[----:B------:R0:W-:Y:S04]  /*17c0*/  ATOMS.POPC.INC.32 RZ, [R25+URZ] ;  /* 0x0000000019ff7f8c */ /* 0x0001e8000d8000ff */
[----:B------:R0:W-:Y:S04]  /*17d0*/  ATOMS.POPC.INC.32 RZ, [R27+URZ] ;  /* 0x000000001bff7f8c */ /* 0x0001e8000d8000ff */
[----:B------:R0:W-:Y:S01]  /*17e0*/  ATOMS.POPC.INC.32 RZ, [R28+URZ] ;  /* 0x000000001cff7f8c */ /* 0x0001e2000d8000ff */
[----:B------:R-:W-:Y:S05]  /*17f0*/  @!P0 BRA `(.L_x_147) ;  /* 0xfffffff800dc8947 */ /* 0x000fea000383ffff */
.L_x_146:
[----:B------:R-:W-:Y:S05]  /*1800*/  BRA.U !UP0, `(.L_x_148) ;  /* 0xfffffff108dc7547 */ /* 0x000fea000b83ffff */
.L_x_143:
[----:B------:R-:W-:Y:S01]  /*1810*/  BAR.SYNC.DEFER_BLOCKING 0x0 ;  /* 0x0000000000007b1d */ /* 0x000fe20000010000 */
[----:B------:R-:W-:-:S05]  /*1820*/  ISETP.NE.AND P0, PT, R20, RZ, PT ;  /* 0x000000ff1400720c */ /* 0x000fca0003f05270 */
[----:B------:R-:W-:Y:S08]  /*1830*/  BSSY.RECONVERGENT B0, `(.L_x_149) ;  /* 0x0000164000007945 */ /* 0x000ff00003800200 */
[----:B------:R-:W-:Y:S05]  /*1840*/  @P0 BRA `(.L_x_150) ;  /* 0x0000001400880947 */ /* 0x000fea0003800000 */
[----:B------:R-:W-:Y:S01]  /*1850*/  UISETP.GE.U32.AND UP0, UPT, UR22, 0x7, UPT ;  /* 0x000000071600788c */ /* 0x000fe2000bf06070 */
[----:B0-23--:R-:W-:-:S08]  /*1860*/  IMAD.MOV.U32 R3, RZ, RZ, RZ ;  /* 0x000000ffff037224 */ /* 0x00dfd000078e00ff */
[----:B------:R-:W-:Y:S05]  /*1870*/  BRA.U !UP0, `(.L_x_151) ;  /* 0x00000005085c7547 */ /* 0x000fea000b800000 */
[----:B----4-:R-:W0:Y:S01]  /*1880*/  LDC.64 R2, c[0x0][0x380] ;  /* 0x0000e000ff027b82 */ /* 0x010e220000000a00 */
[----:B-1---5:R-:W-:-:S07]  /*1890*/  IMAD.MOV.U32 R5, RZ, RZ, RZ ;  /* 0x000000ffff057224 */ /* 0x022fce00078e00ff */
.L_x_168:
[----:B----4-:R-:W-:Y:S01]  /*18a0*/  IMAD R7, R5, 0x400, R0 ;  /* 0x0000040005077824 */ /* 0x010fe200078e0200 */
[----:B------:R-:W-:Y:S04]  /*18b0*/  BSSY.RECONVERGENT B1, `(.L_x_152) ;  /* 0x000000f000017945 */ /* 0x000fe80003800200 */
[----:B01----:R-:W1:Y:S04]  /*18c0*/  LDS R18, [R7] ;  /* 0x0000000007127984 */ /* 0x003e680000000800 */
[----:B--23--:R2:W3:Y:S04]  /*18d0*/  LDS R9, [R7+0x400] ;  /* 0x0004000007097984 */ /* 0x00c4e80000000800 */
[----:B------:R2:W4:Y:S04]  /*18e0*/  LDS R22, [R7+0x800] ;  /* 0x0008000007167984 */ /* 0x0005280000000800 */
[----:B------:R2:W0:Y:S04]  /*18f0*/  LDS R14, [R7+0xc00] ;  /* 0x000c0000070e7984 */ /* 0x0004280000000800 */
[----:B------:R2:W0:Y:S04]  /*1900*/  LDS R12, [R7+0x1000] ;  /* 0x00100000070c7984 */ /* 0x0004280000000800 */
[----:B------:R2:W0:Y:S04]  /*1910*/  LDS R6, [R7+0x1400] ;  /* 0x0014000007067984 */ /* 0x0004280000000800 */
[----:B------:R2:W0:Y:S04]  /*1920*/  LDS R8, [R7+0x1800] ;  /* 0x0018000007087984 */ /* 0x0004280000000800 */
[----:B------:R2:W0:Y:S01]  /*1930*/  LDS R10, [R7+0x1c00] ;  /* 0x001c0000070a7984 */ /* 0x0004220000000800 */
[----:B-1----:R-:W-:-:S13]  /*1940*/  ISETP.NE.AND P0, PT, R18, RZ, PT ;  /* 0x000000ff1200720c */ /* 0x002fda0003f05270 */
[----:B--234-:R-:W-:Y:S05]  /*1950*/  @!P0 BRA `(.L_x_153) ;  /* 0x0000000000108947 */ /* 0x01cfea0003800000 */
[----:B------:R-:W-:Y:S01]  /*1960*/  LEA R17, R5, R4, 0x8 ;  /* 0x0000000405117211 */ /* 0x000fe200078e40ff */
[----:B------:R-:W-:-:S04]  /*1970*/  IMAD.MOV.U32 R19, RZ, RZ, RZ ;  /* 0x000000ffff137224 */ /* 0x000fc800078e00ff */
[----:B0-----:R-:W-:-:S05]  /*1980*/  IMAD.WIDE.U32 R16, R17, 0x8, R2 ;  /* 0x0000000811107825 */ /* 0x001fca00078e0002 */
[----:B------:R1:W-:Y:S02]  /*1990*/  REDG.E.ADD.64.STRONG.GPU desc[UR20][R16.64], R18 ;  /* 0x000000121000798e */ /* 0x0003e4000c12e514 */
.L_x_153:
[----:B------:R-:W-:Y:S05]  /*19a0*/  BSYNC.RECONVERGENT B1 ;  /* 0x0000000000017941 */ /* 0x000fea0003800200 */
.L_x_152:
[----:B------:R-:W-:Y:S01]  /*19b0*/  ISETP.NE.AND P6, PT, R9, RZ, PT ;  /* 0x000000ff0900720c */ /* 0x000fe20003fc5270 */
[----:B------:R-:W-:Y:S01]  /*19c0*/  BSSY.RECONVERGENT B1, `(.L_x_154) ;  /* 0x000000e000017945 */ /* 0x000fe20003800200 */
[----:B------:R-:W-:Y:S02]  /*19d0*/  ISETP.NE.AND P0, PT, R22, RZ, PT ;  /* 0x000000ff1600720c */ /* 0x000fe40003f05270 */
[----:B0-----:R-:W-:Y:S02]  /*19e0*/  ISETP.NE.AND P1, PT, R14, RZ, PT ;  /* 0x000000ff0e00720c */ /* 0x001fe40003f25270 */
[----:B------:R-:W-:Y:S02]  /*19f0*/  ISETP.NE.AND P2, PT, R12, RZ, PT ;  /* 0x000000ff0c00720c */ /* 0x000fe40003f45270 */
[----:B------:R-:W-:Y:S02]  /*1a00*/  ISETP.NE.AND P3, PT, R6, RZ, PT ;  /* 0x000000ff0600720c */ /* 0x000fe40003f65270 */
[----:B------:R-:W-:-:S02]  /*1a10*/  ISETP.NE.AND P4, PT, R8, RZ, PT ;  /* 0x000000ff0800720c */ /* 0x000fc40003f85270 */
[----:B------:R-:W-:Y:S01]  /*1a20*/  ISETP.NE.AND P5, PT, R10, RZ, PT ;  /* 0x000000ff0a00720c */ /* 0x000fe20003fa5270 */
[----:B------:R-:W-:-:S12]  /*1a30*/  @!P6 BRA `(.L_x_155) ;  /* 0x000000000018e947 */ /* 0x000fd80003800000 */
[----:B-1----:R-:W-:Y:S02]  /*1a40*/  IMAD R17, R5, 0x100, R4 ;  /* 0x0000010005117824 */ /* 0x002fe400078e0204 */
[----:B------:R-:W-:Y:S02]  /*1a50*/  IMAD.MOV.U32 R18, RZ, RZ, R9 ;  /* 0x000000ffff127224 */ /* 0x000fe400078e0009 */
[----:B------:R-:W-:Y:S02]  /*1a60*/  VIADD R17, R17, 0x100 ;  /* 0x0000010011117836 */ /* 0x000fe40000000000 */
[----:B------:R-:W-:Y:S02]  /*1a70*/  IMAD.MOV.U32 R19, RZ, RZ, RZ ;  /* 0x000000ffff137224 */ /* 0x000fe400078e00ff */
[----:B------:R-:W-:-:S05]  /*1a80*/  IMAD.WIDE.U32 R16, R17, 0x8, R2 ;  /* 0x0000000811107825 */ /* 0x000fca00078e0002 */
[----:B------:R0:W-:Y:S02]  /*1a90*/  REDG.E.ADD.64.STRONG.GPU desc[UR20][R16.64], R18 ;  /* 0x000000121000798e */ /* 0x0001e4000c12e514 */
.L_x_155:
[----:B------:R-:W-:Y:S05]  /*1aa0*/  BSYNC.RECONVERGENT B1 ;  /* 0x0000000000017941 */ /* 0x000fea0003800200 */
.L_x_154:
[----:B------:R-:W-:Y:S04]  /*1ab0*/  BSSY.RECONVERGENT B1, `(.L_x_156) ;  /* 0x0000007000017945 */ /* 0x000fe80003800200 */
[----:B------:R-:W-:Y:S05]  /*1ac0*/  @!P0 BRA `(.L_x_157) ;  /* 0x0000000000148947 */ /* 0x000fea0003800000 */
[----:B01----:R-:W-:Y:S02]  /*1ad0*/  IMAD R17, R5, 0x100, R4 ;  /* 0x0000010005117824 */ /* 0x003fe400078e0204 */
[----:B------:R-:W-:-:S03]  /*1ae0*/  IMAD.MOV.U32 R23, RZ, RZ, RZ ;  /* 0x000000ffff177224 */ /* 0x000fc600078e00ff */
[----:B------:R-:W-:-:S05]  /*1af0*/  IADD3 R17, PT, PT, R17, 0x200, RZ ;  /* 0x0000020011117810 */ /* 0x000fca0007ffe0ff */
[----:B------:R-:W-:-:S05]  /*1b00*/  IMAD.WIDE.U32 R16, R17, 0x8, R2 ;  /* 0x0000000811107825 */ /* 0x000fca00078e0002 */
[----:B------:R2:W-:Y:S02]  /*1b10*/  REDG.E.ADD.64.STRONG.GPU desc[UR20][R16.64], R22 ;  /* 0x000000161000798e */ /* 0x0005e4000c12e514 */
.L_x_157:
[----:B------:R-:W-:Y:S05]  /*1b20*/  BSYNC.RECONVERGENT B1 ;  /* 0x0000000000017941 */ /* 0x000fea0003800200 */
.L_x_156:
[----:B------:R-:W-:Y:S04]  /*1b30*/  BSSY.RECONVERGENT B1, `(.L_x_158) ;  /* 0x0000007000017945 */ /* 0x000fe80003800200 */
[----:B------:R-:W-:Y:S05]  /*1b40*/  @!P1 BRA `(.L_x_159) ;  /* 0x0000000000149947 */ /* 0x000fea0003800000 */
[----:B012---:R-:W-:Y:S02]  /*1b50*/  IMAD R17, R5, 0x100, R4 ;  /* 0x0000010005117824 */ /* 0x007fe400078e0204 */
[----:B------:R-:W-:Y:S02]  /*1b60*/  IMAD.MOV.U32 R15, RZ, RZ, RZ ;  /* 0x000000ffff0f7224 */ /* 0x000fe400078e00ff */
[----:B------:R-:W-:-:S04]  /*1b70*/  VIADD R17, R17, 0x300 ;  /* 0x0000030011117836 */ /* 0x000fc80000000000 */
[----:B------:R-:W-:-:S05]  /*1b80*/  IMAD.WIDE.U32 R16, R17, 0x8, R2 ;  /* 0x0000000811107825 */ /* 0x000fca00078e0002 */
[----:B------:R3:W-:Y:S02]  /*1b90*/  REDG.E.ADD.64.STRONG.GPU desc[UR20][R16.64], R14 ;  /* 0x0000000e1000798e */ /* 0x0007e4000c12e514 */
.L_x_159:
[----:B------:R-:W-:Y:S05]  /*1ba0*/  BSYNC.RECONVERGENT B1 ;  /* 0x0000000000017941 */ /* 0x000fea0003800200 */
.L_x_158:
[----:B------:R-:W-:Y:S04]  /*1bb0*/  BSSY.RECONVERGENT B1, `(.L_x_160) ;  /* 0x0000007000017945 */ /* 0x000fe80003800200 */
[----:B------:R-:W-:Y:S05]  /*1bc0*/  @!P2 BRA `(.L_x_161) ;  /* 0x000000000014a947 */ /* 0x000fea0003800000 */
[----:B---3--:R-:W-:Y:S02]  /*1bd0*/  IMAD R15, R5, 0x100, R4 ;  /* 0x00000100050f7824 */ /* 0x008fe400078e0204 */
[----:B------:R-:W-:Y:S02]  /*1be0*/  HFMA2 R13, -RZ, RZ, 0, 0 ;  /* 0x00000000ff0d7431 */ /* 0x000fe400000001ff */
[----:B------:R-:W-:-:S04]  /*1bf0*/  VIADD R15, R15, 0x400 ;  /* 0x000004000f0f7836 */ /* 0x000fc80000000000 */
[----:B------:R-:W-:-:S05]  /*1c00*/  IMAD.WIDE.U32 R14, R15, 0x8, R2 ;  /* 0x000000080f0e7825 */ /* 0x000fca00078e0002 */
[----:B------:R4:W-:Y:S02]  /*1c10*/  REDG.E.ADD.64.STRONG.GPU desc[UR20][R14.64], R12 ;  /* 0x0000000c0e00798e */ /* 0x0009e4000c12e514 */
.L_x_161:
[----:B------:R-:W-:Y:S05]  /*1c20*/  BSYNC.RECONVERGENT B1 ;  /* 0x0000000000017941 */ /* 0x000fea0003800200 */
.L_x_160:
[----:B------:R-:W-:Y:S04]  /*1c30*/  BSSY.RECONVERGENT B1, `(.L_x_162) ;  /* 0x0000007000017945 */ /* 0x000fe80003800200 */
[----:B------:R-:W-:Y:S05]  /*1c40*/  @!P3 BRA `(.L_x_163) ;  /* 0x000000000014b947 */ /* 0x000fea0003800000 */
[----:B----4-:R-:W-:Y:S02]  /*1c50*/  IMAD R13, R5, 0x100, R4 ;  /* 0x00000100050d7824 */ /* 0x010fe400078e0204 */
[----:B------:R-:W-:Y:S02]  /*1c60*/  IMAD.MOV.U32 R7, RZ, RZ, RZ ;  /* 0x000000ffff077224 */ /* 0x000fe400078e00ff */
[----:B------:R-:W-:-:S04]  /*1c70*/  VIADD R13, R13, 0x500 ;  /* 0x000005000d0d7836 */ /* 0x000fc80000000000 */
[----:B------:R-:W-:-:S05]  /*1c80*/  IMAD.WIDE.U32 R12, R13, 0x8, R2 ;  /* 0x000000080d0c7825 */ /* 0x000fca00078e0002 */
[----:B------:R4:W-:Y:S02]  /*1c90*/  REDG.E.ADD.64.STRONG.GPU desc[UR20][R12.64], R6 ;  /* 0x000000060c00798e */ /* 0x0009e4000c12e514 */
.L_x_163:
[----:B------:R-:W-:Y:S05]  /*1ca0*/  BSYNC.RECONVERGENT B1 ;  /* 0x0000000000017941 */ /* 0x000fea0003800200 */
.L_x_162:
[----:B------:R-:W-:Y:S04]  /*1cb0*/  BSSY.RECONVERGENT B1, `(.L_x_164) ;  /* 0x0000007000017945 */ /* 0x000fe80003800200 */
[----:B------:R-:W-:Y:S05]  /*1cc0*/  @!P4 BRA `(.L_x_165) ;  /* 0x000000000014c947 */ /* 0x000fea0003800000 */
[----:B----4-:R-:W-:Y:S02]  /*1cd0*/  IMAD R7, R5, 0x100, R4 ;  /* 0x0000010005077824 */ /* 0x010fe400078e0204 */
[----:B------:R-:W-:Y:S02]  /*1ce0*/  IMAD.MOV.U32 R9, RZ, RZ, RZ ;  /* 0x000000ffff097224 */ /* 0x000fe400078e00ff */
[----:B------:R-:W-:-:S04]  /*1cf0*/  VIADD R7, R7, 0x600 ;  /* 0x0000060007077836 */ /* 0x000fc80000000000 */
[----:B------:R-:W-:-:S05]  /*1d00*/  IMAD.WIDE.U32 R6, R7, 0x8, R2 ;  /* 0x0000000807067825 */ /* 0x000fca00078e0002 */
[----:B------:R4:W-:Y:S02]  /*1d10*/  REDG.E.ADD.64.STRONG.GPU desc[UR20][R6.64], R8 ;  /* 0x000000080600798e */ /* 0x0009e4000c12e514 */
.L_x_165:
[----:B------:R-:W-:Y:S05]  /*1d20*/  BSYNC.RECONVERGENT B1 ;  /* 0x0000000000017941 */ /* 0x000fea0003800200 */
.L_x_164:
[----:B------:R-:W-:Y:S04]  /*1d30*/  BSSY.RECONVERGENT B1, `(.L_x_166) ;  /* 0x0000007000017945 */ /* 0x000fe80003800200 */
[----:B------:R-:W-:Y:S05]  /*1d40*/  @!P5 BRA `(.L_x_167) ;  /* 0x000000000014d947 */ /* 0x000fea0003800000 */
[----:B----4-:R-:W-:Y:S01]  /*1d50*/  LEA R7, R5, R4, 0x8 ;  /* 0x0000000405077211 */ /* 0x010fe200078e40ff */
[----:B------:R-:W-:-:S04]  /*1d60*/  IMAD.MOV.U32 R11, RZ, RZ, RZ ;  /* 0x000000ffff0b7224 */ /* 0x000fc800078e00ff */
[----:B------:R-:W-:-:S04]  /*1d70*/  VIADD R7, R7, 0x700 ;  /* 0x0000070007077836 */ /* 0x000fc80000000000 */
[----:B------:R-:W-:-:S05]  /*1d80*/  IMAD.WIDE.U32 R6, R7, 0x8, R2 ;  /* 0x0000000807067825 */ /* 0x000fca00078e0002 */
[----:B------:R4:W-:Y:S02]  /*1d90*/  REDG.E.ADD.64.STRONG.GPU desc[UR20][R6.64], R10 ;  /* 0x0000000a0600798e */ /* 0x0009e4000c12e514 */
.L_x_167:
[----:B------:R-:W-:Y:S05]  /*1da0*/  BSYNC.RECONVERGENT B1 ;  /* 0x0000000000017941 */ /* 0x000fea0003800200 */
.L_x_166:
[----:B------:R-:W-:-:S05]  /*1db0*/  VIADD R5, R5, 0x8 ;  /* 0x0000000805057836 */ /* 0x000fca0000000000 */
[----:B------:R-:W-:-:S13]  /*1dc0*/  ISETP.NE.AND P0, PT, R5, UR27, PT ;  /* 0x0000001b05007c0c */ /* 0x000fda000bf05270 */
[----:B------:R-:W-:Y:S05]  /*1dd0*/  @P0 BRA `(.L_x_168) ;  /* 0xfffffff800b00947 */ /* 0x000fea000383ffff */
[----:B------:R-:W-:-:S07]  /*1de0*/  IMAD.U32 R3, RZ, RZ, UR27 ;  /* 0x0000001bff037e24 */ /* 0x000fce000f8e00ff */
.L_x_151:
[----:B------:R-:W-:Y:S02]  /*1df0*/  UISETP.NE.AND UP0, UPT, UR24, URZ, UPT ;  /* 0x000000ff1800728c */ /* 0x000fe4000bf05270 */
[----:B----45:R-:W-:Y:S02]  /*1e00*/  IMAD.U32 R8, RZ, RZ, UR24 ;  /* 0x00000018ff087e24 */ /* 0x030fe4000f8e00ff */
[----:B-1----:R-:W-:-:S03]  /*1e10*/  IMAD.U32 R5, RZ, RZ, UR25 ;  /* 0x00000019ff057e24 */ /* 0x002fc6000f8e00ff */
[----:B------:R-:W-:Y:S01]  /*1e20*/  IADD3 R8, PT, PT, R8, -0x1, RZ ;  /* 0xffffffff08087810 */ /* 0x000fe20007ffe0ff */
[----:B------:R-:W-:Y:S01]  /*1e30*/  VIADD R5, R5, 0xffffffff ;  /* 0xffffffff05057836 */ /* 0x000fe20000000000 */
[----:B------:R-:W-:Y:S06]  /*1e40*/  BRA.U !UP0, `(.L_x_169) ;  /* 0x0000000508707547 */ /* 0x000fec000b800000 */
[----:B------:R-:W-:-:S13]  /*1e50*/  ISETP.GE.U32.AND P0, PT, R8, 0x3, PT ;  /* 0x000000030800780c */ /* 0x000fda0003f06070 */
[----:B------:R-:W-:Y:S05]  /*1e60*/  @!P0 BRA `(.L_x_170) ;  /* 0x0000000000bc8947 */ /* 0x000fea0003800000 */
[----:B------:R-:W-:Y:S01]  /*1e70*/  IMAD R7, R3, 0x400, R0 ;  /* 0x0000040003077824 */ /* 0x000fe200078e0200 */
[----:B------:R-:W-:Y:S04]  /*1e80*/  BSSY.RECONVERGENT B1, `(.L_x_171) ;  /* 0x000000f000017945 */ /* 0x000fe80003800200 */
[----:B------:R-:W1:Y:S04]  /*1e90*/  LDS R12, [R7] ;  /* 0x00000000070c7984 */ /* 0x000e680000000800 */
[----:B------:R-:W4:Y:S04]  /*1ea0*/  LDS R9, [R7+0x400] ;  /* 0x0004000007097984 */ /* 0x000f280000000800 */
[----:B------:R-:W5:Y:S04]  /*1eb0*/  LDS R6, [R7+0x800] ;  /* 0x0008000007067984 */ /* 0x000f680000000800 */
[----:B------:R-:W0:Y:S01]  /*1ec0*/  LDS R2, [R7+0xc00] ;  /* 0x000c000007027984 */ /* 0x000e220000000800 */
[----:B-1----:R-:W-:-:S02]  /*1ed0*/  ISETP.NE.AND P0, PT, R12, RZ, PT ;  /* 0x000000ff0c00720c */ /* 0x002fc40003f05270 */
[----:B----4-:R-:W-:Y:S02]  /*1ee0*/  ISETP.NE.AND P1, PT, R9, RZ, PT ;  /* 0x000000ff0900720c */ /* 0x010fe40003f25270 */
[----:B-----5:R-:W-:Y:S02]  /*1ef0*/  ISETP.NE.AND P2, PT, R6, RZ, PT ;  /* 0x000000ff0600720c */ /* 0x020fe40003f45270 */
[----:B0-----:R-:W-:-:S07]  /*1f00*/  ISETP.NE.AND P3, PT, R2, RZ, PT ;  /* 0x000000ff0200720c */ /* 0x001fce0003f65270 */
[----:B------:R-:W-:Y:S06]  /*1f10*/  @!P0 BRA `(.L_x_172) ;  /* 0x0000000000148947 */ /* 0x000fec0003800000 */
[----:B------:R-:W0:Y:S01]  /*1f20*/  LDC.64 R10, c[0x0][0x380] ;  /* 0x0000e000ff0a7b82 */ /* 0x000e220000000a00 */
[----:B------:R-:W-:Y:S02]  /*1f30*/  IMAD R7, R3, 0x100, R4 ;  /* 0x0000010003077824 */ /* 0x000fe400078e0204 */
[----:B------:R-:W-:Y:S02]  /*1f40*/  IMAD.MOV.U32 R13, RZ, RZ, RZ ;  /* 0x000000ffff0d7224 */ /* 0x000fe400078e00ff */
[----:B0-----:R-:W-:-:S05]  /*1f50*/  IMAD.WIDE.U32 R10, R7, 0x8, R10 ;  /* 0x00000008070a7825 */ /* 0x001fca00078e000a */
[----:B------:R0:W-:Y:S02]  /*1f60*/  REDG.E.ADD.64.STRONG.GPU desc[UR20][R10.64], R12 ;  /* 0x0000000c0a00798e */ /* 0x0001e4000c12e514 */
.L_x_172:
[----:B------:R-:W-:Y:S05]  /*1f70*/  BSYNC.RECONVERGENT B1 ;  /* 0x0000000000017941 */ /* 0x000fea0003800200 */
.L_x_171:
[----:B------:R-:W-:Y:S04]  /*1f80*/  BSSY.RECONVERGENT B1, `(.L_x_173) ;  /* 0x0000009000017945 */ /* 0x000fe80003800200 */
[----:B------:R-:W-:Y:S05]  /*1f90*/  @!P1 BRA `(.L_x_174) ;  /* 0x00000000001c9947 */ /* 0x000fea0003800000 */
[----:B0-----:R-:W0:Y:S01]  /*1fa0*/  LDC.64 R10, c[0x0][0x380] ;  /* 0x0000e000ff0a7b82 */ /* 0x001e220000000a00 */
[----:B------:R-:W-:Y:S01]  /*1fb0*/  IMAD R7, R3, 0x100, R4 ;  /* 0x0000010003077824 */ /* 0x000fe200078e0204 */
[----:B------:R-:W-:Y:S01]  /*1fc0*/  MOV R12, R9 ;  /* 0x00000009000c7202 */ /* 0x000fe20000000f00 */
[----:B------:R-:W-:Y:S02]  /*1fd0*/  IMAD.MOV.U32 R13, RZ, RZ, RZ ;  /* 0x000000ffff0d7224 */ /* 0x000fe400078e00ff */
[----:B------:R-:W-:-:S04]  /*1fe0*/  VIADD R7, R7, 0x100 ;  /* 0x0000010007077836 */ /* 0x000fc80000000000 */
[----:B0-----:R-:W-:-:S05]  /*1ff0*/  IMAD.WIDE.U32 R10, R7, 0x8, R10 ;  /* 0x00000008070a7825 */ /* 0x001fca00078e000a */
[----:B------:R1:W-:Y:S02]  /*2000*/  REDG.E.ADD.64.STRONG.GPU desc[UR20][R10.64], R12 ;  /* 0x0000000c0a00798e */ /* 0x0003e4000c12e514 */
.L_x_174:
[----:B------:R-:W-:Y:S05]  /*2010*/  BSYNC.RECONVERGENT B1 ;  /* 0x0000000000017941 */ /* 0x000fea0003800200 */
.L_x_173:
[----:B------:R-:W-:Y:S04]  /*2020*/  BSSY.RECONVERGENT B1, `(.L_x_175) ;  /* 0x0000008000017945 */ /* 0x000fe80003800200 */
[----:B------:R-:W-:Y:S05]  /*2030*/  @!P2 BRA `(.L_x_176) ;  /* 0x000000000018a947 */ /* 0x000fea0003800000 */
[----:B01----:R-:W0:Y:S01]  /*2040*/  LDC.64 R10, c[0x0][0x380] ;  /* 0x0000e000ff0a7b82 */ /* 0x003e220000000a00 */
[----:B------:R-:W-:-:S04]  /*2050*/  IMAD R7, R3, 0x100, R4 ;  /* 0x0000010003077824 */ /* 0x000fc800078e0204 */
[----:B------:R-:W-:-:S04]  /*2060*/  VIADD R7, R7, 0x200 ;  /* 0x0000020007077836 */ /* 0x000fc80000000000 */
[----:B0-----:R-:W-:-:S04]  /*2070*/  IMAD.WIDE.U32 R10, R7, 0x8, R10 ;  /* 0x00000008070a7825 */ /* 0x001fc800078e000a */
[----:B------:R-:W-:-:S05]  /*2080*/  IMAD.MOV.U32 R7, RZ, RZ, RZ ;  /* 0x000000ffff077224 */ /* 0x000fca00078e00ff */
[----:B------:R4:W-:Y:S02]  /*2090*/  REDG.E.ADD.64.STRONG.GPU desc[UR20][R10.64], R6 ;  /* 0x000000060a00798e */ /* 0x0009e4000c12e514 */
.L_x_176:
[----:B------:R-:W-:Y:S05]  /*20a0*/  BSYNC.RECONVERGENT B1 ;  /* 0x0000000000017941 */ /* 0x000fea0003800200 */
.L_x_175:
[----:B------:R-:W-:Y:S04]  /*20b0*/  BSSY.RECONVERGENT B1, `(.L_x_177) ;  /* 0x0000009000017945 */ /* 0x000fe80003800200 */
[----:B------:R-:W-:Y:S05]  /*20c0*/  @!P3 BRA `(.L_x_178) ;  /* 0x00000000001cb947 */ /* 0x000fea0003800000 */
[----:B----4-:R-:W4:Y:S01]  /*20d0*/  LDC.64 R6, c[0x0][0x380] ;  /* 0x0000e000ff067b82 */ /* 0x010f220000000a00 */
[----:B------:R-:W-:Y:S01]  /*20e0*/  IMAD R9, R3, 0x100, R4 ;  /* 0x0000010003097824 */ /* 0x000fe200078e0204 */
[----:B01----:R-:W-:Y:S01]  /*20f0*/  MOV R10, R2 ;  /* 0x00000002000a7202 */ /* 0x003fe20000000f00 */
[----:B------:R-:W-:Y:S02]  /*2100*/  IMAD.MOV.U32 R11, RZ, RZ, RZ ;  /* 0x000000ffff0b7224 */ /* 0x000fe400078e00ff */
[----:B------:R-:W-:-:S04]  /*2110*/  VIADD R9, R9, 0x300 ;  /* 0x0000030009097836 */ /* 0x000fc80000000000 */
[----:B----4-:R-:W-:-:S05]  /*2120*/  IMAD.WIDE.U32 R6, R9, 0x8, R6 ;  /* 0x0000000809067825 */ /* 0x010fca00078e0006 */
[----:B------:R0:W-:Y:S02]  /*2130*/  REDG.E.ADD.64.STRONG.GPU desc[UR20][R6.64], R10 ;  /* 0x0000000a0600798e */ /* 0x0001e4000c12e514 */
.L_x_178:
[----:B------:R-:W-:Y:S05]  /*2140*/  BSYNC.RECONVERGENT B1 ;  /* 0x0000000000017941 */ /* 0x000fea0003800200 */
.L_x_177:
[----:B------:R-:W-:-:S07]  /*2150*/  VIADD R3, R3, 0x4 ;  /* 0x0000000403037836 */ /* 0x000fce0000000000 */
.L_x_170:
[----:B------:R-:W-:Y:S01]  /*2160*/  UISETP.NE.AND UP0, UPT, UR25, URZ, UPT ;  /* 0x000000ff1900728c */ /* 0x000fe2000bf05270 */
[----:B------:R-:W-:Y:S08]  /*2170*/  BSSY.RECONVERGENT B1, `(.L_x_169) ;  /* 0x0000029000017945 */ /* 0x000ff00003800200 */
[----:B------:R-:W-:Y:S05]  /*2180*/  BRA.U !UP0, `(.L_x_179) ;  /* 0x00000001089c7547 */ /* 0x000fea000b800000 */
[----:B------:R-:W-:-:S13]  /*2190*/  ISETP.NE.AND P0, PT, R5, RZ, PT ;  /* 0x000000ff0500720c */ /* 0x000fda0003f05270 */
[----:B------:R-:W-:Y:S05]  /*21a0*/  @!P0 BRA `(.L_x_180) ;  /* 0x0000000000648947 */ /* 0x000fea0003800000 */
[----:B0---4-:R-:W-:Y:S01]  /*21b0*/  IMAD R6, R3, 0x400, R0 ;  /* 0x0000040003067824 */ /* 0x011fe200078e0200 */
[----:B------:R-:W-:Y:S04]  /*21c0*/  BSSY.RECONVERGENT B2, `(.L_x_181) ;  /* 0x000000c000027945 */ /* 0x000fe80003800200 */
[----:B------:R-:W0:Y:S04]  /*21d0*/  LDS R2, [R6] ;  /* 0x0000000006027984 */ /* 0x000e280000000800 */
[----:B------:R-:W4:Y:S01]  /*21e0*/  LDS R9, [R6+0x400] ;  /* 0x0004000006097984 */ /* 0x000f220000000800 */
[----:B0-----:R-:W-:-:S02]  /*21f0*/  ISETP.NE.AND P0, PT, R2, RZ, PT ;  /* 0x000000ff0200720c */ /* 0x001fc40003f05270 */
[----:B----4-:R-:W-:-:S11]  /*2200*/  ISETP.NE.AND P1, PT, R9, RZ, PT ;  /* 0x000000ff0900720c */ /* 0x010fd60003f25270 */
[----:B------:R-:W-:Y:S05]  /*2210*/  @!P0 BRA `(.L_x_182) ;  /* 0x0000000000188947 */ /* 0x000fea0003800000 */
[----:B------:R-:W0:Y:S01]  /*2220*/  LDC.64 R6, c[0x0][0x380] ;  /* 0x0000e000ff067b82 */ /* 0x000e220000000a00 */
[----:B-1----:R-:W-:-:S04]  /*2230*/  IMAD R11, R3, 0x100, R4 ;  /* 0x00000100030b7824 */ /* 0x002fc800078e0204 */
[----:B0-----:R-:W-:-:S04]  /*2240*/  IMAD.WIDE.U32 R10, R11, 0x8, R6 ;  /* 0x000000080b0a7825 */ /* 0x001fc800078e0006 */
[----:B------:R-:W-:Y:S02]  /*2250*/  IMAD.MOV.U32 R6, RZ, RZ, R2 ;  /* 0x000000ffff067224 */ /* 0x000fe400078e0002 */
[----:B------:R-:W-:-:S05]  /*2260*/  IMAD.MOV.U32 R7, RZ, RZ, RZ ;  /* 0x000000ffff077224 */ /* 0x000fca00078e00ff */
[----:B------:R0:W-:Y:S02]  /*2270*/  REDG.E.ADD.64.STRONG.GPU desc[UR20][R10.64], R6 ;  /* 0x000000060a00798e */ /* 0x0001e4000c12e514 */
.L_x_182:
[----:B------:R-:W-:Y:S05]  /*2280*/  BSYNC.RECONVERGENT B2 ;  /* 0x0000000000027941 */ /* 0x000fea0003800200 */
.L_x_181:
[----:B------:R-:W-:Y:S04]  /*2290*/  BSSY.RECONVERGENT B2, `(.L_x_183) ;  /* 0x0000009000027945 */ /* 0x000fe80003800200 */
[----:B------:R-:W-:Y:S05]  /*22a0*/  @!P1 BRA `(.L_x_184) ;  /* 0x00000000001c9947 */ /* 0x000fea0003800000 */
[----:B0-----:R-:W0:Y:S01]  /*22b0*/  LDC.64 R6, c[0x0][0x380] ;  /* 0x0000e000ff067b82 */ /* 0x001e220000000a00 */
[----:B------:R-:W-:-:S05]  /*22c0*/  LEA R2, R3, R4, 0x8 ;  /* 0x0000000403027211 */ /* 0x000fca00078e40ff */
[----:B-1----:R-:W-:-:S04]  /*22d0*/  VIADD R11, R2, 0x100 ;  /* 0x00000100020b7836 */ /* 0x002fc80000000000 */
[----:B0-----:R-:W-:-:S04]  /*22e0*/  IMAD.WIDE.U32 R10, R11, 0x8, R6 ;  /* 0x000000080b0a7825 */ /* 0x001fc800078e0006 */
[----:B------:R-:W-:Y:S02]  /*22f0*/  IMAD.MOV.U32 R6, RZ, RZ, R9 ;  /* 0x000000ffff067224 */ /* 0x000fe400078e0009 */
[----:B------:R-:W-:-:S05]  /*2300*/  IMAD.MOV.U32 R7, RZ, RZ, RZ ;  /* 0x000000ffff077224 */ /* 0x000fca00078e00ff */
[----:B------:R4:W-:Y:S02]  /*2310*/  REDG.E.ADD.64.STRONG.GPU desc[UR20][R10.64], R6 ;  /* 0x000000060a00798e */ /* 0x0009e4000c12e514 */
.L_x_184:
[----:B------:R-:W-:Y:S05]  /*2320*/  BSYNC.RECONVERGENT B2 ;  /* 0x0000000000027941 */ /* 0x000fea0003800200 */
.L_x_183:
[----:B------:R-:W-:-:S07]  /*2330*/  VIADD R3, R3, 0x2 ;  /* 0x0000000203037836 */ /* 0x000fce0000000000 */
.L_x_180:
[----:B------:R-:W-:-:S09]  /*2340*/  UISETP.NE.AND UP0, UPT, UR9, URZ, UPT ;  /* 0x000000ff0900728c */ /* 0x000fd2000bf05270 */
[----:B------:R-:W-:Y:S05]  /*2350*/  BRA.U !UP0, `(.L_x_179) ;  /* 0x0000000108287547 */ /* 0x000fea000b800000 */
[----:B------:R-:W-:-:S05]  /*2360*/  IMAD R2, R3, 0x400, R0 ;  /* 0x0000040003027824 */ /* 0x000fca00078e0200 */
[----:B------:R-:W5:Y:S02]  /*2370*/  LDS R9, [R2] ;  /* 0x0000000002097984 */ /* 0x000f640000000800 */
[----:B-----5:R-:W-:-:S13]  /*2380*/  ISETP.NE.AND P0, PT, R9, RZ, PT ;  /* 0x000000ff0900720c */ /* 0x020fda0003f05270 */
[----:B------:R-:W-:Y:S05]  /*2390*/  @!P0 BRA `(.L_x_179) ;  /* 0x0000000000188947 */ /* 0x000fea0003800000 */
[----:B0---4-:R-:W0:Y:S01]  /*23a0*/  LDC.64 R6, c[0x0][0x380] ;  /* 0x0000e000ff067b82 */ /* 0x011e220000000a00 */
[----:B------:R-:W-:-:S04]  /*23b0*/  IMAD R3, R3, 0x100, R4 ;  /* 0x0000010003037824 */ /* 0x000fc800078e0204 */
[----:B0-----:R-:W-:Y:S01]  /*23c0*/  IMAD.WIDE.U32 R2, R3, 0x8, R6 ;  /* 0x0000000803027825 */ /* 0x001fe200078e0006 */
[----:B------:R-:W-:-:S03]  /*23d0*/  MOV R6, R9 ;  /* 0x0000000900067202 */ /* 0x000fc60000000f00 */
[----:B------:R-:W-:-:S05]  /*23e0*/  IMAD.MOV.U32 R7, RZ, RZ, RZ ;  /* 0x000000ffff077224 */ /* 0x000fca00078e00ff */
[----:B------:R0:W-:Y:S02]  /*23f0*/  REDG.E.ADD.64.STRONG.GPU desc[UR20][R2.64], R6 ;  /* 0x000000060200798e */ /* 0x0001e4000c12e514 */
.L_x_179:
[----:B------:R-:W-:Y:S05]  /*2400*/  BSYNC.RECONVERGENT B1 ;  /* 0x0000000000017941 */ /* 0x000fea0003800200 */
.L_x_169:
[----:B------:R-:W-:-:S13]  /*2410*/  ISETP.GT.U32.AND P0, PT, R4, 0x7f, PT ;  /* 0x0000007f0400780c */ /* 0x000fda0003f04070 */
[----:B------:R-:W-:Y:S05]  /*2420*/  @P0 BRA `(.L_x_150) ;  /* 0x0000000800900947 */ /* 0x000fea0003800000 */
[----:B------:R-:W-:Y:S01]  /*2430*/  UISETP.GE.U32.AND UP0, UPT, UR22, 0x7, UPT ;  /* 0x000000071600788c */ /* 0x000fe2000bf06070 */
[----:B0-----:R-:W-:-:S08]  /*2440*/  IMAD.MOV.U32 R3, RZ, RZ, RZ ;  /* 0x000000ffff037224 */ /* 0x001fd000078e00ff */
[----:B------:R-:W-:Y:S05]  /*2450*/  BRA.U !UP0, `(.L_x_185) ;  /* 0x0000000508147547 */ /* 0x000fea000b800000 */
[----:B------:R-:W0:Y:S01]  /*2460*/  LDC.64 R2, c[0x0][0x380] ;  /* 0x0000e000ff027b82 */ /* 0x000e220000000a00 */
[----:B------:R-:W-:-:S07]  /*2470*/  IMAD.MOV.U32 R9, RZ, RZ, RZ ;  /* 0x000000ffff097224 */ /* 0x000fce00078e00ff */
.L_x_202:
[C---:B01--4-:R-:W-:Y:S01]  /*2480*/  IMAD R11, R9.reuse, 0x400, R0 ;  /* 0x00000400090b7824 */ /* 0x053fe200078e0200 */
[----:B------:R-:W-:Y:S01]  /*2490*/  BSSY.RECONVERGENT B1, `(.L_x_186) ;  /* 0x0000011000017945 */ /* 0x000fe20003800200 */
[C---:B--23--:R-:W-:Y:S02]  /*24a0*/  IMAD R7, R9.reuse, 0x100, R4 ;  /* 0x0000010009077824 */ /* 0x04cfe400078e0204 */
[----:B------:R-:W-:Y:S01]  /*24b0*/  VIADD R9, R9, 0x8 ;  /* 0x0000000809097836 */ /* 0x000fe20000000000 */
[----:B---3--:R-:W1:Y:S01]  /*24c0*/  LDS R14, [R11+0x200] ;  /* 0x000200000b0e7984 */ /* 0x008e620000000800 */
[----:B0-----:R-:W-:-:S03]  /*24d0*/  IMAD.WIDE.U32 R6, R7, 0x8, R2 ;  /* 0x0000000807067825 */ /* 0x001fc600078e0002 */
[----:B------:R-:W0:Y:S04]  /*24e0*/  LDS R13, [R11+0x600] ;  /* 0x000600000b0d7984 */ /* 0x000e280000000800 */
[----:B--2---:R2:W3:Y:S04]  /*24f0*/  LDS R17, [R11+0xa00] ;  /* 0x000a00000b117984 */ /* 0x0044e80000000800 */
[----:B------:R2:W4:Y:S04]  /*2500*/  LDS R18, [R11+0xe00] ;  /* 0x000e00000b127984 */ /* 0x0005280000000800 */
[----:B------:R2:W2:Y:S04]  /*2510*/  LDS R19, [R11+0x1200] ;  /* 0x001200000b137984 */ /* 0x0004a80000000800 */
[----:B------:R0:W2:Y:S04]  /*2520*/  LDS R16, [R11+0x1600] ;  /* 0x001600000b107984 */ /* 0x0000a80000000800 */
[----:B------:R0:W2:Y:S04]  /*2530*/  LDS R12, [R11+0x1a00] ;  /* 0x001a00000b0c7984 */ /* 0x0000a80000000800 */
[----:B------:R0:W2:Y:S01]  /*2540*/  LDS R10, [R11+0x1e00] ;  /* 0x001e00000b0a7984 */ /* 0x0000a20000000800 */
[----:B-1----:R-:W-:-:S02]  /*2550*/  ISETP.NE.AND P0, PT, R14, RZ, PT ;  /* 0x000000ff0e00720c */ /* 0x002fc40003f05270 */
[----:B0-----:R-:W-:-:S11]  /*2560*/  ISETP.NE.AND P1, PT, R13, RZ, PT ;  /* 0x000000ff0d00720c */ /* 0x001fd60003f25270 */
[----:B---34-:R-:W-:Y:S05]  /*2570*/  @!P0 BRA `(.L_x_187) ;  /* 0x0000000000088947 */ /* 0x018fea0003800000 */
[----:B------:R-:W-:-:S05]  /*2580*/  HFMA2 R15, -RZ, RZ, 0, 0 ;  /* 0x00000000ff0f7431 */ /* 0x000fca00000001ff */
[----:B------:R0:W-:Y:S02]  /*2590*/  REDG.E.ADD.64.STRONG.GPU desc[UR20][R6.64+0x400], R14 ;  /* 0x0004000e0600798e */ /* 0x0001e4000c12e514 */
.L_x_187:
[----:B------:R-:W-:Y:S05]  /*25a0*/  BSYNC.RECONVERGENT B1 ;  /* 0x0000000000017941 */ /* 0x000fea0003800200 */
.L_x_186:
[----:B------:R-:W-:Y:S04]  /*25b0*/  BSSY.RECONVERGENT B1, `(.L_x_188) ;  /* 0x0000005000017945 */ /* 0x000fe80003800200 */
[----:B------:R-:W-:Y:S05]  /*25c0*/  @!P1 BRA `(.L_x_189) ;  /* 0x00000000000c9947 */ /* 0x000fea0003800000 */
[----:B0-----:R-:W-:Y:S02]  /*25d0*/  IMAD.MOV.U32 R14, RZ, RZ, R13 ;  /* 0x000000ffff0e7224 */ /* 0x001fe400078e000d */
[----:B------:R-:W-:-:S05]  /*25e0*/  IMAD.MOV.U32 R15, RZ, RZ, RZ ;  /* 0x000000ffff0f7224 */ /* 0x000fca00078e00ff */
[----:B------:R1:W-:Y:S02]  /*25f0*/  REDG.E.ADD.64.STRONG.GPU desc[UR20][R6.64+0xc00], R14 ;  /* 0x000c000e0600798e */ /* 0x0003e4000c12e514 */
.L_x_189:
[----:B------:R-:W-:Y:S05]  /*2600*/  BSYNC.RECONVERGENT B1 ;  /* 0x0000000000017941 */ /* 0x000fea0003800200 */
.L_x_188:
[----:B------:R-:W-:Y:S01]  /*2610*/  ISETP.NE.AND P6, PT, R17, RZ, PT ;  /* 0x000000ff1100720c */ /* 0x000fe20003fc5270 */
[----:B------:R-:W-:Y:S01]  /*2620*/  BSSY.RECONVERGENT B1, `(.L_x_190) ;  /* 0x000000b000017945 */ /* 0x000fe20003800200 */
[----:B------:R-:W-:Y:S02]  /*2630*/  ISETP.NE.AND P0, PT, R9, UR27, PT ;  /* 0x0000001b09007c0c */ /* 0x000fe4000bf05270 */
[----:B------:R-:W-:Y:S02]  /*2640*/  ISETP.NE.AND P1, PT, R18, RZ, PT ;  /* 0x000000ff1200720c */ /* 0x000fe40003f25270 */
[----:B--2---:R-:W-:Y:S02]  /*2650*/  ISETP.NE.AND P2, PT, R19, RZ, PT ;  /* 0x000000ff1300720c */ /* 0x004fe40003f45270 */
[----:B------:R-:W-:Y:S02]  /*2660*/  ISETP.NE.AND P3, PT, R16, RZ, PT ;  /* 0x000000ff1000720c */ /* 0x000fe40003f65270 */
[----:B------:R-:W-:-:S02]  /*2670*/  ISETP.NE.AND P4, PT, R12, RZ, PT ;  /* 0x000000ff0c00720c */ /* 0x000fc40003f85270 */
[----:B------:R-:W-:Y:S01]  /*2680*/  ISETP.NE.AND P5, PT, R10, RZ, PT ;  /* 0x000000ff0a00720c */ /* 0x000fe20003fa5270 */
[----:B------:R-:W-:-:S12]  /*2690*/  @!P6 BRA `(.L_x_191) ;  /* 0x00000000000ce947 */ /* 0x000fd80003800000 */
[----:B01----:R-:W-:Y:S02]  /*26a0*/  IMAD.MOV.U32 R14, RZ, RZ, R17 ;  /* 0x000000ffff0e7224 */ /* 0x003fe400078e0011 */
[----:B------:R-:W-:-:S05]  /*26b0*/  IMAD.MOV.U32 R15, RZ, RZ, RZ ;  /* 0x000000ffff0f7224 */ /* 0x000fca00078e00ff */
[----:B------:R2:W-:Y:S02]  /*26c0*/  REDG.E.ADD.64.STRONG.GPU desc[UR20][R6.64+0x1400], R14 ;  /* 0x0014000e0600798e */ /* 0x0005e4000c12e514 */
.L_x_191:
[----:B------:R-:W-:Y:S05]  /*26d0*/  BSYNC.RECONVERGENT B1 ;  /* 0x0000000000017941 */ /* 0x000fea0003800200 */
.L_x_190:
[----:B------:R-:W-:Y:S04]  /*26e0*/  BSSY.RECONVERGENT B1, `(.L_x_192) ;  /* 0x0000005000017945 */ /* 0x000fe80003800200 */
[----:B------:R-:W-:Y:S05]  /*26f0*/  @!P1 BRA `(.L_x_193) ;  /* 0x00000000000c9947 */ /* 0x000fea0003800000 */
[----:B012---:R-:W-:Y:S02]  /*2700*/  IMAD.MOV.U32 R14, RZ, RZ, R18 ;  /* 0x000000ffff0e7224 */ /* 0x007fe400078e0012 */
[----:B------:R-:W-:-:S05]  /*2710*/  IMAD.MOV.U32 R15, RZ, RZ, RZ ;  /* 0x000000ffff0f7224 */ /* 0x000fca00078e00ff */
[----:B------:R3:W-:Y:S02]  /*2720*/  REDG.E.ADD.64.STRONG.GPU desc[UR20][R6.64+0x1c00], R14 ;  /* 0x001c000e0600798e */ /* 0x0007e4000c12e514 */
.L_x_193:
[----:B------:R-:W-:Y:S05]  /*2730*/  BSYNC.RECONVERGENT B1 ;  /* 0x0000000000017941 */ /* 0x000fea0003800200 */
.L_x_192:
[----:B------:R-:W-:Y:S04]  /*2740*/  BSSY.RECONVERGENT B1, `(.L_x_194) ;  /* 0x0000005000017945 */ /* 0x000fe80003800200 */
[----:B------:R-:W-:Y:S05]  /*2750*/  @!P2 BRA `(.L_x_195) ;  /* 0x00000000000ca947 */ /* 0x000fea0003800000 */
[----:B0123--:R-:W-:Y:S01]  /*2760*/  MOV R14, R19 ;  /* 0x00000013000e7202 */ /* 0x00ffe20000000f00 */
[----:B------:R-:W-:-:S05]  /*2770*/  IMAD.MOV.U32 R15, RZ, RZ, RZ ;  /* 0x000000ffff0f7224 */ /* 0x000fca00078e00ff */
[----:B------:R4:W-:Y:S02]  /*2780*/  REDG.E.ADD.64.STRONG.GPU desc[UR20][R6.64+0x2400], R14 ;  /* 0x0024000e0600798e */ /* 0x0009e4000c12e514 */
.L_x_195:
[----:B------:R-:W-:Y:S05]  /*2790*/  BSYNC.RECONVERGENT B1 ;  /* 0x0000000000017941 */ /* 0x000fea0003800200 */
.L_x_194:
[----:B------:R-:W-:Y:S04]  /*27a0*/  BSSY.RECONVERGENT B1, `(.L_x_196) ;  /* 0x0000004000017945 */ /* 0x000fe80003800200 */
[----:B------:R-:W-:Y:S05]  /*27b0*/  @!P3 BRA `(.L_x_197) ;  /* 0x000000000008b947 */ /* 0x000fea0003800000 */
[----:B------:R-:W-:-:S05]  /*27c0*/  IMAD.MOV.U32 R17, RZ, RZ, RZ ;  /* 0x000000ffff117224 */ /* 0x000fca00078e00ff */
[----:B------:R0:W-:Y:S02]  /*27d0*/  REDG.E.ADD.64.STRONG.GPU desc[UR20][R6.64+0x2c00], R16 ;  /* 0x002c00100600798e */ /* 0x0001e4000c12e514 */
.L_x_197:
[----:B------:R-:W-:Y:S05]  /*27e0*/  BSYNC.RECONVERGENT B1 ;  /* 0x0000000000017941 */ /* 0x000fea0003800200 */
.L_x_196:
[----:B------:R-:W-:Y:S04]  /*27f0*/  BSSY.RECONVERGENT B1, `(.L_x_198) ;  /* 0x0000004000017945 */ /* 0x000fe80003800200 */
[----:B------:R-:W-:Y:S05]  /*2800*/  @!P4 BRA `(.L_x_199) ;  /* 0x000000000008c947 */ /* 0x000fea0003800000 */
[----:B------:R-:W-:-:S05]  /*2810*/  IMAD.MOV.U32 R13, RZ, RZ, RZ ;  /* 0x000000ffff0d7224 */ /* 0x000fca00078e00ff */
[----:B------:R0:W-:Y:S02]  /*2820*/  REDG.E.ADD.64.STRONG.GPU desc[UR20][R6.64+0x3400], R12 ;  /* 0x0034000c0600798e */ /* 0x0001e4000c12e514 */
.L_x_199:
[----:B------:R-:W-:Y:S05]  /*2830*/  BSYNC.RECONVERGENT B1 ;  /* 0x0000000000017941 */ /* 0x000fea0003800200 */
.L_x_198:
[----:B------:R-:W-:Y:S04]  /*2840*/  BSSY.RECONVERGENT B1, `(.L_x_200) ;  /* 0x0000004000017945 */ /* 0x000fe80003800200 */
[----:B------:R-:W-:Y:S05]  /*2850*/  @!P5 BRA `(.L_x_201) ;  /* 0x000000000008d947 */ /* 0x000fea0003800000 */
[----:B------:R-:W-:-:S05]  /*2860*/  IMAD.MOV.U32 R11, RZ, RZ, RZ ;  /* 0x000000ffff0b7224 */ /* 0x000fca00078e00ff */
[----:B------:R0:W-:Y:S02]  /*2870*/  REDG.E.ADD.64.STRONG.GPU desc[UR20][R6.64+0x3c00], R10 ;  /* 0x003c000a0600798e */ /* 0x0001e4000c12e514 */
.L_x_201:
[----:B------:R-:W-:Y:S05]  /*2880*/  BSYNC.RECONVERGENT B1 ;  /* 0x0000000000017941 */ /* 0x000fea0003800200 */
.L_x_200:
[----:B------:R-:W-:Y:S05]  /*2890*/  @P0 BRA `(.L_x_202) ;  /* 0xfffffff800f80947 */ /* 0x000fea000383ffff */
[----:B------:R-:W-:-:S07]  /*28a0*/  IMAD.U32 R3, RZ, RZ, UR27 ;  /* 0x0000001bff037e24 */ /* 0x000fce000f8e00ff */
.L_x_185:
[----:B------:R-:W-:-:S09]  /*28b0*/  UISETP.NE.AND UP0, UPT, UR24, URZ, UPT ;  /* 0x000000ff1800728c */ /* 0x000fd2000bf05270 */
[----:B------:R-:W-:Y:S05]  /*28c0*/  BRA.U !UP0, `(.L_x_150) ;  /* 0x0000000508687547 */ /* 0x000fea000b800000 */
[----:B------:R-:W-:-:S13]  /*28d0*/  ISETP.GE.U32.AND P0, PT, R8, 0x3, PT ;  /* 0x000000030800780c */ /* 0x000fda0003f06070 */
[----:B------:R-:W-:Y:S05]  /*28e0*/  @!P0 BRA `(.L_x_203) ;  /* 0x0000000000bc8947 */ /* 0x000fea0003800000 */
[----:B01234-:R-:W-:Y:S01]  /*28f0*/  IMAD R7, R3, 0x400, R0 ;  /* 0x0000040003077824 */ /* 0x01ffe200078e0200 */
[----:B------:R-:W-:Y:S04]  /*2900*/  BSSY.RECONVERGENT B1, `(.L_x_204) ;  /* 0x000000f000017945 */ /* 0x000fe80003800200 */
[----:B------:R-:W0:Y:S04]  /*2910*/  LDS R10, [R7+0x200] ;  /* 0x00020000070a7984 */ /* 0x000e280000000800 */
[----:B------:R-:W1:Y:S04]  /*2920*/  LDS R12, [R7+0x600] ;  /* 0x00060000070c7984 */ /* 0x000e680000000800 */
[----:B------:R-:W2:Y:S04]  /*2930*/  LDS R6, [R7+0xa00] ;  /* 0x000a000007067984 */ /* 0x000ea80000000800 */
[----:B------:R-:W3:Y:S01]  /*2940*/  LDS R2, [R7+0xe00] ;  /* 0x000e000007027984 */ /* 0x000ee20000000800 */
[----:B0-----:R-:W-:-:S02]  /*2950*/  ISETP.NE.AND P0, PT, R10, RZ, PT ;  /* 0x000000ff0a00720c */ /* 0x001fc40003f05270 */
[----:B-1----:R-:W-:Y:S02]  /*2960*/  ISETP.NE.AND P1, PT, R12, RZ, PT ;  /* 0x000000ff0c00720c */ /* 0x002fe40003f25270 */
[----:B--2---:R-:W-:Y:S02]  /*2970*/  ISETP.NE.AND P2, PT, R6, RZ, PT ;  /* 0x000000ff0600720c */ /* 0x004fe40003f45270 */
[----:B---3--:R-:W-:-:S07]  /*2980*/  ISETP.NE.AND P3, PT, R2, RZ, PT ;  /* 0x000000ff0200720c */ /* 0x008fce0003f65270 */
[----:B------:R-:W-:Y:S06]  /*2990*/  @!P0 BRA `(.L_x_205) ;  /* 0x0000000000148947 */ /* 0x000fec0003800000 */
[----:B------:R-:W0:Y:S01]  /*29a0*/  LDC.64 R8, c[0x0][0x380] ;  /* 0x0000e000ff087b82 */ /* 0x000e220000000a00 */
[----:B------:R-:W-:Y:S01]  /*29b0*/  LEA R7, R3, R4, 0x8 ;  /* 0x0000000403077211 */ /* 0x000fe200078e40ff */
[----:B------:R-:W-:-:S04]  /*29c0*/  IMAD.MOV.U32 R11, RZ, RZ, RZ ;  /* 0x000000ffff0b7224 */ /* 0x000fc800078e00ff */
[----:B0-----:R-:W-:-:S05]  /*29d0*/  IMAD.WIDE.U32 R8, R7, 0x8, R8 ;  /* 0x0000000807087825 */ /* 0x001fca00078e0008 */
[----:B------:R0:W-:Y:S02]  /*29e0*/  REDG.E.ADD.64.STRONG.GPU desc[UR20][R8.64+0x400], R10 ;  /* 0x0004000a0800798e */ /* 0x0001e4000c12e514 */
.L_x_205:
[----:B------:R-:W-:Y:S05]  /*29f0*/  BSYNC.RECONVERGENT B1 ;  /* 0x0000000000017941 */ /* 0x000fea0003800200 */
.L_x_204:
[----:B------:R-:W-:Y:S04]  /*2a00*/  BSSY.RECONVERGENT B1, `(.L_x_206) ;  /* 0x0000009000017945 */ /* 0x000fe80003800200 */
[----:B------:R-:W-:Y:S05]  /*2a10*/  @!P1 BRA `(.L_x_207) ;  /* 0x00000000001c9947 */ /* 0x000fea0003800000 */
[----:B0-----:R-:W0:Y:S01]  /*2a20*/  LDC.64 R8, c[0x0][0x380] ;  /* 0x0000e000ff087b82 */ /* 0x001e220000000a00 */
[----:B------:R-:W-:Y:S02]  /*2a30*/  IMAD R7, R3, 0x100, R4 ;  /* 0x0000010003077824 */ /* 0x000fe400078e0204 */
[----:B------:R-:W-:Y:S02]  /*2a40*/  IMAD.MOV.U32 R10, RZ, RZ, R12 ;  /* 0x000000ffff0a7224 */ /* 0x000fe400078e000c */
[----:B------:R-:W-:Y:S02]  /*2a50*/  VIADD R7, R7, 0x100 ;  /* 0x0000010007077836 */ /* 0x000fe40000000000 */
[----:B------:R-:W-:Y:S02]  /*2a60*/  IMAD.MOV.U32 R11, RZ, RZ, RZ ;  /* 0x000000ffff0b7224 */ /* 0x000fe400078e00ff */
[----:B0-----:R-:W-:-:S05]  /*2a70*/  IMAD.WIDE.U32 R8, R7, 0x8, R8 ;  /* 0x0000000807087825 */ /* 0x001fca00078e0008 */
[----:B------:R1:W-:Y:S02]  /*2a80*/  REDG.E.ADD.64.STRONG.GPU desc[UR20][R8.64+0x400], R10 ;  /* 0x0004000a0800798e */ /* 0x0003e4000c12e514 */
.L_x_207:
[----:B------:R-:W-:Y:S05]  /*2a90*/  BSYNC.RECONVERGENT B1 ;  /* 0x0000000000017941 */ /* 0x000fea0003800200 */
.L_x_206:
[----:B------:R-:W-:Y:S04]  /*2aa0*/  BSSY.RECONVERGENT B1, `(.L_x_208) ;  /* 0x0000008000017945 */ /* 0x000fe80003800200 */
[----:B------:R-:W-:Y:S05]  /*2ab0*/  @!P2 BRA `(.L_x_209) ;  /* 0x000000000018a947 */ /* 0x000fea0003800000 */
[----:B01----:R-:W0:Y:S01]  /*2ac0*/  LDC.64 R8, c[0x0][0x380] ;  /* 0x0000e000ff087b82 */ /* 0x003e220000000a00 */
[----:B------:R-:W-:-:S05]  /*2ad0*/  IMAD R7, R3, 0x100, R4 ;  /* 0x0000010003077824 */ /* 0x000fca00078e0204 */
[----:B------:R-:W-:-:S05]  /*2ae0*/  IADD3 R7, PT, PT, R7, 0x200, RZ ;  /* 0x0000020007077810 */ /* 0x000fca0007ffe0ff */
[----:B0-----:R-:W-:-:S04]  /*2af0*/  IMAD.WIDE.U32 R8, R7, 0x8, R8 ;  /* 0x0000000807087825 */ /* 0x001fc800078e0008 */
[----:B------:R-:W-:-:S05]  /*2b00*/  IMAD.MOV.U32 R7, RZ, RZ, RZ ;  /* 0x000000ffff077224 */ /* 0x000fca00078e00ff */
[----:B------:R2:W-:Y:S02]  /*2b10*/  REDG.E.ADD.64.STRONG.GPU desc[UR20][R8.64+0x400], R6 ;  /* 0x000400060800798e */ /* 0x0005e4000c12e514 */
.L_x_209:
[----:B------:R-:W-:Y:S05]  /*2b20*/  BSYNC.RECONVERGENT B1 ;  /* 0x0000000000017941 */ /* 0x000fea0003800200 */
.L_x_208:
[----:B------:R-:W-:Y:S04]  /*2b30*/  BSSY.RECONVERGENT B1, `(.L_x_210) ;  /* 0x0000009000017945 */ /* 0x000fe80003800200 */
[----:B------:R-:W-:Y:S05]  /*2b40*/  @!P3 BRA `(.L_x_211) ;  /* 0x00000000001cb947 */ /* 0x000fea0003800000 */
[----:B--2---:R-:W2:Y:S01]  /*2b50*/  LDC.64 R6, c[0x0][0x380] ;  /* 0x0000e000ff067b82 */ /* 0x004ea20000000a00 */
[----:B01----:R-:W-:Y:S02]  /*2b60*/  IMAD R9, R3, 0x100, R4 ;  /* 0x0000010003097824 */ /* 0x003fe400078e0204 */
[----:B------:R-:W-:Y:S02]  /*2b70*/  IMAD.MOV.U32 R8, RZ, RZ, R2 ;  /* 0x000000ffff087224 */ /* 0x000fe400078e0002 */
[----:B------:R-:W-:-:S04]  /*2b80*/  VIADD R9, R9, 0x300 ;  /* 0x0000030009097836 */ /* 0x000fc80000000000 */
[----:B--2---:R-:W-:-:S04]  /*2b90*/  IMAD.WIDE.U32 R6, R9, 0x8, R6 ;  /* 0x0000000809067825 */ /* 0x004fc800078e0006 */
[----:B------:R-:W-:-:S05]  /*2ba0*/  IMAD.MOV.U32 R9, RZ, RZ, RZ ;  /* 0x000000ffff097224 */ /* 0x000fca00078e00ff */
[----:B------:R3:W-:Y:S02]  /*2bb0*/  REDG.E.ADD.64.STRONG.GPU desc[UR20][R6.64+0x400], R8 ;  /* 0x000400080600798e */ /* 0x0007e4000c12e514 */
.L_x_211:
[----:B------:R-:W-:Y:S05]  /*2bc0*/  BSYNC.RECONVERGENT B1 ;  /* 0x0000000000017941 */ /* 0x000fea0003800200 */
.L_x_210:
[----:B------:R-:W-:-:S07]  /*2bd0*/  VIADD R3, R3, 0x4 ;  /* 0x0000000403037836 */ /* 0x000fce0000000000 */
.L_x_203:
[----:B------:R-:W-:-:S09]  /*2be0*/  UISETP.NE.AND UP0, UPT, UR25, URZ, UPT ;  /* 0x000000ff1900728c */ /* 0x000fd2000bf05270 */
[----:B------:R-:W-:Y:S05]  /*2bf0*/  BRA.U !UP0, `(.L_x_150) ;  /* 0x00000001089c7547 */ /* 0x000fea000b800000 */
[----:B------:R-:W-:-:S13]  /*2c00*/  ISETP.NE.AND P0, PT, R5, RZ, PT ;  /* 0x000000ff0500720c */ /* 0x000fda0003f05270 */
[----:B------:R-:W-:Y:S05]  /*2c10*/  @!P0 BRA `(.L_x_212) ;  /* 0x0000000000648947 */ /* 0x000fea0003800000 */
[----:B01234-:R-:W-:Y:S01]  /*2c20*/  LEA R6, R3, R0, 0xa ;  /* 0x0000000003067211 */ /* 0x01ffe200078e50ff */
[----:B------:R-:W-:Y:S04]  /*2c30*/  BSSY.RECONVERGENT B1, `(.L_x_213) ;  /* 0x000000c000017945 */ /* 0x000fe80003800200 */
[----:B------:R-:W0:Y:S04]  /*2c40*/  LDS R2, [R6+0x200] ;  /* 0x0002000006027984 */ /* 0x000e280000000800 */
[----:B------:R-:W1:Y:S01]  /*2c50*/  LDS R5, [R6+0x600] ;  /* 0x0006000006057984 */ /* 0x000e620000000800 */
[----:B0-----:R-:W-:-:S02]  /*2c60*/  ISETP.NE.AND P0, PT, R2, RZ, PT ;  /* 0x000000ff0200720c */ /* 0x001fc40003f05270 */
[----:B-1----:R-:W-:-:S11]  /*2c70*/  ISETP.NE.AND P1, PT, R5, RZ, PT ;  /* 0x000000ff0500720c */ /* 0x002fd60003f25270 */
[----:B------:R-:W-:Y:S05]  /*2c80*/  @!P0 BRA `(.L_x_214) ;  /* 0x0000000000188947 */ /* 0x000fea0003800000 */
[----:B------:R-:W0:Y:S01]  /*2c90*/  LDC.64 R6, c[0x0][0x380] ;  /* 0x0000e000ff067b82 */ /* 0x000e220000000a00 */
[----:B------:R-:W-:-:S04]  /*2ca0*/  IMAD R9, R3, 0x100, R4 ;  /* 0x0000010003097824 */ /* 0x000fc800078e0204 */
[----:B0-----:R-:W-:-:S04]  /*2cb0*/  IMAD.WIDE.U32 R8, R9, 0x8, R6 ;  /* 0x0000000809087825 */ /* 0x001fc800078e0006 */
[----:B------:R-:W-:Y:S02]  /*2cc0*/  IMAD.MOV.U32 R6, RZ, RZ, R2 ;  /* 0x000000ffff067224 */ /* 0x000fe400078e0002 */
[----:B------:R-:W-:-:S05]  /*2cd0*/  IMAD.MOV.U32 R7, RZ, RZ, RZ ;  /* 0x000000ffff077224 */ /* 0x000fca00078e00ff */
[----:B------:R0:W-:Y:S02]  /*2ce0*/  REDG.E.ADD.64.STRONG.GPU desc[UR20][R8.64+0x400], R6 ;  /* 0x000400060800798e */ /* 0x0001e4000c12e514 */
.L_x_214:
[----:B------:R-:W-:Y:S05]  /*2cf0*/  BSYNC.RECONVERGENT B1 ;  /* 0x0000000000017941 */ /* 0x000fea0003800200 */
.L_x_213:
[----:B------:R-:W-:Y:S04]  /*2d00*/  BSSY.RECONVERGENT B1, `(.L_x_215) ;  /* 0x0000009000017945 */ /* 0x000fe80003800200 */
[----:B------:R-:W-:Y:S05]  /*2d10*/  @!P1 BRA `(.L_x_216) ;  /* 0x00000000001c9947 */ /* 0x000fea0003800000 */
[----:B0-----:R-:W0:Y:S01]  /*2d20*/  LDC.64 R6, c[0x0][0x380] ;  /* 0x0000e000ff067b82 */ /* 0x001e220000000a00 */
[----:B------:R-:W-:-:S04]  /*2d30*/  IMAD R2, R3, 0x100, R4 ;  /* 0x0000010003027824 */ /* 0x000fc800078e0204 */
[----:B------:R-:W-:-:S04]  /*2d40*/  VIADD R9, R2, 0x100 ;  /* 0x0000010002097836 */ /* 0x000fc80000000000 */
[----:B0-----:R-:W-:-:S04]  /*2d50*/  IMAD.WIDE.U32 R8, R9, 0x8, R6 ;  /* 0x0000000809087825 */ /* 0x001fc800078e0006 */
[----:B------:R-:W-:Y:S02]  /*2d60*/  HFMA2 R7, -RZ, RZ, 0, 0 ;  /* 0x00000000ff077431 */ /* 0x000fe400000001ff */
[----:B------:R-:W-:-:S05]  /*2d70*/  IMAD.MOV.U32 R6, RZ, RZ, R5 ;  /* 0x000000ffff067224 */ /* 0x000fca00078e0005 */
[----:B------:R1:W-:Y:S02]  /*2d80*/  REDG.E.ADD.64.STRONG.GPU desc[UR20][R8.64+0x400], R6 ;  /* 0x000400060800798e */ /* 0x0003e4000c12e514 */
.L_x_216:
[----:B------:R-:W-:Y:S05]  /*2d90*/  BSYNC.RECONVERGENT B1 ;  /* 0x0000000000017941 */ /* 0x000fea0003800200 */
.L_x_215:
[----:B------:R-:W-:-:S07]  /*2da0*/  VIADD R3, R3, 0x2 ;  /* 0x0000000203037836 */ /* 0x000fce0000000000 */
.L_x_212:
[----:B------:R-:W-:-:S09]  /*2db0*/  UISETP.NE.AND UP0, UPT, UR9, URZ, UPT ;  /* 0x000000ff0900728c */ /* 0x000fd2000bf05270 */
[----:B------:R-:W-:Y:S05]  /*2dc0*/  BRA.U !UP0, `(.L_x_150) ;  /* 0x0000000108287547 */ /* 0x000fea000b800000 */
[----:B------:R-:W-:-:S05]  /*2dd0*/  IMAD R2, R3, 0x400, R0 ;  /* 0x0000040003027824 */ /* 0x000fca00078e0200 */
[----:B------:R-:W5:Y:S02]  /*2de0*/  LDS R5, [R2+0x200] ;  /* 0x0002000002057984 */ /* 0x000f640000000800 */
[----:B-----5:R-:W-:-:S13]  /*2df0*/  ISETP.NE.AND P0, PT, R5, RZ, PT ;  /* 0x000000ff0500720c */ /* 0x020fda0003f05270 */
[----:B------:R-:W-:Y:S05]  /*2e00*/  @!P0 BRA `(.L_x_150) ;  /* 0x0000000000188947 */ /* 0x000fea0003800000 */
[----:B01234-:R-:W0:Y:S01]  /*2e10*/  LDC.64 R6, c[0x0][0x380] ;  /* 0x0000e000ff067b82 */ /* 0x01fe220000000a00 */
[----:B------:R-:W-:-:S04]  /*2e20*/  IMAD R3, R3, 0x100, R4 ;  /* 0x0000010003037824 */ /* 0x000fc800078e0204 */
[----:B0-----:R-:W-:-:S04]  /*2e30*/  IMAD.WIDE.U32 R2, R3, 0x8, R6 ;  /* 0x0000000803027825 */ /* 0x001fc800078e0006 */
[----:B------:R-:W-:Y:S02]  /*2e40*/  IMAD.MOV.U32 R6, RZ, RZ, R5 ;  /* 0x000000ffff067224 */ /* 0x000fe400078e0005 */
[----:B------:R-:W-:-:S05]  /*2e50*/  IMAD.MOV.U32 R7, RZ, RZ, RZ ;  /* 0x000000ffff077224 */ /* 0x000fca00078e00ff */
[----:B------:R0:W-:Y:S02]  /*2e60*/  REDG.E.ADD.64.STRONG.GPU desc[UR20][R2.64+0x400], R6 ;  /* 0x000400060200798e */ /* 0x0001e4000c12e514 */
.L_x_150:
[----:B------:R-:W-:Y:S05]  /*2e70*/  BSYNC.RECONVERGENT B0 ;  /* 0x0000000000007941 */ /* 0x000fea0003800200 */
.L_x_149:
[----:B------:R-:W-:Y:S01]  /*2e80*/  BAR.SYNC.DEFER_BLOCKING 0x0 ;  /* 0x0000000000007b1d */ /* 0x000fe20000010000 */
[----:B------:R-:W-:-:S04]  /*2e90*/  UIADD3 UR6, UP0, UPT, UR6, 0x1, URZ ;  /* 0x0000000106067890 */ /* 0x000fc8000ff1e0ff */
[----:B------:R-:W-:Y:S02]  /*2ea0*/  UIADD3.X UR7, UPT, UPT, URZ, UR7, URZ, UP0, !UPT ;  /* 0x00000007ff077290 */ /* 0x000fe400087fe4ff */
[----:B------:R-:W-:-:S04]  /*2eb0*/  UISETP.NE.U32.AND UP0, UPT, UR6, UR11, UPT ;  /* 0x0000000b0600728c */ /* 0x000fc8000bf05070 */
[----:B------:R-:W-:-:S09]  /*2ec0*/  UISETP.NE.AND.EX UP0, UPT, UR7, UR12, UPT, UP0 ;  /* 0x0000000c0700728c */ /* 0x000fd2000bf05300 */
[----:B------:R-:W-:Y:S05]  /*2ed0*/  BRA.U UP0, `(.L_x_217) ;  /* 0xffffffd100f07547 */ /* 0x000fea000b83ffff */
[----:B------:R-:W-:Y:S05]  /*2ee0*/  EXIT ;  /* 0x000000000000794d */ /* 0x000fea0003800000 */
.L_x_218:
        /* <DEDUP_REMOVED lines=9> */
.L_x_265:


//--------------------- .text._ZN3cub18CUB_300001_SM_10006detail10radix_sort31DeviceRadixSortSingleTileKernelINS1_5radix10policy_hubIiNS0_8NullTypeEyE10Policy1000ELNS0_9SortOrderE0EiS6_yNS1_21identity_decomposer_tEEEvPKT1_PSB_PKT2_PSF_T3_iiT4_ --------------------------
	.section	.text._ZN3cub18CUB_300001_SM_10006detail10radix_sort31DeviceRadixSortSingleTileKernelINS1_5radix10policy_hubIiNS0_8NullTypeEyE10Policy1000ELNS0_9SortOrderE0EiS6_yNS1_21identity_decomposer_tEEEvPKT1_PSB_PKT2_PSF_T3_iiT4_,"ax",@progbits
	.align	128
        .global         _ZN3cub18CUB_300001_SM_10006detail10radix_sort31DeviceRadixSortSingleTileKernelINS1_5radix10policy_hubIiNS0_8NullTypeEyE10Policy1000ELNS0_9SortOrderE0EiS6_yNS1_21identity_decomposer_tEEEvPKT1_PSB_PKT2_PSF_T3_iiT4_
        .type           _ZN3cub18CUB_300001_SM_10006detail10radix_sort31DeviceRadixSortSingleTileKernelINS1_5radix10policy_hubIiNS0_8NullTypeEyE10Policy1000ELNS0_9SortOrderE0EiS6_yNS1_21identity_decomposer_tEEEvPKT1_PSB_PKT2_PSF_T3_iiT4_,@function
        .size           _ZN3cub18CUB_300001_SM_10006detail10radix_sort31DeviceRadixSortSingleTileKernelINS1_5radix10policy_hubIiNS0_8NullTypeEyE10Policy1000ELNS0_9SortOrderE0EiS6_yNS1_21identity_decomposer_tEEEvPKT1_PSB_PKT2_PSF_T3_iiT4_,(.L_x_266 - _ZN3cub18CUB_300001_SM_10006detail10radix_sort31DeviceRadixSortSingleTileKernelINS1_5radix10policy_hubIiNS0_8NullTypeEyE10Policy1000ELNS0_9SortOrderE0EiS6_yNS1_21identity_decomposer_tEEEvPKT1_PSB_PKT2_PSF_T3_iiT4_)
        .other          _ZN3cub18CUB_300001_SM_10006detail10radix_sort31DeviceRadixSortSingleTileKernelINS1_5radix10policy_hubIiNS0_8NullTypeEyE10Policy1000ELNS0_9SortOrderE0EiS6_yNS1_21identity_decomposer_tEEEvPKT1_PSB_PKT2_PSF_T3_iiT4_,@"STO_CUDA_ENTRY STV_DEFAULT"
_ZN3cub18CUB_300001_SM_10006detail10radix_sort31DeviceRadixSortSingleTileKernelINS1_5radix10policy_hubIiNS0_8NullTypeEyE10Policy1000ELNS0_9SortOrderE0EiS6_yNS1_21identity_decomposer_tEEEvPKT1_PSB_PKT2_PSF_T3_iiT4_:
.text._ZN3cub18CUB_300001_SM_10006detail10radix_sort31DeviceRadixSortSingleTileKernelINS1_5radix10policy_hubIiNS0_8NullTypeEyE10Policy1000ELNS0_9SortOrderE0EiS6_yNS1_21identity_decomposer_tEEEvPKT1_PSB_PKT2_PSF_T3_iiT4_:
[----:B------:R-:W-:Y:S01]  /*0000*/  LDC R1, c[0x0][0x37c] ;  /* 0x0000df00ff017b82 */ /* 0x000fe20000000800 */
[----:B------:R-:W0:Y:S01]  /*0010*/  S2R R0, SR_TID.X ;  /* 0x0000000000007919 */ /* 0x000e220000002100 */
[----:B------:R-:W1:Y:S06]  /*0020*/  LDCU UR4, c[0x0][0x3a0] ;  /* 0x00007400ff0477ac */ /* 0x000e6c0008000800 */
[----:B------:R-:W2:Y:S01]  /*0030*/  LDC.64 R4, c[0x0][0x380] ;  /* 0x0000e000ff047b82 */ /* 0x000ea20000000a00 */
[----:B------:R-:W3:Y:S01]  /*0040*/  LDCU.64 UR8, c[0x0][0x358] ;  /* 0x00006b00ff0877ac */ /* 0x000ee20008000a00 */
[----:B------:R-:W-:-:S02]  /*0050*/  IMAD.MOV.U32 R13, RZ, RZ, -0x1 ;  /* 0xffffffffff0d7424 */ /* 0x000fc400078e00ff */
[----:B------:R-:W-:Y:S02]  /*0060*/  IMAD.MOV.U32 R14, RZ, RZ, -0x1 ;  /* 0xffffffffff0e7424 */ /* 0x000fe400078e00ff */
[----:B------:R-:W-:Y:S02]  /*0070*/  IMAD.MOV.U32 R20, RZ, RZ, -0x1 ;  /* 0xffffffffff147424 */ /* 0x000fe400078e00ff */
[----:B------:R-:W-:Y:S01]  /*0080*/  IMAD.MOV.U32 R21, RZ, RZ, -0x1 ;  /* 0xffffffffff157424 */ /* 0x000fe200078e00ff */
[----:B------:R-:W4:Y:S01]  /*0090*/  S2UR UR6, SR_CgaCtaId ;  /* 0x00000000000679c3 */ /* 0x000f220000008800 */
[----:B------:R-:W2:Y:S01]  /*00a0*/  S2R R23, SR_LANEID ;  /* 0x0000000000177919 */ /* 0x000ea20000000000 */
[----:B------:R-:W-:Y:S01]  /*00b0*/  IMAD.MOV.U32 R25, RZ, RZ, -0x1 ;  /* 0xffffffffff197424 */ /* 0x000fe200078e00ff */
[----:B------:R-:W1:Y:S01]  /*00c0*/  LDCU UR10, c[0x0][0x3ac] ;  /* 0x00007580ff0a77ac */ /* 0x000e620008000800 */
[----:B0-----:R-:W-:-:S04]  /*00d0*/  IMAD R7, R0, 0x13, RZ ;  /* 0x0000001300077824 */ /* 0x001fc800078e02ff */
[C---:B------:R-:W-:Y:S01]  /*00e0*/  VIADD R2, R7.reuse, 0x1 ;  /* 0x0000000107027836 */ /* 0x040fe20000000000 */
[C---:B-1----:R-:W-:Y:S01]  /*00f0*/  ISETP.GE.AND P1, PT, R7.reuse, UR4, PT ;  /* 0x0000000407007c0c */ /* 0x042fe2000bf26270 */
[----:B--2---:R-:W-:-:S03]  /*0100*/  IMAD.WIDE.U32 R4, R7, 0x4, R4 ;  /* 0x0000000407047825 */ /* 0x004fc600078e0004 */
[----:B------:R-:W-:Y:S01]  /*0110*/  ISETP.GE.AND P2, PT, R2, UR4, PT ;  /* 0x0000000402007c0c */ /* 0x000fe2000bf46270 */
[C---:B------:R-:W-:Y:S02]  /*0120*/  VIADD R2, R7.reuse, 0x2 ;  /* 0x0000000207027836 */ /* 0x040fe40000000000 */
[----:B------:R-:W-:-:S03]  /*0130*/  VIADD R3, R7, 0x3 ;  /* 0x0000000307037836 */ /* 0x000fc60000000000 */
[----:B------:R-:W-:Y:S01]  /*0140*/  ISETP.GE.AND P3, PT, R2, UR4, PT ;  /* 0x0000000402007c0c */ /* 0x000fe2000bf66270 */
[----:B------:R-:W-:Y:S01]  /*0150*/  VIADD R2, R7, 0x4 ;  /* 0x0000000407027836 */ /* 0x000fe20000000000 */
[----:B------:R-:W-:Y:S01]  /*0160*/  ISETP.GE.AND P4, PT, R3, UR4, PT ;  /* 0x0000000403007c0c */ /* 0x000fe2000bf86270 */
[----:B---3--:R-:W2:Y:S03]  /*0170*/  @!P1 LDG.E R12, desc[UR8][R4.64] ;  /* 0x00000008040c9981 */ /* 0x008ea6000c1e1900 */
[----:B------:R-:W-:Y:S01]  /*0180*/  ISETP.GE.AND P5, PT, R2, UR4, PT ;  /* 0x0000000402007c0c */ /* 0x000fe2000bfa6270 */
[----:B------:R-:W3:Y:S06]  /*0190*/  @!P2 LDG.E R6, desc[UR8][R4.64+0x4] ;  /* 0x000004080406a981 */ /* 0x000eec000c1e1900 */
[----:B------:R-:W5:Y:S04]  /*01a0*/  @!P3 LDG.E R8, desc[UR8][R4.64+0x8] ;  /* 0x000008080408b981 */ /* 0x000f68000c1e1900 */
[----:B------:R-:W4:Y:S04]  /*01b0*/  @!P4 LDG.E R9, desc[UR8][R4.64+0xc] ;  /* 0x00000c080409c981 */ /* 0x000f28000c1e1900 */
[----:B------:R-:W4:Y:S01]  /*01c0*/  @!P5 LDG.E R10, desc[UR8][R4.64+0x10] ;  /* 0x00001008040ad981 */ /* 0x000f22000c1e1900 */
[----:B------:R-:W-:-:S02]  /*01d0*/  VIADD R2, R7, 0x5 ;  /* 0x0000000507027836 */ /* 0x000fc40000000000 */
[C---:B------:R-:W-:Y:S02]  /*01e0*/  VIADD R11, R7.reuse, 0x7 ;  /* 0x00000007070b7836 */ /* 0x040fe40000000000 */
[----:B------:R-:W-:Y:S01]  /*01f0*/  VIADD R3, R7, 0x6 ;  /* 0x0000000607037836 */ /* 0x000fe20000000000 */
[----:B------:R-:W-:Y:S01]  /*0200*/  ISETP.GE.AND P6, PT, R2, UR4, PT ;  /* 0x0000000402007c0c */ /* 0x000fe2000bfc6270 */
[----:B------:R-:W-:-:S03]  /*0210*/  IMAD.MOV.U32 R2, RZ, RZ, -0x1 ;  /* 0xffffffffff027424 */ /* 0x000fc600078e00ff */
[----:B------:R-:W-:Y:S01]  /*0220*/  ISETP.GE.AND P0, PT, R3, UR4, PT ;  /* 0x0000000403007c0c */ /* 0x000fe2000bf06270 */
[----:B------:R-:W-:Y:S02]  /*0230*/  IMAD.MOV.U32 R3, RZ, RZ, -0x1 ;  /* 0xffffffffff037424 */ /* 0x000fe400078e00ff */
[----:B------:R-:W-:-:S06]  /*0240*/  VIADD R15, R7, 0xb ;  /* 0x0000000b070f7836 */ /* 0x000fcc0000000000 */
[----:B------:R-:W4:Y:S01]  /*0250*/  @!P6 LDG.E R17, desc[UR8][R4.64+0x14] ;  /* 0x000014080411e981 */ /* 0x000f22000c1e1900 */
[----:B--2---:R-:W-:Y:S01]  /*0260*/  @!P1 LOP3.LUT R2, R12, 0x80000000, RZ, 0x3c, !PT ;  /* 0x800000000c029812 */ /* 0x004fe200078e3cff */
[----:B------:R-:W-:Y:S01]  /*0270*/  IMAD.MOV.U32 R12, RZ, RZ, -0x1 ;  /* 0xffffffffff0c7424 */ /* 0x000fe200078e00ff */
[----:B------:R-:W-:Y:S01]  /*0280*/  ISETP.GE.AND P1, PT, R11, UR4, PT ;  /* 0x000000040b007c0c */ /* 0x000fe2000bf26270 */
[C---:B------:R-:W-:Y:S01]  /*0290*/  VIADD R11, R7.reuse, 0x8 ;  /* 0x00000008070b7836 */ /* 0x040fe20000000000 */
[----:B---3--:R-:W-:Y:S01]  /*02a0*/  @!P2 LOP3.LUT R3, R6, 0x80000000, RZ, 0x3c, !PT ;  /* 0x800000000603a812 */ /* 0x008fe200078e3cff */
[----:B------:R-:W-:-:S03]  /*02b0*/  VIADD R6, R7, 0x9 ;  /* 0x0000000907067836 */ /* 0x000fc60000000000 */
[----:B------:R-:W-:Y:S01]  /*02c0*/  ISETP.GE.AND P2, PT, R11, UR4, PT ;  /* 0x000000040b007c0c */ /* 0x000fe2000bf46270 */
[----:B------:R-:W-:Y:S01]  /*02d0*/  VIADD R11, R7, 0xa ;  /* 0x0000000a070b7836 */ /* 0x000fe20000000000 */
[----:B-----5:R-:W-:Y:S02]  /*02e0*/  @!P3 LOP3.LUT R12, R8, 0x80000000, RZ, 0x3c, !PT ;  /* 0x80000000080cb812 */ /* 0x020fe400078e3cff */
[----:B------:R-:W-:Y:S02]  /*02f0*/  ISETP.GE.AND P3, PT, R6, UR4, PT ;  /* 0x0000000406007c0c */ /* 0x000fe4000bf66270 */
[----:B----4-:R-:W-:Y:S01]  /*0300*/  @!P4 LOP3.LUT R13, R9, 0x80000000, RZ, 0x3c, !PT ;  /* 0x80000000090dc812 */ /* 0x010fe200078e3cff */
[----:B------:R-:W2:Y:S01]  /*0310*/  @!P0 LDG.E R6, desc[UR8][R4.64+0x18] ;  /* 0x0000180804068981 */ /* 0x000ea2000c1e1900 */
[----:B------:R-:W-:Y:S02]  /*0320*/  ISETP.GE.AND P4, PT, R11, UR4, PT ;  /* 0x000000040b007c0c */ /* 0x000fe4000bf86270 */
[----:B------:R-:W-:Y:S01]  /*0330*/  @!P5 LOP3.LUT R14, R10, 0x80000000, RZ, 0x3c, !PT ;  /* 0x800000000a0ed812 */ /* 0x000fe200078e3cff */
[----:B------:R-:W3:Y:S01]  /*0340*/  @!P1 LDG.E R8, desc[UR8][R4.64+0x1c] ;  /* 0x00001c0804089981 */ /* 0x000ee2000c1e1900 */
[----:B------:R-:W-:-:S03]  /*0350*/  ISETP.GE.AND P5, PT, R15, UR4, PT ;  /* 0x000000040f007c0c */ /* 0x000fc6000bfa6270 */
[----:B------:R-:W4:Y:S04]  /*0360*/  @!P2 LDG.E R9, desc[UR8][R4.64+0x20] ;  /* 0x000020080409a981 */ /* 0x000f28000c1e1900 */
[----:B------:R-:W5:Y:S04]  /*0370*/  @!P3 LDG.E R10, desc[UR8][R4.64+0x24] ;  /* 0x00002408040ab981 */ /* 0x000f68000c1e1900 */
[----:B------:R-:W5:Y:S04]  /*0380*/  @!P4 LDG.E R11, desc[UR8][R4.64+0x28] ;  /* 0x00002808040bc981 */ /* 0x000f68000c1e1900 */
[----:B------:R-:W5:Y:S01]  /*0390*/  @!P5 LDG.E R22, desc[UR8][R4.64+0x2c] ;  /* 0x00002c080416d981 */ /* 0x000f62000c1e1900 */
[----:B------:R-:W-:-:S02]  /*03a0*/  VIADD R16, R7, 0xc ;  /* 0x0000000c07107836 */ /* 0x000fc40000000000 */
[----:B------:R-:W-:Y:S01]  /*03b0*/  IMAD.MOV.U32 R15, RZ, RZ, -0x1 ;  /* 0xffffffffff0f7424 */ /* 0x000fe200078e00ff */
[----:B------:R-:W-:Y:S01]  /*03c0*/  @!P6 LOP3.LUT R15, R17, 0x80000000, RZ, 0x3c, !PT ;  /* 0x80000000110fe812 */ /* 0x000fe200078e3cff */
[C---:B------:R-:W-:Y:S01]  /*03d0*/  VIADD R18, R7.reuse, 0xd ;  /* 0x0000000d07127836 */ /* 0x040fe20000000000 */
[----:B------:R-:W-:Y:S01]  /*03e0*/  ISETP.GE.AND P6, PT, R16, UR4, PT ;  /* 0x0000000410007c0c */ /* 0x000fe2000bfc6270 */
[----:B------:R-:W-:Y:S02]  /*03f0*/  IMAD.MOV.U32 R16, RZ, RZ, -0x1 ;  /* 0xffffffffff107424 */ /* 0x000fe400078e00ff */
[----:B------:R-:W-:Y:S02]  /*0400*/  IMAD.MOV.U32 R17, RZ, RZ, -0x1 ;  /* 0xffffffffff117424 */ /* 0x000fe400078e00ff */
[----:B------:R-:W-:-:S08]  /*0410*/  VIADD R19, R7, 0xe ;  /* 0x0000000e07137836 */ /* 0x000fd00000000000 */
[----:B------:R-:W5:Y:S01]  /*0420*/  @!P6 LDG.E R24, desc[UR8][R4.64+0x30] ;  /* 0x000030080418e981 */ /* 0x000f62000c1e1900 */
[----:B--2---:R-:W-:Y:S01]  /*0430*/  @!P0 LOP3.LUT R16, R6, 0x80000000, RZ, 0x3c, !PT ;  /* 0x8000000006108812 */ /* 0x004fe200078e3cff */
[C---:B------:R-:W-:Y:S01]  /*0440*/  VIADD R6, R7.reuse, 0xf ;  /* 0x0000000f07067836 */ /* 0x040fe20000000000 */
[----:B------:R-:W-:Y:S01]  /*0450*/  ISETP.GE.AND P0, PT, R18, UR4, PT ;  /* 0x0000000412007c0c */ /* 0x000fe2000bf06270 */
[----:B------:R-:W-:Y:S01]  /*0460*/  IMAD.MOV.U32 R18, RZ, RZ, -0x1 ;  /* 0xffffffffff127424 */ /* 0x000fe200078e00ff */
[----:B---3--:R-:W-:Y:S01]  /*0470*/  @!P1 LOP3.LUT R17, R8, 0x80000000, RZ, 0x3c, !PT ;  /* 0x8000000008119812 */ /* 0x008fe200078e3cff */
[----:B------:R-:W-:Y:S01]  /*0480*/  VIADD R8, R7, 0x10 ;  /* 0x0000001007087836 */ /* 0x000fe20000000000 */
[----:B----4-:R-:W-:Y:S02]  /*0490*/  @!P2 LOP3.LUT R18, R9, 0x80000000, RZ, 0x3c, !PT ;  /* 0x800000000912a812 */ /* 0x010fe400078e3cff */
[----:B------:R-:W-:Y:S01]  /*04a0*/  ISETP.GE.AND P2, PT, R6, UR4, PT ;  /* 0x0000000406007c0c */ /* 0x000fe2000bf46270 */
[----:B------:R-:W-:-:S02]  /*04b0*/  VIADD R6, R7, 0x11 ;  /* 0x0000001107067836 */ /* 0x000fc40000000000 */
[----:B------:R-:W-:Y:S01]  /*04c0*/  VIADD R7, R7, 0x12 ;  /* 0x0000001207077836 */ /* 0x000fe20000000000 */
[----:B------:R-:W-:Y:S01]  /*04d0*/  ISETP.GE.AND P1, PT, R19, UR4, PT ;  /* 0x0000000413007c0c */ /* 0x000fe2000bf26270 */
[----:B------:R-:W-:Y:S01]  /*04e0*/  IMAD.MOV.U32 R19, RZ, RZ, -0x1 ;  /* 0xffffffffff137424 */ /* 0x000fe200078e00ff */
[----:B-----5:R-:W-:Y:S02]  /*04f0*/  @!P3 LOP3.LUT R19, R10, 0x80000000, RZ, 0x3c, !PT ;  /* 0x800000000a13b812 */ /* 0x020fe400078e3cff */
[----:B------:R-:W-:Y:S02]  /*0500*/  @!P4 LOP3.LUT R20, R11, 0x80000000, RZ, 0x3c, !PT ;  /* 0x800000000b14c812 */ /* 0x000fe400078e3cff */
[----:B------:R-:W-:Y:S02]  /*0510*/  @!P5 LOP3.LUT R21, R22, 0x80000000, RZ, 0x3c, !PT ;  /* 0x800000001615d812 */ /* 0x000fe400078e3cff */
[----:B------:R-:W-:Y:S02]  /*0520*/  ISETP.GE.AND P3, PT, R8, UR4, PT ;  /* 0x0000000408007c0c */ /* 0x000fe4000bf66270 */
[----:B------:R-:W-:Y:S01]  /*0530*/  ISETP.GE.AND P4, PT, R6, UR4, PT ;  /* 0x0000000406007c0c */ /* 0x000fe2000bf86270 */
[----:B------:R-:W2:Y:S01]  /*0540*/  @!P2 LDG.E R8, desc[UR8][R4.64+0x3c] ;  /* 0x00003c080408a981 */ /* 0x000ea2000c1e1900 */
[----:B------:R-:W-:Y:S01]  /*0550*/  ISETP.GE.AND P5, PT, R7, UR4, PT ;  /* 0x0000000407007c0c */ /* 0x000fe2000bfa6270 */
[----:B------:R-:W0:Y:S02]  /*0560*/  LDCU.64 UR4, c[0x0][0x3a8] ;  /* 0x00007500ff0477ac */ /* 0x000e240008000a00 */
[----:B------:R-:W3:Y:S04]  /*0570*/  @!P0 LDG.E R6, desc[UR8][R4.64+0x34] ;  /* 0x0000340804068981 */ /* 0x000ee8000c1e1900 */
[----:B------:R-:W4:Y:S04]  /*0580*/  @!P1 LDG.E R7, desc[UR8][R4.64+0x38] ;  /* 0x0000380804079981 */ /* 0x000f28000c1e1900 */
[----:B------:R-:W5:Y:S04]  /*0590*/  @!P3 LDG.E R9, desc[UR8][R4.64+0x40] ;  /* 0x000040080409b981 */ /* 0x000f68000c1e1900 */
[----:B------:R-:W5:Y:S04]  /*05a0*/  @!P4 LDG.E R10, desc[UR8][R4.64+0x44] ;  /* 0x00004408040ac981 */ /* 0x000f68000c1e1900 */
[----:B------:R-:W5:Y:S01]  /*05b0*/  @!P5 LDG.E R11, desc[UR8][R4.64+0x48] ;  /* 0x00004808040bd981 */ /* 0x000f62000c1e1900 */
[----:B0-----:R-:W-:-:S02]  /*05c0*/  UIADD3 UR7, UPT, UPT, UR4, 0x6, URZ ;  /* 0x0000000604077890 */ /* 0x001fc4000fffe0ff */
[----:B------:R-:W-:-:S03]  /*05d0*/  UIADD3 UR5, UPT, UPT, -UR4, UR5, URZ ;  /* 0x0000000504057290 */ /* 0x000fc6000fffe1ff */
[----:B------:R-:W-:Y:S02]  /*05e0*/  UMOV UR4, 0x400 ;  /* 0x0000040000047882 */ /* 0x000fe40000000000 */
[----:B------:R-:W-:Y:S01]  /*05f0*/  ULEA UR4, UR6, UR4, 0x18 ;  /* 0x0000000406047291 */ /* 0x000fe2000f8ec0ff */
[----:B------:R-:W-:-:S05]  /*0600*/  SHF.R.U32.HI R105, RZ, 0x5, R0 ;  /* 0x00000005ff697819 */ /* 0x000fca0000011600 */
[----:B------:R-:W-:Y:S01]  /*0610*/  LEA R29, R0, UR4, 0x2 ;  /* 0x00000004001d7c11 */ /* 0x000fe2000f8e10ff */
[----:B------:R-:W-:Y:S01]  /*0620*/  IMAD.MOV.U32 R22, RZ, RZ, -0x1 ;  /* 0xffffffffff167424 */ /* 0x000fe200078e00ff */
[----:B------:R-:W-:-:S03]  /*0630*/  @!P6 LOP3.LUT R22, R24, 0x80000000, RZ, 0x3c, !PT ;  /* 0x800000001816e812 */ /* 0x000fc600078e3cff */
[----:B------:R-:W-:Y:S01]  /*0640*/  IMAD R31, R0, 0x80, R29 ;  /* 0x00000080001f7824 */ /* 0x000fe200078e021d */
[----:B------:R-:W-:Y:S01]  /*0650*/  LEA R32, R105, UR4, 0x2 ;  /* 0x0000000469207c11 */ /* 0x000fe2000f8e10ff */
[----:B------:R-:W-:Y:S02]  /*0660*/  IMAD.MOV.U32 R24, RZ, RZ, -0x1 ;  /* 0xffffffffff187424 */ /* 0x000fe400078e00ff */
[----:B------:R-:W-:Y:S02]  /*0670*/  IMAD.MOV.U32 R26, RZ, RZ, -0x1 ;  /* 0xffffffffff1a7424 */ /* 0x000fe400078e00ff */
[----:B------:R-:W-:Y:S02]  /*0680*/  IMAD.MOV.U32 R27, RZ, RZ, -0x1 ;  /* 0xffffffffff1b7424 */ /* 0x000fe400078e00ff */
[----:B------:R-:W-:Y:S02]  /*0690*/  IMAD.MOV.U32 R28, RZ, RZ, -0x1 ;  /* 0xffffffffff1c7424 */ /* 0x000fe400078e00ff */
[----:B------:R-:W-:-:S02]  /*06a0*/  IMAD.MOV.U32 R30, RZ, RZ, -0x1 ;  /* 0xffffffffff1e7424 */ /* 0x000fc400078e00ff */
[----:B------:R-:W-:Y:S01]  /*06b0*/  IMAD R33, R0, -0x38, R31 ;  /* 0xffffffc800217824 */ /* 0x000fe200078e021f */
[----:B------:R-:W-:Y:S01]  /*06c0*/  BAR.SYNC.DEFER_BLOCKING 0x0 ;  /* 0x0000000000007b1d */ /* 0x000fe20000010000 */
[----:B--2---:R-:W-:Y:S02]  /*06d0*/  @!P2 LOP3.LUT R26, R8, 0x80000000, RZ, 0x3c, !PT ;  /* 0x80000000081aa812 */ /* 0x004fe400078e3cff */
[----:B---3--:R-:W-:Y:S02]  /*06e0*/  @!P0 LOP3.LUT R24, R6, 0x80000000, RZ, 0x3c, !PT ;  /* 0x8000000006188812 */ /* 0x008fe400078e3cff */
[----:B----4-:R-:W-:Y:S02]  /*06f0*/  @!P1 LOP3.LUT R25, R7, 0x80000000, RZ, 0x3c, !PT ;  /* 0x8000000007199812 */ /* 0x010fe400078e3cff */
[----:B-----5:R-:W-:Y:S02]  /*0700*/  @!P3 LOP3.LUT R27, R9, 0x80000000, RZ, 0x3c, !PT ;  /* 0x80000000091bb812 */ /* 0x020fe400078e3cff */
[----:B------:R-:W-:-:S02]  /*0710*/  @!P4 LOP3.LUT R28, R10, 0x80000000, RZ, 0x3c, !PT ;  /* 0x800000000a1cc812 */ /* 0x000fc400078e3cff */
[----:B------:R-:W-:-:S07]  /*0720*/  @!P5 LOP3.LUT R30, R11, 0x80000000, RZ, 0x3c, !PT ;  /* 0x800000000b1ed812 */ /* 0x000fce00078e3cff */
.L_x_220:
[----:B------:R-:W-:Y:S01]  /*0730*/  UISETP.LT.AND UP0, UPT, UR5, 0x6, UPT ;  /* 0x000000060500788c */ /* 0x000fe2000bf01270 */
[----:B------:R-:W-:Y:S01]  /*0740*/  STS [R29], RZ ;  /* 0x000000ff1d007388 */ /* 0x000fe20000000800 */
[----:B------:R-:W-:Y:S01]  /*0750*/  UIADD3 UR6, UPT, UPT, UR7, -0x6, URZ ;  /* 0xfffffffa07067890 */ /* 0x000fe2000fffe0ff */
[----:B------:R-:W-:Y:S01]  /*0760*/  ISETP.NE.AND P1, PT, R23, 0x1f, PT ;  /* 0x0000001f1700780c */ /* 0x000fe20003f25270 */
[----:B------:R-:W-:Y:S01]  /*0770*/  USEL UR4, UR5, 0x6, UP0 ;  /* 0x0000000605047887 */ /* 0x000fe20008000000 */
[----:B------:R-:W-:Y:S01]  /*0780*/  STS [R29+0x400], RZ ;  /* 0x000400ff1d007388 */ /* 0x000fe20000000800 */
[C---:B------:R-:W-:Y:S01]  /*0790*/  ISETP.NE.AND P2, PT, R105.reuse, 0x6, PT ;  /* 0x000000066900780c */ /* 0x040fe20003f45270 */
[----:B------:R-:W-:Y:S01]  /*07a0*/  UISETP.GE.AND UP0, UPT, UR7, UR10, UPT ;  /* 0x0000000a0700728c */ /* 0x000fe2000bf06270 */
[----:B0-2---:R-:W-:Y:S01]  /*07b0*/  SHF.R.U32.HI R4, RZ, UR6, R2 ;  /* 0x00000006ff047c19 */ /* 0x005fe20008011602 */
[----:B------:R-:W-:Y:S01]  /*07c0*/  UBMSK UR4, URZ, UR4 ;  /* 0x00000004ff04729b */ /* 0x000fe20008000000 */
[----:B------:R-:W-:Y:S01]  /*07d0*/  STS [R29+0x800], RZ ;  /* 0x000800ff1d007388 */ /* 0x000fe20000000800 */
[----:B------:R-:W-:-:S03]  /*07e0*/  ISETP.NE.AND P3, PT, R105, 0x7, PT ;  /* 0x000000076900780c */ /* 0x000fc60003f65270 */
[----:B------:R-:W-:Y:S01]  /*07f0*/  STS [R29+0xc00], RZ ;  /* 0x000c00ff1d007388 */ /* 0x000fe20000000800 */
[----:B------:R-:W-:-:S03]  /*0800*/  LOP3.LUT R4, R4, UR4, RZ, 0xc0, !PT ;  /* 0x0000000404047c12 */ /* 0x000fc6000f8ec0ff */
[----:B------:R-:W-:Y:S02]  /*0810*/  STS [R29+0x1000], RZ ;  /* 0x001000ff1d007388 */ /* 0x000fe40000000800 */
[----:B------:R-:W-:Y:S01]  /*0820*/  IMAD.SHL.U32 R5, R4, 0x400, RZ ;  /* 0x0000040004057824 */ /* 0x000fe200078e00ff */
[----:B------:R-:W-:Y:S01]  /*0830*/  SHF.R.U32.HI R4, RZ, 0x4, R4 ;  /* 0x00000004ff047819 */ /* 0x000fe20000011604 */
[----:B------:R-:W-:Y:S03]  /*0840*/  STS [R29+0x1400], RZ ;  /* 0x001400ff1d007388 */ /* 0x000fe60000000800 */
[----:B------:R-:W-:Y:S01]  /*0850*/  LOP3.LUT R36, R5, 0x7c00, RZ, 0xc0, !PT ;  /* 0x00007c0005247812 */ /* 0x000fe200078ec0ff */
[----:B------:R-:W-:Y:S01]  /*0860*/  STS [R29+0x1800], RZ ;  /* 0x001800ff1d007388 */ /* 0x000fe20000000800 */
[----:B------:R-:W-:-:S03]  /*0870*/  LOP3.LUT R4, R4, 0xffffffe, RZ, 0xc0, !PT ;  /* 0x0ffffffe04047812 */ /* 0x000fc600078ec0ff */
[----:B------:R-:W-:Y:S01]  /*0880*/  STS [R29+0x1c00], RZ ;  /* 0x001c00ff1d007388 */ /* 0x000fe20000000800 */
[----:B------:R-:W-:Y:S02]  /*0890*/  IADD3 R36, PT, PT, R4, R29, R36 ;  /* 0x0000001d04247210 */ /* 0x000fe40007ffe024 */
[----:B------:R-:W-:Y:S01]  /*08a0*/  SHF.R.U32.HI R4, RZ, UR6, R3 ;  /* 0x00000006ff047c19 */ /* 0x000fe20008011603 */
[----:B------:R-:W-:Y:S03]  /*08b0*/  STS [R29+0x2000], RZ ;  /* 0x002000ff1d007388 */ /* 0x000fe60000000800 */
[----:B------:R-:W-:Y:S01]  /*08c0*/  LOP3.LUT R4, R4, UR4, RZ, 0xc0, !PT ;  /* 0x0000000404047c12 */ /* 0x000fe2000f8ec0ff */
[----:B------:R-:W-:Y:S03]  /*08d0*/  STS [R29+0x2400], RZ ;  /* 0x002400ff1d007388 */ /* 0x000fe60000000800 */
[----:B------:R-:W-:Y:S01]  /*08e0*/  SHF.R.U32.HI R6, RZ, 0x4, R4 ;  /* 0x00000004ff067819 */ /* 0x000fe20000011604 */
[----:B------:R-:W-:Y:S01]  /*08f0*/  STS [R29+0x2800], RZ ;  /* 0x002800ff1d007388 */ /* 0x000fe20000000800 */
[----:B------:R-:W-:-:S02]  /*0900*/  IMAD.SHL.U32 R5, R4, 0x400, RZ ;  /* 0x0000040004057824 */ /* 0x000fc400078e00ff */
[----:B------:R-:W-:Y:S01]  /*0910*/  LOP3.LUT R6, R6, 0xffffffe, RZ, 0xc0, !PT ;  /* 0x0ffffffe06067812 */ /* 0x000fe200078ec0ff */
[----:B------:R-:W-:Y:S02]  /*0920*/  STS [R29+0x2c00], RZ ;  /* 0x002c00ff1d007388 */ /* 0x000fe40000000800 */
[----:B------:R-:W-:Y:S02]  /*0930*/  LOP3.LUT R4, R5, 0x7c00, RZ, 0xc0, !PT ;  /* 0x00007c0005047812 */ /* 0x000fe400078ec0ff */
[----:B------:R-:W-:Y:S02]  /*0940*/  STS [R29+0x3000], RZ ;  /* 0x003000ff1d007388 */ /* 0x000fe40000000800 */
[----:B------:R-:W-:Y:S02]  /*0950*/  IADD3 R37, PT, PT, R6, R29, R4 ;  /* 0x0000001d06257210 */ /* 0x000fe40007ffe004 */
[----:B------:R-:W-:Y:S01]  /*0960*/  STS [R29+0x3400], RZ ;  /* 0x003400ff1d007388 */ /* 0x000fe20000000800 */
[----:B------:R-:W-:-:S03]  /*0970*/  SHF.R.U32.HI R4, RZ, UR6, R12 ;  /* 0x00000006ff047c19 */ /* 0x000fc6000801160c */
        /* <DEDUP_REMOVED lines=10> */
[----:B------:R-:W-:-:S03]  /*0a20*/  IADD3 R39, PT, PT, R39, R29, R6 ;  /* 0x0000001d27277210 */ /* 0x000fc60007ffe006 */
[----:B------:R-:W-:Y:S04]  /*0a30*/  STS [R29+0x4c00], RZ ;  /* 0x004c00ff1d007388 */ /* 0x000fe80000000800 */
        /* <DEDUP_REMOVED lines=13> */
[----:B------:R-:W0:Y:S02]  /*0b10*/  LDS.U16 R34, [R36] ;  /* 0x0000000024227984 */ /* 0x000e240000000400 */
[----:B0-----:R-:W-:-:S05]  /*0b20*/  VIADD R5, R34, 0x1 ;  /* 0x0000000122057836 */ /* 0x001fca0000000000 */
[----:B------:R0:W-:Y:S04]  /*0b30*/  STS.U16 [R36], R5 ;  /* 0x0000000524007388 */ /* 0x0001e80000000400 */
[----:B------:R-:W1:Y:S01]  /*0b40*/  LDS.U16 R38, [R37] ;  /* 0x0000000025267984 */ /* 0x000e620000000400 */
[----:B0-----:R-:W-:-:S04]  /*0b50*/  SHF.R.U32.HI R5, RZ, UR6, R13 ;  /* 0x00000006ff057c19 */ /* 0x001fc8000801160d */
[----:B------:R-:W-:-:S05]  /*0b60*/  LOP3.LUT R5, R5, UR4, RZ, 0xc0, !PT ;  /* 0x0000000405057c12 */ /* 0x000fca000f8ec0ff */
[----:B------:R-:W-:Y:S01]  /*0b70*/  IMAD.SHL.U32 R6, R5, 0x400, RZ ;  /* 0x0000040005067824 */ /* 0x000fe200078e00ff */
[----:B------:R-:W-:-:S04]  /*0b80*/  SHF.R.U32.HI R5, RZ, 0x4, R5 ;  /* 0x00000004ff057819 */ /* 0x000fc80000011605 */
[----:B------:R-:W-:Y:S02]  /*0b90*/  LOP3.LUT R8, R6, 0x7c00, RZ, 0xc0, !PT ;  /* 0x00007c0006087812 */ /* 0x000fe400078ec0ff */
[----:B------:R-:W-:-:S04]  /*0ba0*/  LOP3.LUT R5, R5, 0xffffffe, RZ, 0xc0, !PT ;  /* 0x0ffffffe05057812 */ /* 0x000fc800078ec0ff */
[----:B------:R-:W-:Y:S01]  /*0bb0*/  IADD3 R41, PT, PT, R5, R29, R8 ;  /* 0x0000001d05297210 */ /* 0x000fe20007ffe008 */
[----:B-1----:R-:W-:-:S05]  /*0bc0*/  VIADD R4, R38, 0x1 ;  /* 0x0000000126047836 */ /* 0x002fca0000000000 */
[----:B------:R0:W-:Y:S04]  /*0bd0*/  STS.U16 [R37], R4 ;  /* 0x0000000425007388 */ /* 0x0001e80000000400 */
[----:B------:R-:W1:Y:S01]  /*0be0*/  LDS.U16 R40, [R39] ;  /* 0x0000000027287984 */ /* 0x000e620000000400 */
[----:B0-----:R-:W-:-:S04]  /*0bf0*/  SHF.R.U32.HI R4, RZ, UR6, R14 ;  /* 0x00000006ff047c19 */ /* 0x001fc8000801160e */
[----:B------:R-:W-:-:S05]  /*0c00*/  LOP3.LUT R4, R4, UR4, RZ, 0xc0, !PT ;  /* 0x0000000404047c12 */ /* 0x000fca000f8ec0ff */
[----:B------:R-:W-:Y:S01]  /*0c10*/  IMAD.SHL.U32 R5, R4, 0x400, RZ ;  /* 0x0000040004057824 */ /* 0x000fe200078e00ff */
[----:B------:R-:W-:-:S04]  /*0c20*/  SHF.R.U32.HI R4, RZ, 0x4, R4 ;  /* 0x00000004ff047819 */ /* 0x000fc80000011604 */
[----:B------:R-:W-:Y:S02]  /*0c30*/  LOP3.LUT R8, R5, 0x7c00, RZ, 0xc0, !PT ;  /* 0x00007c0005087812 */ /* 0x000fe400078ec0ff */
[----:B------:R-:W-:Y:S02]  /*0c40*/  LOP3.LUT R43, R4, 0xffffffe, RZ, 0xc0, !PT ;  /* 0x0ffffffe042b7812 */ /* 0x000fe400078ec0ff */
[----:B------:R-:W-:Y:S02]  /*0c50*/  SHF.R.U32.HI R5, RZ, UR6, R15 ;  /* 0x00000006ff057c19 */ /* 0x000fe4000801160f */
[----:B------:R-:W-:Y:S02]  /*0c60*/  IADD3 R43, PT, PT, R43, R29, R8 ;  /* 0x0000001d2b2b7210 */ /* 0x000fe40007ffe008 */
[----:B------:R-:W-:Y:S01]  /*0c70*/  LOP3.LUT R5, R5, UR4, RZ, 0xc0, !PT ;  /* 0x0000000405057c12 */ /* 0x000fe2000f8ec0ff */
[----:B-1----:R-:W-:-:S05]  /*0c80*/  VIADD R6, R40, 0x1 ;  /* 0x0000000128067836 */ /* 0x002fca0000000000 */
[----:B------:R0:W-:Y:S04]  /*0c90*/  STS.U16 [R39], R6 ;  /* 0x0000000627007388 */ /* 0x0001e80000000400 */
[----:B------:R-:W1:Y:S01]  /*0ca0*/  LDS.U16 R42, [R41] ;  /* 0x00000000292a7984 */ /* 0x000e620000000400 */
[----:B0-----:R-:W-:Y:S01]  /*0cb0*/  IMAD.SHL.U32 R6, R5, 0x400, RZ ;  /* 0x0000040005067824 */ /* 0x001fe200078e00ff */
        /* <DEDUP_REMOVED lines=127> */
[----:B0-----:R-:W-:Y:S01]  /*14b0*/  SHF.R.U32.HI R4, RZ, UR6, R30 ;  /* 0x00000006ff047c19 */ /* 0x001fe2000801161e */
[----:B------:R-:W0:Y:S03]  /*14c0*/  S2UR UR6, SR_CgaCtaId ;  /* 0x00000000000679c3 */ /* 0x000e260000008800 */
[----:B------:R-:W-:Y:S01]  /*14d0*/  LOP3.LUT R4, R4, UR4, RZ, 0xc0, !PT ;  /* 0x0000000404047c12 */ /* 0x000fe2000f8ec0ff */
[----:B------:R-:W-:-:S04]  /*14e0*/  UMOV UR4, 0x400 ;  /* 0x0000040000047882 */ /* 0x000fc80000000000 */
[----:B------:R-:W-:Y:S01]  /*14f0*/  IMAD.SHL.U32 R5, R4, 0x400, RZ ;  /* 0x0000040004057824 */ /* 0x000fe200078e00ff */
[----:B------:R-:W-:-:S04]  /*1500*/  SHF.R.U32.HI R4, RZ, 0x4, R4 ;  /* 0x00000004ff047819 */ /* 0x000fc80000011604 */
[----:B------:R-:W-:Y:S02]  /*1510*/  LOP3.LUT R8, R5, 0x7c00, RZ, 0xc0, !PT ;  /* 0x00007c0005087812 */ /* 0x000fe400078ec0ff */
[----:B------:R-:W-:-:S04]  /*1520*/  LOP3.LUT R71, R4, 0xffffffe, RZ, 0xc0, !PT ;  /* 0x0ffffffe04477812 */ /* 0x000fc800078ec0ff */
[----:B------:R-:W-:Y:S01]  /*1530*/  IADD3 R71, PT, PT, R71, R29, R8 ;  /* 0x0000001d47477210 */ /* 0x000fe20007ffe008 */
[----:B0-----:R-:W-:Y:S01]  /*1540*/  ULEA UR4, UR6, UR4, 0x18 ;  /* 0x0000000406047291 */ /* 0x001fe2000f8ec0ff */
[----:B-1----:R-:W-:-:S05]  /*1550*/  VIADD R6, R68, 0x1 ;  /* 0x0000000144067836 */ /* 0x002fca0000000000 */
[----:B------:R-:W-:Y:S04]  /*1560*/  STS.U16 [R67], R6 ;  /* 0x0000000643007388 */ /* 0x000fe80000000400 */
[----:B------:R-:W0:Y:S02]  /*1570*/  LDS.U16 R70, [R69] ;  /* 0x0000000045467984 */ /* 0x000e240000000400 */
[----:B0-----:R-:W-:-:S05]  /*1580*/  VIADD R4, R70, 0x1 ;  /* 0x0000000146047836 */ /* 0x001fca0000000000 */
[----:B------:R-:W-:Y:S04]  /*1590*/  STS.U16 [R69], R4 ;  /* 0x0000000445007388 */ /* 0x000fe80000000400 */
[----:B------:R-:W0:Y:S02]  /*15a0*/  LDS.U16 R72, [R71] ;  /* 0x0000000047487984 */ /* 0x000e240000000400 */
[----:B0-----:R-:W-:-:S05]  /*15b0*/  VIADD R6, R72, 0x1 ;  /* 0x0000000148067836 */ /* 0x001fca0000000000 */
[----:B------:R-:W-:Y:S01]  /*15c0*/  STS.U16 [R71], R6 ;  /* 0x0000000647007388 */ /* 0x000fe20000000400 */
[----:B------:R-:W-:Y:S06]  /*15d0*/  BAR.SYNC.DEFER_BLOCKING 0x0 ;  /* 0x0000000000007b1d */ /* 0x000fec0000010000 */
[----:B------:R-:W-:Y:S04]  /*15e0*/  LDS R73, [R31] ;  /* 0x000000001f497984 */ /* 0x000fe80000000800 */
[----:B------:R-:W0:Y:S04]  /*15f0*/  LDS R74, [R31+0x4] ;  /* 0x000004001f4a7984 */ /* 0x000e280000000800 */
        /* <DEDUP_REMOVED lines=13> */
[----:B------:R-:W1:Y:S01]  /*16d0*/  LDS R86, [R31+0x34] ;  /* 0x000034001f567984 */ /* 0x000e620000000800 */
[----:B--2---:R-:W-:-:S03]  /*16e0*/  IMAD.IADD R76, R76, 0x1, R75 ;  /* 0x000000014c4c7824 */ /* 0x004fc600078e024b */
[----:B------:R-:W2:Y:S01]  /*16f0*/  LDS R87, [R31+0x38] ;  /* 0x000038001f577984 */ /* 0x000ea20000000800 */
[----:B---3--:R-:W-:-:S03]  /*1700*/  IMAD.IADD R77, R77, 0x1, R76 ;  /* 0x000000014d4d7824 */ /* 0x008fc600078e024c */
[----:B------:R-:W3:Y:S01]  /*1710*/  LDS R88, [R31+0x3c] ;  /* 0x00003c001f587984 */ /* 0x000ee20000000800 */
[----:B----4-:R-:W-:-:S03]  /*1720*/  IMAD.IADD R78, R78, 0x1, R77 ;  /* 0x000000014e4e7824 */ /* 0x010fc600078e024d */
[----:B------:R-:W4:Y:S01]  /*1730*/  LDS R89, [R31+0x40] ;  /* 0x000040001f597984 */ /* 0x000f220000000800 */
[----:B-----5:R-:W-:-:S03]  /*1740*/  IMAD.IADD R79, R79, 0x1, R78 ;  /* 0x000000014f4f7824 */ /* 0x020fc600078e024e */
[----:B------:R-:W5:Y:S01]  /*1750*/  LDS R90, [R31+0x44] ;  /* 0x000044001f5a7984 */ /* 0x000f620000000800 */
[----:B------:R-:W-:-:S03]  /*1760*/  IMAD.IADD R80, R80, 0x1, R79 ;  /* 0x0000000150507824 */ /* 0x000fc600078e024f */
        /* <DEDUP_REMOVED lines=29> */
[----:B------:R-:W-:-:S04]  /*1940*/  IMAD.IADD R95, R95, 0x1, R94 ;  /* 0x000000015f5f7824 */ /* 0x000fc800078e025e */
[----:B0-----:R-:W-:-:S04]  /*1950*/  IMAD.IADD R96, R96, 0x1, R95 ;  /* 0x0000000160607824 */ /* 0x001fc800078e025f */
[----:B-1----:R-:W-:-:S04]  /*1960*/  IMAD.IADD R97, R97, 0x1, R96 ;  /* 0x0000000161617824 */ /* 0x002fc800078e0260 */
[----:B--2---:R-:W-:-:S04]  /*1970*/  IMAD.IADD R98, R98, 0x1, R97 ;  /* 0x0000000162627824 */ /* 0x004fc800078e0261 */
[----:B---3--:R-:W-:-:S04]  /*1980*/  IMAD.IADD R99, R99, 0x1, R98 ;  /* 0x0000000163637824 */ /* 0x008fc800078e0262 */
[----:B----4-:R-:W-:-:S04]  /*1990*/  IMAD.IADD R100, R100, 0x1, R99 ;  /* 0x0000000164647824 */ /* 0x010fc800078e0263 */
[----:B-----5:R-:W-:-:S04]  /*19a0*/  IMAD.IADD R101, R101, 0x1, R100 ;  /* 0x0000000165657824 */ /* 0x020fc800078e0264 */
[----:B------:R-:W-:-:S04]  /*19b0*/  IMAD.IADD R102, R102, 0x1, R101 ;  /* 0x0000000166667824 */ /* 0x000fc800078e0265 */
[----:B------:R-:W-:-:S04]  /*19c0*/  IMAD.IADD R103, R103, 0x1, R102 ;  /* 0x0000000167677824 */ /* 0x000fc800078e0266 */
[----:B------:R-:W-:-:S04]  /*19d0*/  IMAD.IADD R104, R104, 0x1, R103 ;  /* 0x0000000168687824 */ /* 0x000fc800078e0267 */
[----:B------:R-:W-:-:S05]  /*19e0*/  IMAD.IADD R106, R5, 0x1, R104 ;  /* 0x00000001056a7824 */ /* 0x000fca00078e0268 */
        /* <DEDUP_REMOVED lines=8> */
[----:B------:R-:W0:Y:S02]  /*1a70*/  SHFL.UP P0, R107, R108, 0x10, RZ ;  /* 0x060000006c6b7989 */ /* 0x000e2400000000ff */
[----:B0-----:R-:W-:Y:S01]  /*1a80*/  @P0 IMAD.IADD R107, R108, 0x1, R107 ;  /* 0x000000016c6b0824 */ /* 0x001fe200078e026b */
[----:B------:R-:W-:-:S03]  /*1a90*/  ISETP.NE.AND P0, PT, R105, 0x1, PT ;  /* 0x000000016900780c */ /* 0x000fc60003f05270 */
[----:B------:R-:W-:Y:S01]  /*1aa0*/  IMAD.IADD R106, R107, 0x1, -R106 ;  /* 0x000000016b6a7824 */ /* 0x000fe200078e0a6a */
[----:B------:R-:W-:Y:S01]  /*1ab0*/  @!P1 STS [R32+0x8400], R107 ;  /* 0x0084006b20009388 */ /* 0x000fe20000000800 */
[----:B------:R-:W-:Y:S01]  /*1ac0*/  BAR.SYNC.DEFER_BLOCKING 0x0 ;  /* 0x0000000000007b1d */ /* 0x000fe20000010000 */
[----:B------:R-:W-:-:S05]  /*1ad0*/  ISETP.NE.AND P1, PT, R105, 0x4, PT ;  /* 0x000000046900780c */ /* 0x000fca0003f25270 */
[----:B------:R-:W0:Y:S04]  /*1ae0*/  LDS.128 R4, [UR4+0x8400] ;  /* 0x00840004ff047984 */ /* 0x000e280008000c00 */
[----:B------:R-:W1:Y:S01]  /*1af0*/  LDS.128 R8, [UR4+0x8410] ;  /* 0x00841004ff087984 */ /* 0x000e620008000c00 */
[C---:B0-----:R-:W-:Y:S01]  /*1b00*/  SEL R35, R4.reuse, R35, !P0 ;  /* 0x0000002304237207 */ /* 0x041fe20004000000 */
[----:B------:R-:W-:Y:S01]  /*1b10*/  IMAD.IADD R5, R4, 0x1, R5 ;  /* 0x0000000104057824 */ /* 0x000fe200078e0205 */
[----:B------:R-:W-:-:S03]  /*1b20*/  ISETP.NE.AND P0, PT, R105, 0x2, PT ;  /* 0x000000026900780c */ /* 0x000fc60003f05270 */
[----:B------:R-:W-:Y:S01]  /*1b30*/  IMAD.IADD R6, R6, 0x1, R5 ;  /* 0x0000000106067824 */ /* 0x000fe200078e0205 */
[----:B------:R-:W-:Y:S02]  /*1b40*/  SEL R35, R5, R35, !P0 ;  /* 0x0000002305237207 */ /* 0x000fe40004000000 */
[----:B------:R-:W-:Y:S01]  /*1b50*/  ISETP.NE.AND P0, PT, R105, 0x3, PT ;  /* 0x000000036900780c */ /* 0x000fe20003f05270 */
[----:B------:R-:W-:-:S03]  /*1b60*/  IMAD.IADD R7, R7, 0x1, R6 ;  /* 0x0000000107077824 */ /* 0x000fc600078e0206 */
[----:B------:R-:W-:Y:S01]  /*1b70*/  SEL R35, R6, R35, !P0 ;  /* 0x0000002306237207 */ /* 0x000fe20004000000 */
[----:B-1----:R-:W-:Y:S01]  /*1b80*/  IMAD.IADD R8, R7, 0x1, R8 ;  /* 0x0000000107087824 */ /* 0x002fe200078e0208 */
[----:B------:R-:W-:Y:S02]  /*1b90*/  ISETP.NE.AND P0, PT, R105, 0x5, PT ;  /* 0x000000056900780c */ /* 0x000fe40003f05270 */
[----:B------:R-:W-:Y:S01]  /*1ba0*/  SEL R35, R7, R35, !P1 ;  /* 0x0000002307237207 */ /* 0x000fe20004800000 */
[----:B------:R-:W-:Y:S01]  /*1bb0*/  IMAD.IADD R9, R9, 0x1, R8 ;  /* 0x0000000109097824 */ /* 0x000fe200078e0208 */
[----:B------:R-:W-:Y:S02]  /*1bc0*/  ISETP.NE.AND P1, PT, R23, RZ, PT ;  /* 0x000000ff1700720c */ /* 0x000fe40003f25270 */
[----:B------:R-:W-:Y:S01]  /*1bd0*/  SEL R35, R8, R35, !P0 ;  /* 0x0000002308237207 */ /* 0x000fe20004000000 */
[----:B------:R-:W-:Y:S01]  /*1be0*/  IMAD.IADD R10, R10, 0x1, R9 ;  /* 0x000000010a0a7824 */ /* 0x000fe200078e0209 */
[----:B------:R-:W-:-:S02]  /*1bf0*/  ISETP.GT.U32.AND P0, PT, R0, 0x1f, PT ;  /* 0x0000001f0000780c */ /* 0x000fc40003f04070 */
[----:B------:R-:W-:Y:S01]  /*1c00*/  SEL R35, R9, R35, !P2 ;  /* 0x0000002309237207 */ /* 0x000fe20005000000 */
[----:B------:R-:W-:Y:S01]  /*1c10*/  IMAD.IADD R11, R11, 0x1, R10 ;  /* 0x000000010b0b7824 */ /* 0x000fe200078e020a */
[----:B------:R-:W-:Y:S02]  /*1c20*/  ISETP.GT.U32.OR P2, PT, R0, 0x1f, P1 ;  /* 0x0000001f0000780c */ /* 0x000fe40000f44470 */
[----:B------:R-:W-:Y:S02]  /*1c30*/  SEL R4, R106, RZ, P1 ;  /* 0x000000ff6a047207 */ /* 0x000fe40000800000 */
[----:B------:R-:W-:-:S05]  /*1c40*/  SEL R35, R10, R35, !P3 ;  /* 0x000000230a237207 */ /* 0x000fca0005800000 */
[----:B------:R-:W-:Y:S01]  /*1c50*/  @P0 IMAD.IADD R106, R35, 0x1, R4 ;  /* 0x00000001236a0824 */ /* 0x000fe200078e0204 */
[----:B------:R-:W-:-:S03]  /*1c60*/  ISETP.NE.AND P0, PT, R0, RZ, PT ;  /* 0x000000ff0000720c */ /* 0x000fc60003f05270 */
[----:B------:R-:W-:-:S05]  /*1c70*/  @!P2 IMAD.U32 R106, R11, 0x10000, RZ ;  /* 0x000100000b6aa824 */ /* 0x000fca00078e00ff */
[----:B------:R-:W-:Y:S01]  /*1c80*/  @!P2 STS [UR4+0x8428], R106 ;  /* 0x0084286aff00a988 */ /* 0x000fe20008000804 */
[----:B------:R-:W-:Y:S06]  /*1c90*/  BAR.SYNC.DEFER_BLOCKING 0x0 ;  /* 0x0000000000007b1d */ /* 0x000fec0000010000 */
[----:B------:R-:W0:Y:S02]  /*1ca0*/  LDS R4, [UR4+0x8428] ;  /* 0x00842804ff047984 */ /* 0x000e240008000800 */
[----:B0-----:R-:W-:-:S05]  /*1cb0*/  SEL R5, R4, RZ, P0 ;  /* 0x000000ff04057207 */ /* 0x001fca0000000000 */
[----:B------:R-:W-:-:S04]  /*1cc0*/  IMAD.IADD R4, R5, 0x1, R106 ;  /* 0x0000000105047824 */ /* 0x000fc800078e026a */
[--C-:B------:R-:W-:Y:S01]  /*1cd0*/  IMAD.IADD R6, R73, 0x1, R4.reuse ;  /* 0x0000000149067824 */ /* 0x100fe200078e0204 */
[----:B------:R-:W-:Y:S01]  /*1ce0*/  STS [R31], R4 ;  /* 0x000000041f007388 */ /* 0x000fe20000000800 */
[--C-:B------:R-:W-:Y:S02]  /*1cf0*/  IMAD.IADD R74, R74, 0x1, R4.reuse ;  /* 0x000000014a4a7824 */ /* 0x100fe400078e0204 */
[--C-:B------:R-:W-:Y:S01]  /*1d00*/  IMAD.IADD R8, R75, 0x1, R4.reuse ;  /* 0x000000014b087824 */ /* 0x100fe200078e0204 */
[----:B------:R-:W-:Y:S01]  /*1d10*/  STS [R31+0x4], R6 ;  /* 0x000004061f007388 */ /* 0x000fe20000000800 */
[--C-:B------:R-:W-:Y:S02]  /*1d20*/  IMAD.IADD R76, R76, 0x1, R4.reuse ;  /* 0x000000014c4c7824 */ /* 0x100fe400078e0204 */
[--C-:B------:R-:W-:Y:S01]  /*1d30*/  IMAD.IADD R10, R77, 0x1, R4.reuse ;  /* 0x000000014d0a7824 */ /* 0x100fe200078e0204 */
[----:B------:R-:W-:Y:S01]  /*1d40*/  STS [R31+0x8], R74 ;  /* 0x0000084a1f007388 */ /* 0x000fe20000000800 */
[----:B------:R-:W-:-:S02]  /*1d50*/  IMAD.IADD R78, R78, 0x1, R4 ;  /* 0x000000014e4e7824 */ /* 0x000fc400078e0204 */
[--C-:B------:R-:W-:Y:S01]  /*1d60*/  IMAD.IADD R106, R79, 0x1, R4.reuse ;  /* 0x000000014f6a7824 */ /* 0x100fe200078e0204 */
[----:B------:R-:W-:Y:S01]  /*1d70*/  STS [R31+0xc], R8 ;  /* 0x00000c081f007388 */ /* 0x000fe20000000800 */
        /* <DEDUP_REMOVED lines=36> */
[----:B------:R-:W-:-:S03]  /*1fc0*/  IMAD.IADD R104, R104, 0x1, R4 ;  /* 0x0000000168687824 */ /* 0x000fc600078e0204 */
[----:B------:R-:W-:Y:S04]  /*1fd0*/  STS [R31+0x40], R88 ;  /* 0x000040581f007388 */ /* 0x000fe80000000800 */
        /* <DEDUP_REMOVED lines=15> */
[----:B------:R-:W-:Y:S01]  /*20d0*/  STS [R31+0x80], R104 ;  /* 0x000080681f007388 */ /* 0x000fe20000000800 */
[----:B------:R-:W-:Y:S06]  /*20e0*/  BAR.SYNC.DEFER_BLOCKING 0x0 ;  /* 0x0000000000007b1d */ /* 0x000fec0000010000 */
[----:B------:R-:W0:Y:S04]  /*20f0*/  LDS.U16 R5, [R36] ;  /* 0x0000000024057984 */ /* 0x000e280000000400 */
[----:B------:R-:W1:Y:S04]  /*2100*/  LDS.U16 R37, [R37] ;  /* 0x0000000025257984 */ /* 0x000e680000000400 */
[----:B------:R-:W2:Y:S04]  /*2110*/  LDS.U16 R39, [R39] ;  /* 0x0000000027277984 */ /* 0x000ea80000000400 */
[----:B------:R-:W3:Y:S04]  /*2120*/  LDS.U16 R41, [R41] ;  /* 0x0000000029297984 */ /* 0x000ee80000000400 */
[----:B------:R-:W4:Y:S04]  /*2130*/  LDS.U16 R43, [R43] ;  /* 0x000000002b2b7984 */ /* 0x000f280000000400 */
[----:B------:R-:W5:Y:S04]  /*2140*/  LDS.U16 R45, [R45] ;  /* 0x000000002d2d7984 */ /* 0x000f680000000400 */
[----:B------:R-:W5:Y:S04]  /*2150*/  LDS.U16 R47, [R47] ;  /* 0x000000002f2f7984 */ /* 0x000f680000000400 */
[----:B------:R-:W5:Y:S04]  /*2160*/  LDS.U16 R49, [R49] ;  /* 0x0000000031317984 */ /* 0x000f680000000400 */
[----:B------:R-:W5:Y:S04]  /*2170*/  LDS.U16 R51, [R51] ;  /* 0x0000000033337984 */ /* 0x000f680000000400 */
[----:B------:R-:W5:Y:S04]  /*2180*/  LDS.U16 R53, [R53] ;  /* 0x0000000035357984 */ /* 0x000f680000000400 */
[----:B------:R-:W5:Y:S01]  /*2190*/  LDS.U16 R55, [R55] ;  /* 0x0000000037377984 */ /* 0x000f620000000400 */
[----:B0-----:R-:W-:-:S03]  /*21a0*/  IMAD.IADD R5, R34, 0x1, R5 ;  /* 0x0000000122057824 */ /* 0x001fc600078e0205 */
[----:B------:R-:W0:Y:S01]  /*21b0*/  LDS.U16 R57, [R57] ;  /* 0x0000000039397984 */ /* 0x000e220000000400 */
[----:B-1----:R-:W-:-:S03]  /*21c0*/  IMAD.IADD R37, R38, 0x1, R37 ;  /* 0x0000000126257824 */ /* 0x002fc600078e0225 */
[----:B------:R-:W1:Y:S01]  /*21d0*/  LDS.U16 R59, [R59] ;  /* 0x000000003b3b7984 */ /* 0x000e620000000400 */
[----:B--2---:R-:W-:-:S03]  /*21e0*/  IMAD.IADD R39, R40, 0x1, R39 ;  /* 0x0000000128277824 */ /* 0x004fc600078e0227 */
[----:B------:R-:W2:Y:S01]  /*21f0*/  LDS.U16 R61, [R61] ;  /* 0x000000003d3d7984 */ /* 0x000ea20000000400 */
[----:B---3--:R-:W-:-:S03]  /*2200*/  IMAD.IADD R41, R42, 0x1, R41 ;  /* 0x000000012a297824 */ /* 0x008fc600078e0229 */
[----:B------:R-:W3:Y:S01]  /*2210*/  LDS.U16 R63, [R63] ;  /* 0x000000003f3f7984 */ /* 0x000ee20000000400 */
[----:B----4-:R-:W-:-:S03]  /*2220*/  IMAD.IADD R43, R44, 0x1, R43 ;  /* 0x000000012c2b7824 */ /* 0x010fc600078e022b */
[----:B------:R-:W4:Y:S01]  /*2230*/  LDS.U16 R65, [R65] ;  /* 0x0000000041417984 */ /* 0x000f220000000400 */
[----:B-----5:R-:W-:-:S03]  /*2240*/  IMAD.IADD R45, R46, 0x1, R45 ;  /* 0x000000012e2d7824 */ /* 0x020fc600078e022d */
[----:B------:R-:W5:Y:S01]  /*2250*/  LDS.U16 R67, [R67] ;  /* 0x0000000043437984 */ /* 0x000f620000000400 */
[----:B------:R-:W-:-:S03]  /*2260*/  IMAD.IADD R47, R48, 0x1, R47 ;  /* 0x00000001302f7824 */ /* 0x000fc600078e022f */
[----:B------:R-:W5:Y:S01]  /*2270*/  LDS.U16 R69, [R69] ;  /* 0x0000000045457984 */ /* 0x000f620000000400 */
[----:B------:R-:W-:-:S03]  /*2280*/  IMAD.IADD R49, R50, 0x1, R49 ;  /* 0x0000000132317824 */ /* 0x000fc600078e0231 */
[----:B------:R-:W5:Y:S01]  /*2290*/  LDS.U16 R71, [R71] ;  /* 0x0000000047477984 */ /* 0x000f620000000400 */
[----:B------:R-:W-:Y:S02]  /*22a0*/  IMAD.IADD R51, R52, 0x1, R51 ;  /* 0x0000000134337824 */ /* 0x000fe400078e0233 */
[----:B------:R-:W-:Y:S02]  /*22b0*/  IMAD.IADD R53, R54, 0x1, R53 ;  /* 0x0000000136357824 */ /* 0x000fe400078e0235 */
[----:B------:R-:W-:Y:S02]  /*22c0*/  IMAD.IADD R55, R56, 0x1, R55 ;  /* 0x0000000138377824 */ /* 0x000fe400078e0237 */
[----:B0-----:R-:W-:Y:S02]  /*22d0*/  IMAD.IADD R57, R58, 0x1, R57 ;  /* 0x000000013a397824 */ /* 0x001fe400078e0239 */
[----:B-1----:R-:W-:Y:S02]  /*22e0*/  IMAD.IADD R59, R60, 0x1, R59 ;  /* 0x000000013c3b7824 */ /* 0x002fe400078e023b */
[----:B--2---:R-:W-:-:S02]  /*22f0*/  IMAD.IADD R61, R62, 0x1, R61 ;  /* 0x000000013e3d7824 */ /* 0x004fc400078e023d */
[----:B---3--:R-:W-:Y:S02]  /*2300*/  IMAD.IADD R63, R64, 0x1, R63 ;  /* 0x00000001403f7824 */ /* 0x008fe400078e023f */
[----:B----4-:R-:W-:Y:S02]  /*2310*/  IMAD.IADD R65, R66, 0x1, R65 ;  /* 0x0000000142417824 */ /* 0x010fe400078e0241 */
[----:B-----5:R-:W-:Y:S02]  /*2320*/  IMAD.IADD R67, R68, 0x1, R67 ;  /* 0x0000000144437824 */ /* 0x020fe400078e0243 */
[----:B------:R-:W-:Y:S02]  /*2330*/  IMAD.IADD R69, R70, 0x1, R69 ;  /* 0x0000000146457824 */ /* 0x000fe400078e0245 */
[----:B------:R-:W-:Y:S01]  /*2340*/  IMAD.IADD R71, R72, 0x1, R71 ;  /* 0x0000000148477824 */ /* 0x000fe200078e0247 */
[----:B------:R-:W-:Y:S06]  /*2350*/  BAR.SYNC.DEFER_BLOCKING 0x0 ;  /* 0x0000000000007b1d */ /* 0x000fec0000010000 */
[----:B------:R-:W-:Y:S05]  /*2360*/  BRA.U UP0, `(.L_x_219) ;  /* 0x0000000100f87547 */ /* 0x000fea000b800000 */
[----:B------:R-:W-:Y:S01]  /*2370*/  LEA R5, R5, UR4, 0x2 ;  /* 0x0000000405057c11 */ /* 0x000fe2000f8e10ff */
[----:B------:R-:W-:Y:S01]  /*2380*/  UIADD3 UR7, UPT, UPT, UR7, 0x6, URZ ;  /* 0x0000000607077890 */ /* 0x000fe2000fffe0ff */
[----:B------:R-:W-:Y:S01]  /*2390*/  LEA R4, R37, UR4, 0x2 ;  /* 0x0000000425047c11 */ /* 0x000fe2000f8e10ff */
[----:B------:R-:W-:Y:S01]  /*23a0*/  UIADD3 UR5, UPT, UPT, UR5, -0x6, URZ ;  /* 0xfffffffa05057890 */ /* 0x000fe2000fffe0ff */
[----:B------:R-:W-:Y:S01]  /*23b0*/  LEA R7, R39, UR4, 0x2 ;  /* 0x0000000427077c11 */ /* 0x000fe2000f8e10ff */
[----:B------:R0:W-:Y:S01]  /*23c0*/  STS [R5], R2 ;  /* 0x0000000205007388 */ /* 0x0001e20000000800 */
[----:B------:R-:W-:Y:S02]  /*23d0*/  LEA R6, R41, UR4, 0x2 ;  /* 0x0000000429067c11 */ /* 0x000fe4000f8e10ff */
[----:B------:R-:W-:Y:S01]  /*23e0*/  LEA R9, R43, UR4, 0x2 ;  /* 0x000000042b097c11 */ /* 0x000fe2000f8e10ff */
[----:B------:R1:W-:Y:S01]  /*23f0*/  STS [R4], R3 ;  /* 0x0000000304007388 */ /* 0x0003e20000000800 */
[----:B------:R-:W-:-:S02]  /*2400*/  LEA R8, R45, UR4, 0x2 ;  /* 0x000000042d087c11 */ /* 0x000fc4000f8e10ff */
[----:B------:R-:W-:Y:S01]  /*2410*/  LEA R11, R47, UR4, 0x2 ;  /* 0x000000042f0b7c11 */ /* 0x000fe2000f8e10ff */
[----:B------:R2:W-:Y:S01]  /*2420*/  STS [R7], R12 ;  /* 0x0000000c07007388 */ /* 0x0005e20000000800 */
[----:B------:R-:W-:Y:S02]  /*2430*/  LEA R10, R49, UR4, 0x2 ;  /* 0x00000004310a7c11 */ /* 0x000fe4000f8e10ff */
[----:B0-----:R-:W-:Y:S01]  /*2440*/  LEA R5, R51, UR4, 0x2 ;  /* 0x0000000433057c11 */ /* 0x001fe2000f8e10ff */
[----:B------:R0:W-:Y:S01]  /*2450*/  STS [R6], R13 ;  /* 0x0000000d06007388 */ /* 0x0001e20000000800 */
[----:B------:R-:W-:Y:S02]  /*2460*/  LEA R2, R53, UR4, 0x2 ;  /* 0x0000000435027c11 */ /* 0x000fe4000f8e10ff */
[----:B-1----:R-:W-:Y:S01]  /*2470*/  LEA R3, R55, UR4, 0x2 ;  /* 0x0000000437037c11 */ /* 0x002fe2000f8e10ff */
[----:B------:R1:W-:Y:S01]  /*2480*/  STS [R9], R14 ;  /* 0x0000000e09007388 */ /* 0x0003e20000000800 */
[----:B------:R-:W-:-:S02]  /*2490*/  LEA R4, R57, UR4, 0x2 ;  /* 0x0000000439047c11 */ /* 0x000fc4000f8e10ff */
[----:B--2---:R-:W-:Y:S01]  /*24a0*/  LEA R7, R59, UR4, 0x2 ;  /* 0x000000043b077c11 */ /* 0x004fe2000f8e10ff */
[----:B------:R2:W-:Y:S01]  /*24b0*/  STS [R8], R15 ;  /* 0x0000000f08007388 */ /* 0x0005e20000000800 */
[----:B0-----:R-:W-:-:S03]  /*24c0*/  LEA R6, R63, UR4, 0x2 ;  /* 0x000000043f067c11 */ /* 0x001fc6000f8e10ff */
[----:B------:R0:W-:Y:S01]  /*24d0*/  STS [R11], R16 ;  /* 0x000000100b007388 */ /* 0x0001e20000000800 */
[----:B-1----:R-:W-:-:S03]  /*24e0*/  LEA R9, R61, UR4, 0x2 ;  /* 0x000000043d097c11 */ /* 0x002fc6000f8e10ff */
[----:B------:R-:W-:Y:S01]  /*24f0*/  STS [R10], R17 ;  /* 0x000000110a007388 */ /* 0x000fe20000000800 */
[----:B--2---:R-:W-:-:S03]  /*2500*/  LEA R8, R67, UR4, 0x2 ;  /* 0x0000000443087c11 */ /* 0x004fc6000f8e10ff */
[----:B------:R1:W-:Y:S01]  /*2510*/  STS [R5], R18 ;  /* 0x0000001205007388 */ /* 0x0003e20000000800 */
[----:B0-----:R-:W-:-:S03]  /*2520*/  LEA R11, R65, UR4, 0x2 ;  /* 0x00000004410b7c11 */ /* 0x001fc6000f8e10ff */
[----:B------:R0:W-:Y:S04]  /*2530*/  STS [R2], R19 ;  /* 0x0000001302007388 */ /* 0x0001e80000000800 */
[----:B------:R2:W-:Y:S01]  /*2540*/  STS [R3], R20 ;  /* 0x0000001403007388 */ /* 0x0005e20000000800 */
[----:B-1----:R-:W-:-:S03]  /*2550*/  LEA R5, R69, UR4, 0x2 ;  /* 0x0000000445057c11 */ /* 0x002fc6000f8e10ff */
[----:B------:R2:W-:Y:S01]  /*2560*/  STS [R4], R21 ;  /* 0x0000001504007388 */ /* 0x0005e20000000800 */
[----:B0-----:R-:W-:-:S03]  /*2570*/  LEA R19, R71, UR4, 0x2 ;  /* 0x0000000447137c11 */ /* 0x001fc6000f8e10ff */
[----:B------:R2:W-:Y:S04]  /*2580*/  STS [R7], R22 ;  /* 0x0000001607007388 */ /* 0x0005e80000000800 */
[----:B------:R2:W-:Y:S04]  /*2590*/  STS [R9], R24 ;  /* 0x0000001809007388 */ /* 0x0005e80000000800 */
[----:B------:R2:W-:Y:S04]  /*25a0*/  STS [R6], R25 ;  /* 0x0000001906007388 */ /* 0x0005e80000000800 */
[----:B------:R2:W-:Y:S04]  /*25b0*/  STS [R11], R26 ;  /* 0x0000001a0b007388 */ /* 0x0005e80000000800 */
[----:B------:R2:W-:Y:S04]  /*25c0*/  STS [R8], R27 ;  /* 0x0000001b08007388 */ /* 0x0005e80000000800 */
[----:B------:R2:W-:Y:S04]  /*25d0*/  STS [R5], R28 ;  /* 0x0000001c05007388 */ /* 0x0005e80000000800 */
[----:B------:R2:W-:Y:S01]  /*25e0*/  STS [R19], R30 ;  /* 0x0000001e13007388 */ /* 0x0005e20000000800 */
[----:B------:R-:W-:Y:S06]  /*25f0*/  BAR.SYNC.DEFER_BLOCKING 0x0 ;  /* 0x0000000000007b1d */ /* 0x000fec0000010000 */
[----:B------:R2:W0:Y:S04]  /*2600*/  LDS R2, [R33] ;  /* 0x0000000021027984 */ /* 0x0004280000000800 */
[----:B------:R2:W1:Y:S04]  /*2610*/  LDS R3, [R33+0x4] ;  /* 0x0000040021037984 */ /* 0x0004680000000800 */
[----:B------:R2:W3:Y:S04]  /*2620*/  LDS R12, [R33+0x8] ;  /* 0x00000800210c7984 */ /* 0x0004e80000000800 */
[----:B------:R2:W4:Y:S04]  /*2630*/  LDS R13, [R33+0xc] ;  /* 0x00000c00210d7984 */ /* 0x0005280000000800 */
[----:B------:R2:W0:Y:S04]  /*2640*/  LDS R14, [R33+0x10] ;  /* 0x00001000210e7984 */ /* 0x0004280000000800 */
        /* <DEDUP_REMOVED lines=13> */
[----:B------:R2:W0:Y:S01]  /*2720*/  LDS R30, [R33+0x48] ;  /* 0x00004800211e7984 */ /* 0x0004220000000800 */
[----:B------:R-:W-:Y:S06]  /*2730*/  BAR.SYNC.DEFER_BLOCKING 0x0 ;  /* 0x0000000000007b1d */ /* 0x000fec0000010000 */
[----:B-1-34-:R-:W-:Y:S05]  /*2740*/  BRA `(.L_x_220) ;  /* 0xffffffdc00f87947 */ /* 0x01afea000383ffff */
.L_x_219:
[----:B------:R-:W-:Y:S01]  /*2750*/  LEA R5, R5, UR4, 0x2 ;  /* 0x0000000405057c11 */ /* 0x000fe2000f8e10ff */
[C---:B------:R-:W-:Y:S01]  /*2760*/  IMAD R33, R0.reuse, -0x48, R33 ;  /* 0xffffffb800217824 */ /* 0x040fe200078e0221 */
[----:B------:R-:W-:Y:S01]  /*2770*/  LEA R4, R37, UR4, 0x2 ;  /* 0x0000000425047c11 */ /* 0x000fe2000f8e10ff */
[C---:B------:R-:W-:Y:S01]  /*2780*/  VIADD R7, R0.reuse, 0x100 ;  /* 0x0000010000077836 */ /* 0x040fe20000000000 */
[----:B------:R-:W-:Y:S01]  /*2790*/  LEA R39, R39, UR4, 0x2 ;  /* 0x0000000427277c11 */ /* 0x000fe2000f8e10ff */
[----:B------:R0:W-:Y:S01]  /*27a0*/  STS [R5], R2 ;  /* 0x0000000205007388 */ /* 0x0001e20000000800 */
[----:B------:R-:W-:Y:S01]  /*27b0*/  LEA R6, R41, UR4, 0x2 ;  /* 0x0000000429067c11 */ /* 0x000fe2000f8e10ff */
[----:B------:R-:W-:Y:S01]  /*27c0*/  VIADD R9, R0, 0x200 ;  /* 0x0000020000097836 */ /* 0x000fe20000000000 */
[----:B------:R-:W-:Y:S01]  /*27d0*/  LEA R43, R43, UR4, 0x2 ;  /* 0x000000042b2b7c11 */ /* 0x000fe2000f8e10ff */
[----:B------:R1:W-:Y:S01]  /*27e0*/  STS [R4], R3 ;  /* 0x0000000304007388 */ /* 0x0003e20000000800 */
[----:B------:R-:W-:-:S02]  /*27f0*/  LEA R8, R45, UR4, 0x2 ;  /* 0x000000042d087c11 */ /* 0x000fc4000f8e10ff */
[----:B------:R-:W-:Y:S01]  /*2800*/  LEA R47, R47, UR4, 0x2 ;  /* 0x000000042f2f7c11 */ /* 0x000fe2000f8e10ff */
[----:B------:R-:W-:Y:S01]  /*2810*/  STS [R39], R12 ;  /* 0x0000000c27007388 */ /* 0x000fe20000000800 */
[----:B------:R-:W-:Y:S02]  /*2820*/  LEA R10, R49, UR4, 0x2 ;  /* 0x00000004310a7c11 */ /* 0x000fe4000f8e10ff */
[----:B------:R-:W-:Y:S01]  /*2830*/  LEA R51, R51, UR4, 0x2 ;  /* 0x0000000433337c11 */ /* 0x000fe2000f8e10ff */
[----:B------:R2:W-:Y:S01]  /*2840*/  STS [R6], R13 ;  /* 0x0000000d06007388 */ /* 0x0005e20000000800 */
[----:B0-----:R-:W-:Y:S02]  /*2850*/  LEA R2, R53, UR4, 0x2 ;  /* 0x0000000435027c11 */ /* 0x001fe4000f8e10ff */
[----:B------:R-:W-:Y:S01]  /*2860*/  LEA R55, R55, UR4, 0x2 ;  /* 0x0000000437377c11 */ /* 0x000fe2000f8e10ff */
[----:B------:R0:W-:Y:S01]  /*2870*/  STS [R43], R14 ;  /* 0x0000000e2b007388 */ /* 0x0001e20000000800 */
[----:B-1----:R-:W-:-:S02]  /*2880*/  LEA R4, R57, UR4, 0x2 ;  /* 0x0000000439047c11 */ /* 0x002fc4000f8e10ff */
[----:B------:R-:W-:Y:S01]  /*2890*/  LEA R59, R59, UR4, 0x2 ;  /* 0x000000043b3b7c11 */ /* 0x000fe2000f8e10ff */
[----:B------:R1:W-:Y:S01]  /*28a0*/  STS [R8], R15 ;  /* 0x0000000f08007388 */ /* 0x0003e20000000800 */
[----:B------:R-:W-:Y:S01]  /*28b0*/  LEA R61, R61, UR4, 0x2 ;  /* 0x000000043d3d7c11 */ /* 0x000fe2000f8e10ff */
[C---:B--2---:R-:W-:Y:S01]  /*28c0*/  VIADD R13, R0.reuse, 0x500 ;  /* 0x00000500000d7836 */ /* 0x044fe20000000000 */
[----:B------:R-:W-:Y:S01]  /*28d0*/  LEA R6, R63, UR4, 0x2 ;  /* 0x000000043f067c11 */ /* 0x000fe2000f8e10ff */
[----:B------:R2:W-:Y:S01]  /*28e0*/  STS [R47], R16 ;  /* 0x000000102f007388 */ /* 0x0005e20000000800 */
[----:B------:R-:W-:Y:S01]  /*28f0*/  LEA R65, R65, UR4, 0x2 ;  /* 0x0000000441417c11 */ /* 0x000fe2000f8e10ff */
[C---:B0-----:R-:W-:Y:S01]  /*2900*/  VIADD R14, R0.reuse, 0x600 ;  /* 0x00000600000e7836 */ /* 0x041fe20000000000 */
[----:B------:R-:W-:Y:S01]  /*2910*/  LEA R69, R69, UR4, 0x2 ;  /* 0x0000000445457c11 */ /* 0x000fe2000f8e10ff */
[----:B------:R0:W-:Y:S01]  /*2920*/  STS [R10], R17 ;  /* 0x000000110a007388 */ /* 0x0001e20000000800 */
[----:B------:R-:W-:Y:S01]  /*2930*/  LEA R71, R71, UR4, 0x2 ;  /* 0x0000000447477c11 */ /* 0x000fe2000f8e10ff */
[C---:B-1----:R-:W-:Y:S01]  /*2940*/  VIADD R15, R0.reuse, 0x700 ;  /* 0x00000700000f7836 */ /* 0x042fe20000000000 */
[----:B------:R-:W-:Y:S01]  /*2950*/  LEA R8, R67, UR4, 0x2 ;  /* 0x0000000443087c11 */ /* 0x000fe2000f8e10ff */
[----:B------:R-:W-:Y:S01]  /*2960*/  STS [R51], R18 ;  /* 0x0000001233007388 */ /* 0x000fe20000000800 */
[----:B------:R-:W1:Y:S01]  /*2970*/  LDCU.64 UR4, c[0x0][0x3a0] ;  /* 0x00007400ff0477ac */ /* 0x000e620008000a00 */
[C---:B------:R-:W-:Y:S01]  /*2980*/  LOP3.LUT R12, R0.reuse, 0x400, RZ, 0xfc, !PT ;  /* 0x00000400000c7812 */ /* 0x040fe200078efcff */
[C---:B--2---:R-:W-:Y:S01]  /*2990*/  VIADD R16, R0.reuse, 0xd00 ;  /* 0x00000d0000107836 */ /* 0x044fe20000000000 */
[----:B------:R2:W-:Y:S01]  /*29a0*/  STS [R2], R19 ;  /* 0x0000001302007388 */ /* 0x0005e20000000800 */
[----:B0-----:R-:W-:-:S03]  /*29b0*/  VIADD R10, R0, 0x300 ;  /* 0x00000300000a7836 */ /* 0x001fc60000000000 */
[----:B------:R-:W-:Y:S04]  /*29c0*/  STS [R55], R20 ;  /* 0x0000001437007388 */ /* 0x000fe80000000800 */
[----:B------:R-:W-:Y:S01]  /*29d0*/  STS [R4], R21 ;  /* 0x0000001504007388 */ /* 0x000fe20000000800 */
[----:B--2---:R-:W0:Y:S03]  /*29e0*/  LDC.64 R2, c[0x0][0x388] ;  /* 0x0000e200ff027b82 */ /* 0x004e260000000a00 */
[----:B------:R-:W-:Y:S01]  /*29f0*/  STS [R59], R22 ;  /* 0x000000163b007388 */ /* 0x000fe20000000800 */
[----:B-1----:R-:W-:-:S03]  /*2a00*/  ISETP.GE.U32.AND P2, PT, R7, UR4, PT ;  /* 0x0000000407007c0c */ /* 0x002fc6000bf46070 */
[----:B------:R-:W-:Y:S01]  /*2a10*/  STS [R61], R24 ;  /* 0x000000183d007388 */ /* 0x000fe20000000800 */
[----:B------:R-:W-:Y:S02]  /*2a20*/  ISETP.GE.U32.AND P3, PT, R9, UR4, PT ;  /* 0x0000000409007c0c */ /* 0x000fe4000bf66070 */
[----:B------:R-:W-:Y:S01]  /*2a30*/  ISETP.GE.U32.AND P6, PT, R10, UR4, PT ;  /* 0x000000040a007c0c */ /* 0x000fe2000bfc6070 */
[----:B------:R-:W-:Y:S01]  /*2a40*/  STS [R6], R25 ;  /* 0x0000001906007388 */ /* 0x000fe20000000800 */
[----:B------:R-:W-:Y:S02]  /*2a50*/  ISETP.GE.U32.AND.EX P3, PT, RZ, UR5, PT, P3 ;  /* 0x00000005ff007c0c */ /* 0x000fe4000bf66130 */
[----:B------:R-:W-:Y:S01]  /*2a60*/  ISETP.GE.U32.AND.EX P2, PT, RZ, UR5, PT, P2 ;  /* 0x00000005ff007c0c */ /* 0x000fe2000bf46120 */
[----:B------:R-:W-:Y:S01]  /*2a70*/  STS [R65], R26 ;  /* 0x0000001a41007388 */ /* 0x000fe20000000800 */
[----:B------:R-:W-:Y:S02]  /*2a80*/  ISETP.GE.U32.AND P1, PT, R13, UR4, PT ;  /* 0x000000040d007c0c */ /* 0x000fe4000bf26070 */
[----:B------:R-:W-:Y:S01]  /*2a90*/  ISETP.GE.U32.AND.EX P6, PT, RZ, UR5, PT, P6 ;  /* 0x00000005ff007c0c */ /* 0x000fe2000bfc6160 */
[----:B------:R-:W-:Y:S01]  /*2aa0*/  STS [R8], R27 ;  /* 0x0000001b08007388 */ /* 0x000fe20000000800 */
[----:B------:R-:W-:-:S02]  /*2ab0*/  ISETP.GE.U32.AND.EX P1, PT, RZ, UR5, PT, P1 ;  /* 0x00000005ff007c0c */ /* 0x000fc4000bf26110 */
[----:B------:R-:W-:Y:S01]  /*2ac0*/  ISETP.GE.U32.AND P5, PT, R12, UR4, PT ;  /* 0x000000040c007c0c */ /* 0x000fe2000bfa6070 */
[----:B------:R-:W-:Y:S01]  /*2ad0*/  STS [R69], R28 ;  /* 0x0000001c45007388 */ /* 0x000fe20000000800 */
[----:B------:R-:W-:Y:S01]  /*2ae0*/  ISETP.GE.U32.AND P4, PT, R15, UR4, PT ;  /* 0x000000040f007c0c */ /* 0x000fe2000bf86070 */
[----:B0-----:R-:W-:Y:S01]  /*2af0*/  IMAD.WIDE.U32 R2, R0, 0x4, R2 ;  /* 0x0000000400027825 */ /* 0x001fe200078e0002 */
[----:B------:R-:W-:Y:S01]  /*2b00*/  ISETP.GE.U32.AND.EX P5, PT, RZ, UR5, PT, P5 ;  /* 0x00000005ff007c0c */ /* 0x000fe2000bfa6150 */
[----:B------:R-:W-:Y:S01]  /*2b10*/  STS [R71], R30 ;  /* 0x0000001e47007388 */ /* 0x000fe20000000800 */
[----:B------:R-:W-:Y:S01]  /*2b20*/  BAR.SYNC.DEFER_BLOCKING 0x0 ;  /* 0x0000000000007b1d */ /* 0x000fe20000010000 */
[----:B------:R-:W-:Y:S01]  /*2b30*/  ISETP.GE.U32.AND P0, PT, R14, UR4, PT ;  /* 0x000000040e007c0c */ /* 0x000fe2000bf06070 */
[C---:B------:R-:W-:Y:S01]  /*2b40*/  VIADD R14, R0.reuse, 0x900 ;  /* 0x00000900000e7836 */ /* 0x040fe20000000000 */
[----:B------:R-:W-:Y:S02]  /*2b50*/  LOP3.LUT R12, R0, 0x800, RZ, 0xfc, !PT ;  /* 0x00000800000c7812 */ /* 0x000fe400078efcff */
[----:B------:R-:W-:-:S02]  /*2b60*/  ISETP.GE.U32.AND.EX P0, PT, RZ, UR5, PT, P0 ;  /* 0x00000005ff007c0c */ /* 0x000fc4000bf06100 */
[----:B------:R-:W-:Y:S01]  /*2b70*/  ISETP.GE.U32.AND.EX P4, PT, RZ, UR5, PT, P4 ;  /* 0x00000005ff007c0c */ /* 0x000fe2000bf86140 */
[----:B------:R-:W0:Y:S04]  /*2b80*/  LDS R5, [R33+0x800] ;  /* 0x0008000021057984 */ /* 0x000e280000000800 */
[----:B------:R-:W1:Y:S04]  /*2b90*/  LDS R4, [R33+0x400] ;  /* 0x0004000021047984 */ /* 0x000e680000000800 */
[----:B------:R-:W2:Y:S04]  /*2ba0*/  LDS R6, [R33+0xc00] ;  /* 0x000c000021067984 */ /* 0x000ea80000000800 */
[----:B------:R-:W3:Y:S04]  /*2bb0*/  LDS R8, [R33+0x1400] ;  /* 0x0014000021087984 */ /* 0x000ee80000000800 */
[----:B------:R-:W4:Y:S04]  /*2bc0*/  LDS R7, [R33+0x1000] ;  /* 0x0010000021077984 */ /* 0x000f280000000800 */
[----:B------:R-:W5:Y:S04]  /*2bd0*/  LDS R9, [R33+0x1800] ;  /* 0x0018000021097984 */ /* 0x000f680000000800 */
[----:B------:R-:W5:Y:S01]  /*2be0*/  LDS R10, [R33+0x1c00] ;  /* 0x001c0000210a7984 */ /* 0x000f620000000800 */
[----:B0-----:R-:W-:-:S03]  /*2bf0*/  @!P3 LOP3.LUT R13, R5, 0x80000000, RZ, 0x3c, !PT ;  /* 0x80000000050db812 */ /* 0x001fc600078e3cff */
[----:B------:R-:W-:Y:S01]  /*2c00*/  LDS R5, [R33+0x2400] ;  /* 0x0024000021057984 */ /* 0x000fe20000000800 */
[----:B-1----:R-:W-:-:S03]  /*2c10*/  @!P2 LOP3.LUT R11, R4, 0x80000000, RZ, 0x3c, !PT ;  /* 0x80000000040ba812 */ /* 0x002fc600078e3cff */
[----:B------:R-:W0:Y:S01]  /*2c20*/  LDS R4, [R33+0x2000] ;  /* 0x0020000021047984 */ /* 0x000e220000000800 */
[----:B--2---:R-:W-:-:S03]  /*2c30*/  @!P6 LOP3.LUT R15, R6, 0x80000000, RZ, 0x3c, !PT ;  /* 0x80000000060fe812 */ /* 0x004fc600078e3cff */
[----:B------:R-:W-:Y:S01]  /*2c40*/  @!P2 STG.E desc[UR8][R2.64+0x400], R11 ;  /* 0x0004000b0200a986 */ /* 0x000fe2000c101908 */
[----:B------:R-:W-:Y:S01]  /*2c50*/  ISETP.GE.U32.AND P2, PT, R12, UR4, PT ;  /* 0x000000040c007c0c */ /* 0x000fe2000bf46070 */
[----:B------:R-:W-:Y:S01]  /*2c60*/  VIADD R12, R0, 0xa00 ;  /* 0x00000a00000c7836 */ /* 0x000fe20000000000 */
[----:B---3--:R-:W-:Y:S01]  /*2c70*/  @!P1 LOP3.LUT R19, R8, 0x80000000, RZ, 0x3c, !PT ;  /* 0x8000000008139812 */ /* 0x008fe200078e3cff */
[----:B------:R-:W-:Y:S01]  /*2c80*/  LDS R11, [R33+0x2800] ;  /* 0x00280000210b7984 */ /* 0x000fe20000000800 */
[----:B------:R-:W-:Y:S02]  /*2c90*/  ISETP.GE.U32.AND.EX P2, PT, RZ, UR5, PT, P2 ;  /* 0x00000005ff007c0c */ /* 0x000fe4000bf46120 */
[----:B----4-:R-:W-:Y:S01]  /*2ca0*/  @!P5 LOP3.LUT R17, R7, 0x80000000, RZ, 0x3c, !PT ;  /* 0x800000000711d812 */ /* 0x010fe200078e3cff */
[----:B------:R-:W-:Y:S01]  /*2cb0*/  LDS R6, [R33+0x2c00] ;  /* 0x002c000021067984 */ /* 0x000fe20000000800 */
[----:B-----5:R-:W-:-:S03]  /*2cc0*/  @!P0 LOP3.LUT R21, R9, 0x80000000, RZ, 0x3c, !PT ;  /* 0x8000000009158812 */ /* 0x020fc600078e3cff */
[----:B------:R-:W-:Y:S01]  /*2cd0*/  @!P1 STG.E desc[UR8][R2.64+0x1400], R19 ;  /* 0x0014001302009986 */ /* 0x000fe2000c101908 */
[----:B------:R-:W-:-:S03]  /*2ce0*/  ISETP.GE.U32.AND P1, PT, R0, UR4, PT ;  /* 0x0000000400007c0c */ /* 0x000fc6000bf26070 */
[----:B------:R-:W1:Y:S01]  /*2cf0*/  LDS R7, [R33+0x3000] ;  /* 0x0030000021077984 */ /* 0x000e620000000800 */
[----:B------:R-:W-:-:S03]  /*2d00*/  ISETP.GE.U32.AND.EX P1, PT, RZ, UR5, PT, P1 ;  /* 0x00000005ff007c0c */ /* 0x000fc6000bf26110 */
[----:B------:R-:W-:Y:S01]  /*2d10*/  @!P3 STG.E desc[UR8][R2.64+0x800], R13 ;  /* 0x0008000d0200b986 */ /* 0x000fe2000c101908 */
[----:B------:R-:W-:Y:S01]  /*2d20*/  ISETP.GE.U32.AND P3, PT, R14, UR4, PT ;  /* 0x000000040e007c0c */ /* 0x000fe2000bf66070 */
[----:B------:R-:W-:Y:S02]  /*2d30*/  VIADD R14, R0, 0xb00 ;  /* 0x00000b00000e7836 */ /* 0x000fe40000000000 */
[----:B------:R2:W-:Y:S01]  /*2d40*/  @!P6 STG.E desc[UR8][R2.64+0xc00], R15 ;  /* 0x000c000f0200e986 */ /* 0x0005e2000c101908 */
[----:B------:R-:W-:Y:S02]  /*2d50*/  ISETP.GE.U32.AND P6, PT, R12, UR4, PT ;  /* 0x000000040c007c0c */ /* 0x000fe4000bfc6070 */
[----:B------:R-:W-:Y:S01]  /*2d60*/  LOP3.LUT R12, R0, 0xc00, RZ, 0xfc, !PT ;  /* 0x00000c00000c7812 */ /* 0x000fe200078efcff */
[----:B------:R0:W-:Y:S01]  /*2d70*/  @!P5 STG.E desc[UR8][R2.64+0x1000], R17 ;  /* 0x001000110200d986 */ /* 0x0001e2000c101908 */
[----:B------:R-:W-:Y:S02]  /*2d80*/  ISETP.GE.U32.AND.EX P3, PT, RZ, UR5, PT, P3 ;  /* 0x00000005ff007c0c */ /* 0x000fe4000bf66130 */
[----:B------:R-:W-:Y:S01]  /*2d90*/  ISETP.GE.U32.AND P5, PT, R14, UR4, PT ;  /* 0x000000040e007c0c */ /* 0x000fe2000bfa6070 */
[----:B------:R-:W-:Y:S01]  /*2da0*/  @!P0 STG.E desc[UR8][R2.64+0x1800], R21 ;  /* 0x0018001502008986 */ /* 0x000fe2000c101908 */
[----:B------:R-:W-:-:S02]  /*2db0*/  ISETP.GE.U32.AND P0, PT, R12, UR4, PT ;  /* 0x000000040c007c0c */ /* 0x000fc4000bf06070 */
[----:B--2---:R-:W-:Y:S01]  /*2dc0*/  @!P4 LOP3.LUT R15, R10, 0x80000000, RZ, 0x3c, !PT ;  /* 0x800000000a0fc812 */ /* 0x004fe200078e3cff */
[----:B------:R-:W2:Y:S01]  /*2dd0*/  LDS R8, [R33+0x3400] ;  /* 0x0034000021087984 */ /* 0x000ea20000000800 */
[----:B------:R-:W-:Y:S02]  /*2de0*/  ISETP.GE.U32.AND.EX P0, PT, RZ, UR5, PT, P0 ;  /* 0x00000005ff007c0c */ /* 0x000fe4000bf06100 */
[----:B0-----:R-:W-:Y:S01]  /*2df0*/  @!P2 LOP3.LUT R17, R4, 0x80000000, RZ, 0x3c, !PT ;  /* 0x800000000411a812 */ /* 0x001fe200078e3cff */
[----:B------:R-:W0:Y:S02]  /*2e00*/  LDS R9, [R33+0x3800] ;  /* 0x0038000021097984 */ /* 0x000e240000000800 */
[----:B------:R-:W-:Y:S01]  /*2e10*/  @!P3 LOP3.LUT R5, R5, 0x80000000, RZ, 0x3c, !PT ;  /* 0x800000000505b812 */ /* 0x000fe200078e3cff */
[----:B------:R-:W-:Y:S01]  /*2e20*/  VIADD R4, R0, 0xe00 ;  /* 0x00000e0000047836 */ /* 0x000fe20000000000 */
[----:B------:R-:W3:Y:S04]  /*2e30*/  LDS R10, [R33+0x3c00] ;  /* 0x003c0000210a7984 */ /* 0x000ee80000000800 */
[----:B------:R-:W4:Y:S04]  /*2e40*/  LDS R12, [R33+0x4000] ;  /* 0x00400000210c7984 */ /* 0x000f280000000800 */
[----:B------:R-:W5:Y:S01]  /*2e50*/  LDS R13, [R33+0x4400] ;  /* 0x00440000210d7984 */ /* 0x000f620000000800 */
[----:B-1----:R-:W-:-:S03]  /*2e60*/  @!P0 LOP3.LUT R7, R7, 0x80000000, RZ, 0x3c, !PT ;  /* 0x8000000007078812 */ /* 0x002fc600078e3cff */
[----:B------:R-:W1:Y:S04]  /*2e70*/  @!P1 LDS R14, [R33] ;  /* 0x00000000210e9984 */ /* 0x000e680000000800 */
[----:B------:R2:W-:Y:S01]  /*2e80*/  @!P4 STG.E desc[UR8][R2.64+0x1c00], R15 ;  /* 0x001c000f0200c986 */ /* 0x0005e2000c101908 */
[----:B------:R-:W-:Y:S02]  /*2e90*/  ISETP.GE.U32.AND.EX P4, PT, RZ, UR5, PT, P6 ;  /* 0x00000005ff007c0c */ /* 0x000fe4000bf86160 */
[----:B------:R-:W-:Y:S01]  /*2ea0*/  ISETP.GE.U32.AND.EX P6, PT, RZ, UR5, PT, P5 ;  /* 0x00000005ff007c0c */ /* 0x000fe2000bfc6150 */
[----:B------:R-:W-:Y:S01]  /*2eb0*/  @!P3 STG.E desc[UR8][R2.64+0x2400], R5 ;  /* 0x002400050200b986 */ /* 0x000fe2000c101908 */
[----:B------:R-:W-:-:S03]  /*2ec0*/  ISETP.GE.U32.AND P5, PT, R16, UR4, PT ;  /* 0x0000000410007c0c */ /* 0x000fc6000bfa6070 */
[----:B------:R0:W-:Y:S01]  /*2ed0*/  @!P2 STG.E desc[UR8][R2.64+0x2000], R17 ;  /* 0x002000110200a986 */ /* 0x0001e2000c101908 */
[----:B------:R-:W-:Y:S02]  /*2ee0*/  ISETP.GE.U32.AND P2, PT, R4, UR4, PT ;  /* 0x0000000404007c0c */ /* 0x000fe4000bf46070 */
[C---:B------:R-:W-:Y:S01]  /*2ef0*/  LOP3.LUT R4, R0.reuse, 0x1000, RZ, 0xfc, !PT ;  /* 0x0000100000047812 */ /* 0x040fe200078efcff */
[----:B--2---:R-:W-:Y:S01]  /*2f00*/  VIADD R15, R0, 0xf00 ;  /* 0x00000f00000f7836 */ /* 0x004fe20000000000 */
[----:B------:R-:W-:Y:S01]  /*2f10*/  ISETP.GE.U32.AND.EX P5, PT, RZ, UR5, PT, P5 ;  /* 0x00000005ff007c0c */ /* 0x000fe2000bfa6150 */
[----:B------:R-:W-:Y:S01]  /*2f20*/  @!P0 STG.E desc[UR8][R2.64+0x3000], R7 ;  /* 0x0030000702008986 */ /* 0x000fe2000c101908 */
[----:B------:R-:W-:Y:S02]  /*2f30*/  @!P4 LOP3.LUT R11, R11, 0x80000000, RZ, 0x3c, !PT ;  /* 0x800000000b0bc812 */ /* 0x000fe400078e3cff */
[----:B------:R-:W-:Y:S02]  /*2f40*/  ISETP.GE.U32.AND P3, PT, R15, UR4, PT ;  /* 0x000000040f007c0c */ /* 0x000fe4000bf66070 */
[----:B------:R-:W-:Y:S01]  /*2f50*/  @!P6 LOP3.LUT R15, R6, 0x80000000, RZ, 0x3c, !PT ;  /* 0x80000000060fe812 */ /* 0x000fe200078e3cff */
[----:B------:R-:W-:Y:S01]  /*2f60*/  VIADD R6, R0, 0x1100 ;  /* 0x0000110000067836 */ /* 0x000fe20000000000 */
[----:B------:R3:W-:Y:S01]  /*2f70*/  @!P4 STG.E desc[UR8][R2.64+0x2800], R11 ;  /* 0x0028000b0200c986 */ /* 0x0007e2000c101908 */
[----:B------:R-:W-:Y:S01]  /*2f80*/  ISETP.GE.U32.AND P4, PT, R4, UR4, PT ;  /* 0x0000000404007c0c */ /* 0x000fe2000bf86070 */
[----:B------:R-:W-:Y:S01]  /*2f90*/  VIADD R0, R0, 0x1200 ;  /* 0x0000120000007836 */ /* 0x000fe20000000000 */
[----:B------:R-:W-:Y:S01]  /*2fa0*/  ISETP.GE.U32.AND.EX P2, PT, RZ, UR5, PT, P2 ;  /* 0x00000005ff007c0c */ /* 0x000fe2000bf46120 */
[----:B------:R4:W-:Y:S01]  /*2fb0*/  @!P6 STG.E desc[UR8][R2.64+0x2c00], R15 ;  /* 0x002c000f0200e986 */ /* 0x0009e2000c101908 */
[----:B------:R-:W-:-:S02]  /*2fc0*/  ISETP.GE.U32.AND P6, PT, R6, UR4, PT ;  /* 0x0000000406007c0c */ /* 0x000fc4000bfc6070 */
[----:B------:R-:W-:Y:S02]  /*2fd0*/  ISETP.GE.U32.AND.EX P3, PT, RZ, UR5, PT, P3 ;  /* 0x00000005ff007c0c */ /* 0x000fe4000bf66130 */
[----:B------:R-:W-:Y:S02]  /*2fe0*/  ISETP.GE.U32.AND.EX P4, PT, RZ, UR5, PT, P4 ;  /* 0x00000005ff007c0c */ /* 0x000fe4000bf86140 */
[----:B------:R-:W-:Y:S02]  /*2ff0*/  ISETP.GE.U32.AND.EX P6, PT, RZ, UR5, PT, P6 ;  /* 0x00000005ff007c0c */ /* 0x000fe4000bfc6160 */
[----:B------:R-:W-:Y:S02]  /*3000*/  ISETP.GE.U32.AND P0, PT, R0, UR4, PT ;  /* 0x0000000400007c0c */ /* 0x000fe4000bf06070 */
[----:B0-----:R-:W-:Y:S02]  /*3010*/  @!P5 LOP3.LUT R17, R8, 0x80000000, RZ, 0x3c, !PT ;  /* 0x800000000811d812 */ /* 0x001fe400078e3cff */
[----:B------:R-:W-:-:S02]  /*3020*/  ISETP.GE.U32.AND.EX P0, PT, RZ, UR5, PT, P0 ;  /* 0x00000005ff007c0c */ /* 0x000fc4000bf06100 */
[----:B------:R-:W-:Y:S01]  /*3030*/  @!P2 LOP3.LUT R9, R9, 0x80000000, RZ, 0x3c, !PT ;  /* 0x800000000909a812 */ /* 0x000fe200078e3cff */
[----:B------:R0:W-:Y:S01]  /*3040*/  @!P5 STG.E desc[UR8][R2.64+0x3400], R17 ;  /* 0x003400110200d986 */ /* 0x0001e2000c101908 */
[----:B---3--:R-:W-:Y:S02]  /*3050*/  @!P3 LOP3.LUT R11, R10, 0x80000000, RZ, 0x3c, !PT ;  /* 0x800000000a0bb812 */ /* 0x008fe400078e3cff */
[----:B----4-:R-:W-:Y:S01]  /*3060*/  @!P4 LOP3.LUT R15, R12, 0x80000000, RZ, 0x3c, !PT ;  /* 0x800000000c0fc812 */ /* 0x010fe200078e3cff */
[----:B------:R0:W-:Y:S01]  /*3070*/  @!P2 STG.E desc[UR8][R2.64+0x3800], R9 ;  /* 0x003800090200a986 */ /* 0x0001e2000c101908 */
[----:B-----5:R-:W-:Y:S02]  /*3080*/  @!P6 LOP3.LUT R13, R13, 0x80000000, RZ, 0x3c, !PT ;  /* 0x800000000d0de812 */ /* 0x020fe400078e3cff */
[----:B-1----:R-:W-:Y:S01]  /*3090*/  @!P1 LOP3.LUT R5, R14, 0x80000000, RZ, 0x3c, !PT ;  /* 0x800000000e059812 */ /* 0x002fe200078e3cff */
[----:B------:R0:W-:Y:S04]  /*30a0*/  @!P3 STG.E desc[UR8][R2.64+0x3c00], R11 ;  /* 0x003c000b0200b986 */ /* 0x0001e8000c101908 */
[----:B------:R0:W-:Y:S04]  /*30b0*/  @!P4 STG.E desc[UR8][R2.64+0x4000], R15 ;  /* 0x0040000f0200c986 */ /* 0x0001e8000c101908 */
[----:B------:R0:W-:Y:S04]  /*30c0*/  @!P6 STG.E desc[UR8][R2.64+0x4400], R13 ;  /* 0x0044000d0200e986 */ /* 0x0001e8000c101908 */
[----:B------:R0:W-:Y:S01]  /*30d0*/  @!P1 STG.E desc[UR8][R2.64], R5 ;  /* 0x0000000502009986 */ /* 0x0001e2000c101908 */
[----:B------:R-:W-:Y:S05]  /*30e0*/  @P0 EXIT ;  /* 0x000000000000094d */ /* 0x000fea0003800000 */
[----:B------:R-:W0:Y:S02]  /*30f0*/  LDS R33, [R33+0x4800] ;  /* 0x0048000021217984 */ /* 0x000e240000000800 */
[----:B0-----:R-:W-:-:S05]  /*3100*/  LOP3.LUT R5, R33, 0x80000000, RZ, 0x3c, !PT ;  /* 0x8000000021057812 */ /* 0x001fca00078e3cff */
[----:B------:R-:W-:Y:S01]  /*3110*/  STG.E desc[UR8][R2.64+0x4800], R5 ;  /* 0x0048000502007986 */ /* 0x000fe2000c101908 */
[----:B------:R-:W-:Y:S05]  /*3120*/  EXIT ;  /* 0x000000000000794d */ /* 0x000fea0003800000 */
.L_x_221:
        /* <DEDUP_REMOVED lines=13> */
.L_x_266:


//--------------------- .text._ZN3cub18CUB_300001_SM_10006detail9transform16transform_kernelINS2_10policy_hubILb1EN4cuda3std3__45tupleIJN6thrust24THRUST_300001_SM_1000_NS17counting_iteratorIjNSA_11use_defaultESC_SC_EEEEEE10policy1000El14gather_functorNSA_6detail15normal_iteratorINSA_10device_ptrIiEEEEJSD_EEEvT0_iT1_T2_DpNS2_10kernel_argIT3_EE --------------------------
	.section	.text._ZN3cub18CUB_300001_SM_10006detail9transform16transform_kernelINS2_10policy_hubILb1EN4cuda3std3__45tupleIJN6thrust24THRUST_300001_SM_1000_NS17counting_iteratorIjNSA_11use_defaultESC_SC_EEEEEE10policy1000El14gather_functorNSA_6detail15normal_iteratorINSA_10device_ptrIiEEEEJSD_EEEvT0_iT1_T2_DpNS2_10kernel_argIT3_EE,"ax",@progbits
	.align	128
        .global         _ZN3cub18CUB_300001_SM_10006detail9transform16transform_kernelINS2_10policy_hubILb1EN4cuda3std3__45tupleIJN6thrust24THRUST_300001_SM_1000_NS17counting_iteratorIjNSA_11use_defaultESC_SC_EEEEEE10policy1000El14gather_functorNSA_6detail15normal_iteratorINSA_10device_ptrIiEEEEJSD_EEEvT0_iT1_T2_DpNS2_10kernel_argIT3_EE
        .type           _ZN3cub18CUB_300001_SM_10006detail9transform16transform_kernelINS2_10policy_hubILb1EN4cuda3std3__45tupleIJN6thrust24THRUST_300001_SM_1000_NS17counting_iteratorIjNSA_11use_defaultESC_SC_EEEEEE10policy1000El14gather_functorNSA_6detail15normal_iteratorINSA_10device_ptrIiEEEEJSD_EEEvT0_iT1_T2_DpNS2_10kernel_argIT3_EE,@function
        .size           _ZN3cub18CUB_300001_SM_10006detail9transform16transform_kernelINS2_10policy_hubILb1EN4cuda3std3__45tupleIJN6thrust24THRUST_300001_SM_1000_NS17counting_iteratorIjNSA_11use_defaultESC_SC_EEEEEE10policy1000El14gather_functorNSA_6detail15normal_iteratorINSA_10device_ptrIiEEEEJSD_EEEvT0_iT1_T2_DpNS2_10kernel_argIT3_EE,(.L_x_267 - _ZN3cub18CUB_300001_SM_10006detail9transform16transform_kernelINS2_10policy_hubILb1EN4cuda3std3__45tupleIJN6thrust24THRUST_300001_SM_1000_NS17counting_iteratorIjNSA_11use_defaultESC_SC_EEEEEE10policy1000El14gather_functorNSA_6detail15normal_iteratorINSA_10device_ptrIiEEEEJSD_EEEvT0_iT1_T2_DpNS2_10kernel_argIT3_EE)
        .other          _ZN3cub18CUB_300001_SM_10006detail9transform16transform_kernelINS2_10policy_hubILb1EN4cuda3std3__45tupleIJN6thrust24THRUST_300001_SM_1000_NS17counting_iteratorIjNSA_11use_defaultESC_SC_EEEEEE10policy1000El14gather_functorNSA_6detail15normal_iteratorINSA_10device_ptrIiEEEEJSD_EEEvT0_iT1_T2_DpNS2_10kernel_argIT3_EE,@"STO_CUDA_ENTRY STV_DEFAULT"
_ZN3cub18CUB_300001_SM_10006detail9transform16transform_kernelINS2_10policy_hubILb1EN4cuda3std3__45tupleIJN6thrust24THRUST_300001_SM_1000_NS17counting_iteratorIjNSA_11use_defaultESC_SC_EEEEEE10policy1000El14gather_functorNSA_6detail15normal_iteratorINSA_10device_ptrIiEEEEJSD_EEEvT0_iT1_T2_DpNS2_10kernel_argIT3_EE:
.text._ZN3cub18CUB_300001_SM_10006detail9transform16transform_kernelINS2_10policy_hubILb1EN4cuda3std3__45tupleIJN6thrust24THRUST_300001_SM_1000_NS17counting_iteratorIjNSA_11use_defaultESC_SC_EEEEEE10policy1000El14gather_functorNSA_6detail15normal_iteratorINSA_10device_ptrIiEEEEJSD_EEEvT0_iT1_T2_DpNS2_10kernel_argIT3_EE:
[----:B------:R-:W-:Y:S08]  /*0000*/  LDC R1, c[0x0][0x37c] ;  /* 0x0000df00ff017b82 */ /* 0x000ff00000000800 */
[----:B------:R-:W0:Y:S01]  /*0010*/  LDC R0, c[0x0][0x388] ;  /* 0x0000e200ff007b82 */ /* 0x000e220000000800 */
[----:B------:R-:W1:Y:S01]  /*0020*/  LDCU.64 UR6, c[0x0][0x380] ;  /* 0x00007000ff0677ac */ /* 0x000e620008000a00 */
[----:B------:R-:W2:Y:S06]  /*0030*/  LDCU UR8, c[0x0][0x3a8] ;  /* 0x00007500ff0877ac */ /* 0x000eac0008000800 */
[----:B------:R-:W3:Y:S08]  /*0040*/  S2UR UR4, SR_CTAID.X ;  /* 0x00000000000479c3 */ /* 0x000ef00000002500 */
[----:B------:R-:W4:Y:S01]  /*0050*/  LDC.64 R10, c[0x0][0x3a0] ;  /* 0x0000e800ff0a7b82 */ /* 0x000f220000000a00 */
[----:B0-----:R-:W-:-:S04]  /*0060*/  SHF.L.U32 R2, R0, 0x7, RZ ;  /* 0x0000000700027819 */ /* 0x001fc800000006ff */
[----:B------:R-:W-:Y:S01]  /*0070*/  SHF.R.S32.HI R3, RZ, 0x1f, R2 ;  /* 0x0000001fff037819 */ /* 0x000fe20000011402 */
[----:B---3--:R-:W-:-:S04]  /*0080*/  IMAD.WIDE.U32 R6, R2, UR4, RZ ;  /* 0x0000000402067c25 */ /* 0x008fc8000f8e00ff */
[----:B------:R-:W-:Y:S01]  /*0090*/  IMAD R9, R3, UR4, RZ ;  /* 0x0000000403097c24 */ /* 0x000fe2000f8e02ff */
[----:B-1----:R-:W-:-:S03]  /*00a0*/  IADD3 R5, P0, PT, -R6, UR6, RZ ;  /* 0x0000000606057c10 */ /* 0x002fc6000ff1e1ff */
[----:B------:R-:W-:Y:S01]  /*00b0*/  IMAD.IADD R9, R7, 0x1, R9 ;  /* 0x0000000107097824 */ /* 0x000fe200078e0209 */
[----:B----4-:R-:W-:-:S04]  /*00c0*/  LEA R10, P1, R6, R10, 0x2 ;  /* 0x0000000a060a7211 */ /* 0x010fc800078210ff */
[----:B------:R-:W-:Y:S01]  /*00d0*/  IADD3.X R4, PT, PT, ~R9, UR7, RZ, P0, !PT ;  /* 0x0000000709047c10 */ /* 0x000fe200087fe5ff */
[----:B------:R-:W0:Y:S01]  /*00e0*/  LDCU.64 UR6, c[0x0][0x358] ;  /* 0x00006b00ff0677ac */ /* 0x000e220008000a00 */
[----:B------:R-:W-:-:S04]  /*00f0*/  ISETP.LT.U32.AND P0, PT, R5, R2, PT ;  /* 0x000000020500720c */ /* 0x000fc80003f01070 */
[----:B------:R-:W-:Y:S02]  /*0100*/  ISETP.LT.AND.EX P0, PT, R4, R3, PT, P0 ;  /* 0x000000030400720c */ /* 0x000fe40003f01300 */
[----:B------:R-:W-:Y:S02]  /*0110*/  SHF.L.U64.HI R4, R6, 0x2, R9 ;  /* 0x0000000206047819 */ /* 0x000fe40000010209 */
[----:B------:R-:W-:Y:S02]  /*0120*/  SEL R3, R5, R2, P0 ;  /* 0x0000000205037207 */ /* 0x000fe40000000000 */
[----:B------:R-:W-:Y:S02]  /*0130*/  IADD3.X R11, PT, PT, R4, R11, RZ, P1, !PT ;  /* 0x0000000b040b7210 */ /* 0x000fe40000ffe4ff */
[----:B------:R-:W-:Y:S01]  /*0140*/  ISETP.NE.AND P0, PT, R2, R3, PT ;  /* 0x000000030200720c */ /* 0x000fe20003f05270 */
[----:B--2---:R-:W-:-:S12]  /*0150*/  VIADD R2, R6, UR8 ;  /* 0x0000000806027c36 */ /* 0x004fd80008000000 */
[----:B0-----:R-:W-:Y:S05]  /*0160*/  @!P0 BRA `(.L_x_222) ;  /* 0x0000000c00788947 */ /* 0x001fea0003800000 */
[----:B------:R-:W-:-:S13]  /*0170*/  ISETP.GE.AND P0, PT, R0, 0x1, PT ;  /* 0x000000010000780c */ /* 0x000fda0003f06270 */
[----:B------:R-:W-:Y:S05]  /*0180*/  @!P0 EXIT ;  /* 0x000000000000894d */ /* 0x000fea0003800000 */
[----:B------:R-:W0:Y:S01]  /*0190*/  S2R R5, SR_TID.X ;  /* 0x0000000000057919 */ /* 0x000e220000002100 */
[C---:B------:R-:W-:Y:S01]  /*01a0*/  ISETP.GE.U32.AND P0, PT, R0.reuse, 0x8, PT ;  /* 0x000000080000780c */ /* 0x040fe20003f06070 */
[----:B------:R-:W-:Y:S01]  /*01b0*/  HFMA2 R4, -RZ, RZ, 0, 0 ;  /* 0x00000000ff047431 */ /* 0x000fe200000001ff */
[----:B------:R-:W-:-:S11]  /*01c0*/  LOP3.LUT R16, R0, 0x7, RZ, 0xc0, !PT ;  /* 0x0000000700107812 */ /* 0x000fd600078ec0ff */
[----:B------:R-:W-:Y:S05]  /*01d0*/  @!P0 BRA `(.L_x_223) ;  /* 0x00000008000c8947 */ /* 0x000fea0003800000 */
[----:B------:R-:W1:Y:S01]  /*01e0*/  LDC.64 R6, c[0x0][0x390] ;  /* 0x0000e400ff067b82 */ /* 0x000e620000000a00 */
[----:B0-----:R-:W-:Y:S01]  /*01f0*/  ISETP.GE.AND P0, PT, R5, R3, PT ;  /* 0x000000030500720c */ /* 0x001fe20003f06270 */
[----:B------:R-:W-:-:S04]  /*0200*/  IMAD.IADD R9, R2, 0x1, R5 ;  /* 0x0000000102097824 */ /* 0x000fc800078e0205 */
[----:B-1----:R-:W-:-:S08]  /*0210*/  IMAD.WIDE R6, R9, 0x4, R6 ;  /* 0x0000000409067825 */ /* 0x002fd000078e0206 */
[----:B------:R-:W0:Y:S01]  /*0220*/  @!P0 LDC.64 R8, c[0x0][0x398] ;  /* 0x0000e600ff088b82 */ /* 0x000e220000000a00 */
[----:B------:R-:W0:Y:S01]  /*0230*/  @!P0 LDG.E R13, desc[UR6][R6.64] ;  /* 0x00000006060d8981 */ /* 0x000e22000c1e1900 */
[----:B------:R-:W-:-:S04]  /*0240*/  IADD3 R4, PT, PT, R5, 0x80, RZ ;  /* 0x0000008005047810 */ /* 0x000fc80007ffe0ff */
[----:B------:R-:W-:-:S13]  /*0250*/  ISETP.GE.AND P1, PT, R4, R3, PT ;  /* 0x000000030400720c */ /* 0x000fda0003f26270 */
[----:B------:R-:W1:Y:S01]  /*0260*/  @!P1 LDC.64 R14, c[0x0][0x398] ;  /* 0x0000e600ff0e9b82 */ /* 0x000e620000000a00 */
[----:B0-----:R-:W-:-:S05]  /*0270*/  @!P0 IMAD.WIDE R8, R13, 0x4, R8 ;  /* 0x000000040d088825 */ /* 0x001fca00078e0208 */
[----:B------:R-:W2:Y:S01]  /*0280*/  @!P0 LDG.E R17, desc[UR6][R8.64] ;  /* 0x0000000608118981 */ /* 0x000ea2000c1e1900 */
[----:B------:R-:W-:-:S05]  /*0290*/  @!P0 IMAD.WIDE.U32 R12, R5, 0x4, R10 ;  /* 0x00000004050c8825 */ /* 0x000fca00078e000a */
[----:B--2---:R0:W-:Y:S04]  /*02a0*/  @!P0 STG.E desc[UR6][R12.64], R17 ;  /* 0x000000110c008986 */ /* 0x0041e8000c101906 */
[----:B------:R-:W1:Y:S01]  /*02b0*/  @!P1 LDG.E R19, desc[UR6][R6.64+0x200] ;  /* 0x0002000606139981 */ /* 0x000e62000c1e1900 */
[----:B------:R-:W-:-:S05]  /*02c0*/  VIADD R18, R5, 0x100 ;  /* 0x0000010005127836 */ /* 0x000fca0000000000 */
[----:B------:R-:W-:Y:S01]  /*02d0*/  ISETP.GE.AND P0, PT, R18, R3, PT ;  /* 0x000000031200720c */ /* 0x000fe20003f06270 */
[----:B-1----:R-:W-:-:S12]  /*02e0*/  @!P1 IMAD.WIDE R14, R19, 0x4, R14 ;  /* 0x00000004130e9825 */ /* 0x002fd800078e020e */
[----:B------:R-:W0:Y:S01]  /*02f0*/  @!P0 LDC.64 R18, c[0x0][0x398] ;  /* 0x0000e600ff128b82 */ /* 0x000e220000000a00 */
[----:B------:R-:W2:Y:S01]  /*0300*/  @!P1 LDG.E R21, desc[UR6][R14.64] ;  /* 0x000000060e159981 */ /* 0x000ea2000c1e1900 */
[----:B------:R-:W-:-:S05]  /*0310*/  IMAD.WIDE R8, R4, 0x4, R10 ;  /* 0x0000000404087825 */ /* 0x000fca00078e020a */
[----:B--2---:R1:W-:Y:S04]  /*0320*/  @!P1 STG.E desc[UR6][R8.64], R21 ;  /* 0x0000001508009986 */ /* 0x0043e8000c101906 */
[----:B------:R-:W0:Y:S01]  /*0330*/  @!P0 LDG.E R23, desc[UR6][R6.64+0x400] ;  /* 0x0004000606178981 */ /* 0x000e22000c1e1900 */
[----:B------:R-:W-:-:S04]  /*0340*/  IADD3 R4, PT, PT, R5, 0x180, RZ ;  /* 0x0000018005047810 */ /* 0x000fc80007ffe0ff */
[----:B------:R-:W-:-:S13]  /*0350*/  ISETP.GE.AND P1, PT, R4, R3, PT ;  /* 0x000000030400720c */ /* 0x000fda0003f26270 */
[----:B------:R-:W2:Y:S01]  /*0360*/  @!P1 LDC.64 R14, c[0x0][0x398] ;  /* 0x0000e600ff0e9b82 */ /* 0x000ea20000000a00 */
[----:B0-----:R-:W-:-:S05]  /*0370*/  @!P0 IMAD.WIDE R12, R23, 0x4, R18 ;  /* 0x00000004170c8825 */ /* 0x001fca00078e0212 */
[----:B------:R-:W3:Y:S04]  /*0380*/  @!P0 LDG.E R17, desc[UR6][R12.64] ;  /* 0x000000060c118981 */ /* 0x000ee8000c1e1900 */
[----:B---3--:R0:W-:Y:S04]  /*0390*/  @!P0 STG.E desc[UR6][R8.64+0x200], R17 ;  /* 0x0002001108008986 */ /* 0x0081e8000c101906 */
[----:B------:R-:W2:Y:S01]  /*03a0*/  @!P1 LDG.E R19, desc[UR6][R6.64+0x600] ;  /* 0x0006000606139981 */ /* 0x000ea2000c1e1900 */
[----:B------:R-:W-:-:S05]  /*03b0*/  VIADD R4, R5, 0x200 ;  /* 0x0000020005047836 */ /* 0x000fca0000000000 */
[----:B------:R-:W-:-:S13]  /*03c0*/  ISETP.GE.AND P0, PT, R4, R3, PT ;  /* 0x000000030400720c */ /* 0x000fda0003f06270 */
[----:B------:R-:W3:Y:S01]  /*03d0*/  @!P0 LDC.64 R12, c[0x0][0x398] ;  /* 0x0000e600ff0c8b82 */ /* 0x000ee20000000a00 */
[----:B--2---:R-:W-:-:S05]  /*03e0*/  @!P1 IMAD.WIDE R14, R19, 0x4, R14 ;  /* 0x00000004130e9825 */ /* 0x004fca00078e020e */
[----:B------:R-:W2:Y:S04]  /*03f0*/  @!P1 LDG.E R19, desc[UR6][R14.64] ;  /* 0x000000060e139981 */ /* 0x000ea8000c1e1900 */
[----:B--2---:R2:W-:Y:S04]  /*0400*/  @!P1 STG.E desc[UR6][R8.64+0x400], R19 ;  /* 0x0004001308009986 */ /* 0x0045e8000c101906 */
[----:B-1----:R-:W3:Y:S01]  /*0410*/  @!P0 LDG.E R21, desc[UR6][R6.64+0x800] ;  /* 0x0008000606158981 */ /* 0x002ee2000c1e1900 */
[----:B------:R-:W-:-:S04]  /*0420*/  IADD3 R4, PT, PT, R5, 0x280, RZ ;  /* 0x0000028005047810 */ /* 0x000fc80007ffe0ff */
[----:B------:R-:W-:-:S13]  /*0430*/  ISETP.GE.AND P1, PT, R4, R3, PT ;  /* 0x000000030400720c */ /* 0x000fda0003f26270 */
[----:B------:R-:W1:Y:S01]  /*0440*/  @!P1 LDC.64 R14, c[0x0][0x398] ;  /* 0x0000e600ff0e9b82 */ /* 0x000e620000000a00 */
[----:B---3--:R-:W-:-:S05]  /*0450*/  @!P0 IMAD.WIDE R12, R21, 0x4, R12 ;  /* 0x00000004150c8825 */ /* 0x008fca00078e020c */
[----:B0-----:R-:W3:Y:S04]  /*0460*/  @!P0 LDG.E R17, desc[UR6][R12.64] ;  /* 0x000000060c118981 */ /* 0x001ee8000c1e1900 */
[----:B---3--:R0:W-:Y:S04]  /*0470*/  @!P0 STG.E desc[UR6][R8.64+0x600], R17 ;  /* 0x0006001108008986 */ /* 0x0081e8000c101906 */
[----:B------:R-:W1:Y:S01]  /*0480*/  @!P1 LDG.E R21, desc[UR6][R6.64+0xa00] ;  /* 0x000a000606159981 */ /* 0x000e62000c1e1900 */
[----:B------:R-:W-:-:S05]  /*0490*/  VIADD R4, R5, 0x300 ;  /* 0x0000030005047836 */ /* 0x000fca0000000000 */
[----:B------:R-:W-:-:S13]  /*04a0*/  ISETP.GE.AND P0, PT, R4, R3, PT ;  /* 0x000000030400720c */ /* 0x000fda0003f06270 */
[----:B------:R-:W3:Y:S01]  /*04b0*/  @!P0 LDC.64 R12, c[0x0][0x398] ;  /* 0x0000e600ff0c8b82 */ /* 0x000ee20000000a00 */
[----:B-1----:R-:W-:-:S05]  /*04c0*/  @!P1 IMAD.WIDE R14, R21, 0x4, R14 ;  /* 0x00000004150e9825 */ /* 0x002fca00078e020e */
[----:B--2---:R-:W2:Y:S04]  /*04d0*/  @!P1 LDG.E R19, desc[UR6][R14.64] ;  /* 0x000000060e139981 */ /* 0x004ea8000c1e1900 */
[----:B--2---:R1:W-:Y:S04]  /*04e0*/  @!P1 STG.E desc[UR6][R8.64+0x800], R19 ;  /* 0x0008001308009986 */ /* 0x0043e8000c101906 */
[----:B------:R-:W3:Y:S01]  /*04f0*/  @!P0 LDG.E R21, desc[UR6][R6.64+0xc00] ;  /* 0x000c000606158981 */ /* 0x000ee2000c1e1900 */
[----:B------:R-:W-:-:S04]  /*0500*/  IADD3 R4, PT, PT, R5, 0x380, RZ ;  /* 0x0000038005047810 */ /* 0x000fc80007ffe0ff */
[----:B------:R-:W-:-:S13]  /*0510*/  ISETP.GE.AND P1, PT, R4, R3, PT ;  /* 0x000000030400720c */ /* 0x000fda0003f26270 */
[----:B------:R-:W2:Y:S01]  /*0520*/  @!P1 LDC.64 R14, c[0x0][0x398] ;  /* 0x0000e600ff0e9b82 */ /* 0x000ea20000000a00 */
[----:B---3--:R-:W-:-:S06]  /*0530*/  @!P0 IMAD.WIDE R12, R21, 0x4, R12 ;  /* 0x00000004150c8825 */ /* 0x008fcc00078e020c */
[----:B------:R-:W3:Y:S04]  /*0540*/  @!P0 LDG.E R13, desc[UR6][R12.64] ;  /* 0x000000060c0d8981 */ /* 0x000ee8000c1e1900 */
[----:B---3--:R1:W-:Y:S04]  /*0550*/  @!P0 STG.E desc[UR6][R8.64+0xa00], R13 ;  /* 0x000a000d08008986 */ /* 0x0083e8000c101906 */
[----:B0-----:R-:W2:Y:S02]  /*0560*/  @!P1 LDG.E R17, desc[UR6][R6.64+0xe00] ;  /* 0x000e000606119981 */ /* 0x001ea4000c1e1900 */
[----:B--2---:R-:W-:-:S06]  /*0570*/  @!P1 IMAD.WIDE R14, R17, 0x4, R14 ;  /* 0x00000004110e9825 */ /* 0x004fcc00078e020e */
[----:B------:R-:W2:Y:S01]  /*0580*/  @!P1 LDG.E R15, desc[UR6][R14.64] ;  /* 0x000000060e0f9981 */ /* 0x000ea2000c1e1900 */
[----:B------:R-:W-:-:S04]  /*0590*/  LOP3.LUT R4, R0, 0x7ffffff8, RZ, 0xc0, !PT ;  /* 0x7ffffff800047812 */ /* 0x000fc800078ec0ff */
[----:B------:R-:W-:Y:S01]  /*05a0*/  ISETP.NE.AND P0, PT, R4, 0x8, PT ;  /* 0x000000080400780c */ /* 0x000fe20003f05270 */
[----:B--2---:R1:W-:-:S12]  /*05b0*/  @!P1 STG.E desc[UR6][R8.64+0xc00], R15 ;  /* 0x000c000f08009986 */ /* 0x0043d8000c101906 */
[----:B------:R-:W-:Y:S05]  /*05c0*/  @!P0 BRA `(.L_x_223) ;  /* 0x0000000400108947 */ /* 0x000fea0003800000 */
[----:B------:R-:W0:Y:S01]  /*05d0*/  LDC.64 R6, c[0x0][0x390] ;  /* 0x0000e400ff067b82 */ /* 0x000e220000000a00 */
[----:B------:R-:W-:-:S07]  /*05e0*/  IMAD.MOV.U32 R0, RZ, RZ, 0x8 ;  /* 0x00000008ff007424 */ /* 0x000fce00078e00ff */
[----:B-1----:R-:W1:Y:S02]  /*05f0*/  LDC.64 R8, c[0x0][0x398] ;  /* 0x0000e600ff087b82 */ /* 0x002e640000000a00 */
.L_x_226:
[----:B------:R-:W-:-:S04]  /*0600*/  LEA R17, R0, R5, 0x7 ;  /* 0x0000000500117211 */ /* 0x000fc800078e38ff */
[----:B------:R-:W-:Y:S01]  /*0610*/  ISETP.GE.AND P0, PT, R17, R3, PT ;  /* 0x000000031100720c */ /* 0x000fe20003f06270 */
[----:B------:R-:W-:-:S04]  /*0620*/  IMAD.IADD R15, R2, 0x1, R17 ;  /* 0x00000001020f7824 */ /* 0x000fc800078e0211 */
[----:B0-----:R-:W-:-:S08]  /*0630*/  IMAD.WIDE R14, R15, 0x4, R6 ;  /* 0x000000040f0e7825 */ /* 0x001fd000078e0206 */
[----:B------:R-:W2:Y:S01]  /*0640*/  @!P0 LDG.E R19, desc[UR6][R14.64] ;  /* 0x000000060e138981 */ /* 0x000ea2000c1e1900 */
[----:B------:R-:W2:Y:S01]  /*0650*/  @!P0 LDC.64 R12, c[0x0][0x398] ;  /* 0x0000e600ff0c8b82 */ /* 0x000ea20000000a00 */
[----:B------:R-:W-:-:S04]  /*0660*/  IADD3 R24, PT, PT, R17, 0x80, RZ ;  /* 0x0000008011187810 */ /* 0x000fc80007ffe0ff */
[----:B------:R-:W-:-:S13]  /*0670*/  ISETP.GE.AND P1, PT, R24, R3, PT ;  /* 0x000000031800720c */ /* 0x000fda0003f26270 */
[----:B------:R-:W0:Y:S01]  /*0680*/  @!P1 LDC.64 R20, c[0x0][0x398] ;  /* 0x0000e600ff149b82 */ /* 0x000e220000000a00 */
[----:B--2---:R-:W-:-:S05]  /*0690*/  @!P0 IMAD.WIDE R12, R19, 0x4, R12 ;  /* 0x00000004130c8825 */ /* 0x004fca00078e020c */
[----:B------:R-:W2:Y:S01]  /*06a0*/  @!P0 LDG.E R29, desc[UR6][R12.64] ;  /* 0x000000060c1d8981 */ /* 0x000ea2000c1e1900 */
[----:B------:R-:W-:-:S05]  /*06b0*/  @!P0 IMAD.WIDE.U32 R18, R17, 0x4, R10 ;  /* 0x0000000411128825 */ /* 0x000fca00078e000a */
[----:B--2---:R2:W-:Y:S04]  /*06c0*/  @!P0 STG.E desc[UR6][R18.64], R29 ;  /* 0x0000001d12008986 */ /* 0x0045e8000c101906 */
[----:B------:R-:W0:Y:S01]  /*06d0*/  @!P1 LDG.E R23, desc[UR6][R14.64+0x200] ;  /* 0x000200060e179981 */ /* 0x000e22000c1e1900 */
[----:B------:R-:W-:-:S05]  /*06e0*/  VIADD R22, R17, 0x100 ;  /* 0x0000010011167836 */ /* 0x000fca0000000000 */
[----:B------:R-:W-:Y:S01]  /*06f0*/  ISETP.GE.AND P0, PT, R22, R3, PT ;  /* 0x000000031600720c */ /* 0x000fe20003f06270 */
[----:B0-----:R-:W-:-:S12]  /*0700*/  @!P1 IMAD.WIDE R20, R23, 0x4, R20 ;  /* 0x0000000417149825 */ /* 0x001fd800078e0214 */
[----:B------:R-:W2:Y:S01]  /*0710*/  @!P0 LDC.64 R22, c[0x0][0x398] ;  /* 0x0000e600ff168b82 */ /* 0x000ea20000000a00 */
[----:B------:R-:W3:Y:S01]  /*0720*/  @!P1 LDG.E R27, desc[UR6][R20.64] ;  /* 0x00000006141b9981 */ /* 0x000ee2000c1e1900 */
[----:B------:R-:W-:-:S05]  /*0730*/  IMAD.WIDE R12, R24, 0x4, R10 ;  /* 0x00000004180c7825 */ /* 0x000fca00078e020a */
[----:B---3--:R0:W-:Y:S04]  /*0740*/  @!P1 STG.E desc[UR6][R12.64], R27 ;  /* 0x0000001b0c009986 */ /* 0x0081e8000c101906 */
[----:B------:R-:W2:Y:S02]  /*0750*/  @!P0 LDG.E R25, desc[UR6][R14.64+0x400] ;  /* 0x000400060e198981 */ /* 0x000ea4000c1e1900 */
[----:B--2---:R-:W-:-:S05]  /*0760*/  @!P0 IMAD.WIDE R18, R25, 0x4, R22 ;  /* 0x0000000419128825 */ /* 0x004fca00078e0216 */
[----:B------:R-:W2:Y:S01]  /*0770*/  @!P0 LDG.E R25, desc[UR6][R18.64] ;  /* 0x0000000612198981 */ /* 0x000ea2000c1e1900 */
[----:B------:R-:W-:-:S04]  /*0780*/  IADD3 R22, PT, PT, R17, 0x180, RZ ;  /* 0x0000018011167810 */ /* 0x000fc80007ffe0ff */
[----:B------:R-:W-:-:S13]  /*0790*/  ISETP.GE.AND P1, PT, R22, R3, PT ;  /* 0x000000031600720c */ /* 0x000fda0003f26270 */
[----:B------:R-:W3:Y:S01]  /*07a0*/  @!P1 LDC.64 R20, c[0x0][0x398] ;  /* 0x0000e600ff149b82 */ /* 0x000ee20000000a00 */
[----:B--2---:R2:W-:Y:S04]  /*07b0*/  @!P0 STG.E desc[UR6][R12.64+0x200], R25 ;  /* 0x000200190c008986 */ /* 0x0045e8000c101906 */
[----:B------:R-:W3:Y:S01]  /*07c0*/  @!P1 LDG.E R23, desc[UR6][R14.64+0x600] ;  /* 0x000600060e179981 */ /* 0x000ee2000c1e1900 */
[----:B------:R-:W-:-:S05]  /*07d0*/  VIADD R22, R17, 0x200 ;  /* 0x0000020011167836 */ /* 0x000fca0000000000 */
[----:B------:R-:W-:-:S13]  /*07e0*/  ISETP.GE.AND P0, PT, R22, R3, PT ;  /* 0x000000031600720c */ /* 0x000fda0003f06270 */
[----:B------:R-:W4:Y:S01]  /*07f0*/  @!P0 LDC.64 R18, c[0x0][0x398] ;  /* 0x0000e600ff128b82 */ /* 0x000f220000000a00 */
[----:B---3--:R-:W-:-:S05]  /*0800*/  @!P1 IMAD.WIDE R20, R23, 0x4, R20 ;  /* 0x0000000417149825 */ /* 0x008fca00078e0214 */
[----:B0-----:R-:W3:Y:S04]  /*0810*/  @!P1 LDG.E R27, desc[UR6][R20.64] ;  /* 0x00000006141b9981 */ /* 0x001ee8000c1e1900 */
[----:B---3--:R0:W-:Y:S04]  /*0820*/  @!P1 STG.E desc[UR6][R12.64+0x400], R27 ;  /* 0x0004001b0c009986 */ /* 0x0081e8000c101906 */
[----:B------:R-:W4:Y:S01]  /*0830*/  @!P0 LDG.E R23, desc[UR6][R14.64+0x800] ;  /* 0x000800060e178981 */ /* 0x000f22000c1e1900 */
[----:B------:R-:W-:-:S04]  /*0840*/  IADD3 R22, PT, PT, R17, 0x280, RZ ;  /* 0x0000028011167810 */ /* 0x000fc80007ffe0ff */
[----:B------:R-:W-:-:S13]  /*0850*/  ISETP.GE.AND P1, PT, R22, R3, PT ;  /* 0x000000031600720c */ /* 0x000fda0003f26270 */
[----:B------:R-:W3:Y:S01]  /*0860*/  @!P1 LDC.64 R20, c[0x0][0x398] ;  /* 0x0000e600ff149b82 */ /* 0x000ee20000000a00 */
[----:B----4-:R-:W-:-:S05]  /*0870*/  @!P0 IMAD.WIDE R18, R23, 0x4, R18 ;  /* 0x0000000417128825 */ /* 0x010fca00078e0212 */
[----:B--2---:R-:W2:Y:S04]  /*0880*/  @!P0 LDG.E R25, desc[UR6][R18.64] ;  /* 0x0000000612198981 */ /* 0x004ea8000c1e1900 */
[----:B--2---:R0:W-:Y:S04]  /*0890*/  @!P0 STG.E desc[UR6][R12.64+0x600], R25 ;  /* 0x000600190c008986 */ /* 0x0041e8000c101906 */
[----:B------:R-:W3:Y:S01]  /*08a0*/  @!P1 LDG.E R23, desc[UR6][R14.64+0xa00] ;  /* 0x000a00060e179981 */ /* 0x000ee2000c1e1900 */
[----:B------:R-:W-:-:S05]  /*08b0*/  VIADD R22, R17, 0x300 ;  /* 0x0000030011167836 */ /* 0x000fca0000000000 */
[----:B------:R-:W-:-:S13]  /*08c0*/  ISETP.GE.AND P0, PT, R22, R3, PT ;  /* 0x000000031600720c */ /* 0x000fda0003f06270 */
[----:B------:R-:W2:Y:S01]  /*08d0*/  @!P0 LDC.64 R18, c[0x0][0x398] ;  /* 0x0000e600ff128b82 */ /* 0x000ea20000000a00 */
[----:B---3--:R-:W-:-:S06]  /*08e0*/  @!P1 IMAD.WIDE R20, R23, 0x4, R20 ;  /* 0x0000000417149825 */ /* 0x008fcc00078e0214 */
[----:B------:R-:W3:Y:S04]  /*08f0*/  @!P1 LDG.E R21, desc[UR6][R20.64] ;  /* 0x0000000614159981 */ /* 0x000ee8000c1e1900 */
[----:B---3--:R0:W-:Y:S04]  /*0900*/  @!P1 STG.E desc[UR6][R12.64+0x800], R21 ;  /* 0x000800150c009986 */ /* 0x0081e8000c101906 */
[----:B------:R-:W2:Y:S02]  /*0910*/  @!P0 LDG.E R23, desc[UR6][R14.64+0xc00] ;  /* 0x000c00060e178981 */ /* 0x000ea4000c1e1900 */
[----:B--2---:R-:W-:-:S06]  /*0920*/  @!P0 IMAD.WIDE R18, R23, 0x4, R18 ;  /* 0x0000000417128825 */ /* 0x004fcc00078e0212 */
[----:B------:R-:W2:Y:S01]  /*0930*/  @!P0 LDG.E R19, desc[UR6][R18.64] ;  /* 0x0000000612138981 */ /* 0x000ea2000c1e1900 */
[----:B------:R-:W-:Y:S01]  /*0940*/  IADD3 R22, PT, PT, R17, 0x380, RZ ;  /* 0x0000038011167810 */ /* 0x000fe20007ffe0ff */
[----:B------:R-:W-:Y:S01]  /*0950*/  VIADD R0, R0, 0x8 ;  /* 0x0000000800007836 */ /* 0x000fe20000000000 */
[----:B------:R-:W-:Y:S04]  /*0960*/  BSSY.RECONVERGENT B0, `(.L_x_224) ;  /* 0x0000009000007945 */ /* 0x000fe80003800200 */
[----:B------:R-:W-:Y:S01]  /*0970*/  ISETP.NE.AND P1, PT, R0, R4, PT ;  /* 0x000000040000720c */ /* 0x000fe20003f25270 */
[----:B--2---:R0:W-:Y:S01]  /*0980*/  @!P0 STG.E desc[UR6][R12.64+0xa00], R19 ;  /* 0x000a00130c008986 */ /* 0x0041e2000c101906 */
[----:B------:R-:W-:-:S13]  /*0990*/  ISETP.GE.AND P0, PT, R22, R3, PT ;  /* 0x000000031600720c */ /* 0x000fda0003f06270 */
[----:B0-----:R-:W-:Y:S05]  /*09a0*/  @P0 BRA `(.L_x_225) ;  /* 0x0000000000100947 */ /* 0x001fea0003800000 */
[----:B------:R-:W1:Y:S02]  /*09b0*/  LDG.E R19, desc[UR6][R14.64+0xe00] ;  /* 0x000e00060e137981 */ /* 0x000e64000c1e1900 */
[----:B-1----:R-:W-:-:S06]  /*09c0*/  IMAD.WIDE R18, R19, 0x4, R8 ;  /* 0x0000000413127825 */ /* 0x002fcc00078e0208 */
[----:B------:R-:W2:Y:S04]  /*09d0*/  LDG.E R19, desc[UR6][R18.64] ;  /* 0x0000000612137981 */ /* 0x000ea8000c1e1900 */
[----:B--2---:R0:W-:Y:S02]  /*09e0*/  STG.E desc[UR6][R12.64+0xc00], R19 ;  /* 0x000c00130c007986 */ /* 0x0041e4000c101906 */
.L_x_225:
[----:B------:R-:W-:Y:S05]  /*09f0*/  BSYNC.RECONVERGENT B0 ;  /* 0x0000000000007941 */ /* 0x000fea0003800200 */
.L_x_224:
[----:B------:R-:W-:Y:S05]  /*0a00*/  @P1 BRA `(.L_x_226) ;  /* 0xfffffff800fc1947 */ /* 0x000fea000383ffff */
.L_x_223:
[----:B------:R-:W-:-:S13]  /*0a10*/  ISETP.NE.AND P0, PT, R16, RZ, PT ;  /* 0x000000ff1000720c */ /* 0x000fda0003f05270 */
[----:B------:R-:W-:Y:S05]  /*0a20*/  @!P0 EXIT ;  /* 0x000000000000894d */ /* 0x000fea0003800000 */
[----:B------:R-:W2:Y:S01]  /*0a30*/  LDC R0, c[0x0][0x388] ;  /* 0x0000e200ff007b82 */ /* 0x000ea20000000800 */
[----:B------:R-:W-:Y:S02]  /*0a40*/  ISETP.GE.U32.AND P0, PT, R16, 0x4, PT ;  /* 0x000000041000780c */ /* 0x000fe40003f06070 */
[----:B--2---:R-:W-:-:S11]  /*0a50*/  LOP3.LUT R18, R0, 0x3, RZ, 0xc0, !PT ;  /* 0x0000000300127812 */ /* 0x004fd600078ec0ff */
[----:B------:R-:W-:Y:S05]  /*0a60*/  @!P0 BRA `(.L_x_227) ;  /* 0x00000000009c8947 */ /* 0x000fea0003800000 */
[----:B------:R-:W2:Y:S01]  /*0a70*/  LDC.64 R6, c[0x0][0x390] ;  /* 0x0000e400ff067b82 */ /* 0x000ea20000000a00 */
[----:B01----:R-:W-:-:S04]  /*0a80*/  LEA R13, R4, R5, 0x7 ;  /* 0x00000005040d7211 */ /* 0x003fc800078e38ff */
[----:B------:R-:W-:Y:S01]  /*0a90*/  ISETP.GE.AND P1, PT, R13, R3, PT ;  /* 0x000000030d00720c */ /* 0x000fe20003f26270 */
[----:B------:R-:W-:-:S12]  /*0aa0*/  IMAD.IADD R9, R2, 0x1, R13 ;  /* 0x0000000102097824 */ /* 0x000fd800078e020d */
[----:B------:R-:W0:Y:S01]  /*0ab0*/  @!P1 LDC.64 R14, c[0x0][0x398] ;  /* 0x0000e600ff0e9b82 */ /* 0x000e220000000a00 */
[----:B--2---:R-:W-:-:S05]  /*0ac0*/  IMAD.WIDE R6, R9, 0x4, R6 ;  /* 0x0000000409067825 */ /* 0x004fca00078e0206 */
[----:B------:R-:W0:Y:S01]  /*0ad0*/  @!P1 LDG.E R9, desc[UR6][R6.64] ;  /* 0x0000000606099981 */ /* 0x000e22000c1e1900 */
[----:B------:R-:W-:-:S04]  /*0ae0*/  IADD3 R8, PT, PT, R13, 0x80, RZ ;  /* 0x000000800d087810 */ /* 0x000fc80007ffe0ff */
[----:B------:R-:W-:-:S13]  /*0af0*/  ISETP.GE.AND P0, PT, R8, R3, PT ;  /* 0x000000030800720c */ /* 0x000fda0003f06270 */
[----:B------:R-:W1:Y:S01]  /*0b00*/  @!P0 LDC.64 R16, c[0x0][0x398] ;  /* 0x0000e600ff108b82 */ /* 0x000e620000000a00 */
[----:B0-----:R-:W-:-:S06]  /*0b10*/  @!P1 IMAD.WIDE R14, R9, 0x4, R14 ;  /* 0x00000004090e9825 */ /* 0x001fcc00078e020e */
[----:B------:R-:W2:Y:S01]  /*0b20*/  @!P1 LDG.E R15, desc[UR6][R14.64] ;  /* 0x000000060e0f9981 */ /* 0x000ea2000c1e1900 */
[----:B------:R-:W-:-:S05]  /*0b30*/  IMAD.WIDE R8, R13, 0x4, R10 ;  /* 0x000000040d087825 */ /* 0x000fca00078e020a */
[----:B--2---:R0:W-:Y:S04]  /*0b40*/  @!P1 STG.E desc[UR6][R8.64], R15 ;  /* 0x0000000f08009986 */ /* 0x0041e8000c101906 */
[----:B------:R-:W1:Y:S02]  /*0b50*/  @!P0 LDG.E R19, desc[UR6][R6.64+0x200] ;  /* 0x0002000606138981 */ /* 0x000e64000c1e1900 */
[----:B-1----:R-:W-:-:S06]  /*0b60*/  @!P0 IMAD.WIDE R16, R19, 0x4, R16 ;  /* 0x0000000413108825 */ /* 0x002fcc00078e0210 */
[----:B------:R-:W2:Y:S01]  /*0b70*/  @!P0 LDG.E R17, desc[UR6][R16.64] ;  /* 0x0000000610118981 */ /* 0x000ea2000c1e1900 */
[C---:B------:R-:W-:Y:S01]  /*0b80*/  VIADD R12, R13.reuse, 0x100 ;  /* 0x000001000d0c7836 */ /* 0x040fe20000000000 */
[----:B------:R-:W-:Y:S01]  /*0b90*/  IADD3 R20, PT, PT, R13, 0x180, RZ ;  /* 0x000001800d147810 */ /* 0x000fe20007ffe0ff */
[----:B------:R-:W-:Y:S03]  /*0ba0*/  BSSY.RECONVERGENT B0, `(.L_x_228) ;  /* 0x000000a000007945 */ /* 0x000fe60003800200 */
[-C--:B------:R-:W-:Y:S02]  /*0bb0*/  ISETP.GE.AND P1, PT, R12, R3.reuse, PT ;  /* 0x000000030c00720c */ /* 0x080fe40003f26270 */
[----:B------:R-:W-:Y:S01]  /*0bc0*/  ISETP.GE.AND P2, PT, R20, R3, PT ;  /* 0x000000031400720c */ /* 0x000fe20003f46270 */
[----:B--2---:R0:W-:Y:S10]  /*0bd0*/  @!P0 STG.E desc[UR6][R8.64+0x200], R17 ;  /* 0x0002001108008986 */ /* 0x0041f4000c101906 */
[----:B------:R-:W-:Y:S05]  /*0be0*/  @P1 BRA `(.L_x_229) ;  /* 0x0000000000141947 */ /* 0x000fea0003800000 */
[----:B0-----:R-:W2:Y:S01]  /*0bf0*/  LDG.E R15, desc[UR6][R6.64+0x400] ;  /* 0x00040006060f7981 */ /* 0x001ea2000c1e1900 */
[----:B------:R-:W2:Y:S02]  /*0c00*/  LDC.64 R12, c[0x0][0x398] ;  /* 0x0000e600ff0c7b82 */ /* 0x000ea40000000a00 */
[----:B--2---:R-:W-:-:S06]  /*0c10*/  IMAD.WIDE R12, R15, 0x4, R12 ;  /* 0x000000040f0c7825 */ /* 0x004fcc00078e020c */
[----:B------:R-:W2:Y:S04]  /*0c20*/  LDG.E R13, desc[UR6][R12.64] ;  /* 0x000000060c0d7981 */ /* 0x000ea8000c1e1900 */
[----:B--2---:R1:W-:Y:S02]  /*0c30*/  STG.E desc[UR6][R8.64+0x400], R13 ;  /* 0x0004000d08007986 */ /* 0x0043e4000c101906 */
.L_x_229:
[----:B------:R-:W-:Y:S05]  /*0c40*/  BSYNC.RECONVERGENT B0 ;  /* 0x0000000000007941 */ /* 0x000fea0003800200 */
.L_x_228:
[----:B------:R-:W-:Y:S04]  /*0c50*/  BSSY.RECONVERGENT B0, `(.L_x_230) ;  /* 0x0000007000007945 */ /* 0x000fe80003800200 */
[----:B------:R-:W-:Y:S05]  /*0c60*/  @P2 BRA `(.L_x_231) ;  /* 0x0000000000142947 */ /* 0x000fea0003800000 */
[----:B------:R-:W2:Y:S01]  /*0c70*/  LDG.E R7, desc[UR6][R6.64+0x600] ;  /* 0x0006000606077981 */ /* 0x000ea2000c1e1900 */
[----:B-1----:R-:W2:Y:S02]  /*0c80*/  LDC.64 R12, c[0x0][0x398] ;  /* 0x0000e600ff0c7b82 */ /* 0x002ea40000000a00 */
[----:B--2---:R-:W-:-:S06]  /*0c90*/  IMAD.WIDE R12, R7, 0x4, R12 ;  /* 0x00000004070c7825 */ /* 0x004fcc00078e020c */
[----:B------:R-:W2:Y:S04]  /*0ca0*/  LDG.E R13, desc[UR6][R12.64] ;  /* 0x000000060c0d7981 */ /* 0x000ea8000c1e1900 */
[----:B--2---:R2:W-:Y:S02]  /*0cb0*/  STG.E desc[UR6][R8.64+0x600], R13 ;  /* 0x0006000d08007986 */ /* 0x0045e4000c101906 */
.L_x_231:
[----:B------:R-:W-:Y:S05]  /*0cc0*/  BSYNC.RECONVERGENT B0 ;  /* 0x0000000000007941 */ /* 0x000fea0003800200 */
.L_x_230:
[----:B------:R-:W-:-:S07]  /*0cd0*/  VIADD R4, R4, 0x4 ;  /* 0x0000000404047836 */ /* 0x000fce0000000000 */
.L_x_227:
[----:B------:R-:W-:-:S13]  /*0ce0*/  ISETP.NE.AND P0, PT, R18, RZ, PT ;  /* 0x000000ff1200720c */ /* 0x000fda0003f05270 */
[----:B------:R-:W-:Y:S05]  /*0cf0*/  @!P0 EXIT ;  /* 0x000000000000894d */ /* 0x000fea0003800000 */
[----:B------:R-:W-:Y:S02]  /*0d00*/  ISETP.NE.AND P1, PT, R18, 0x1, PT ;  /* 0x000000011200780c */ /* 0x000fe40003f25270 */
[----:B------:R-:W-:-:S04]  /*0d10*/  LOP3.LUT R0, R0, 0x1, RZ, 0xc0, !PT ;  /* 0x0000000100007812 */ /* 0x000fc800078ec0ff */
[----:B------:R-:W-:-:S07]  /*0d20*/  ISETP.NE.U32.AND P0, PT, R0, 0x1, PT ;  /* 0x000000010000780c */ /* 0x000fce0003f05070 */
[----:B------:R-:W-:Y:S06]  /*0d30*/  @!P1 BRA `(.L_x_232) ;  /* 0x00000000004c9947 */ /* 0x000fec0003800000 */
[----:B012---:R-:W0:Y:S01]  /*0d40*/  LDC.64 R12, c[0x0][0x390] ;  /* 0x0000e400ff0c7b82 */ /* 0x007e220000000a00 */
[----:B------:R-:W-:-:S04]  /*0d50*/  LEA R15, R4, R5, 0x7 ;  /* 0x00000005040f7211 */ /* 0x000fc800078e38ff */
[----:B------:R-:W-:Y:S01]  /*0d60*/  ISETP.GE.AND P1, PT, R15, R3, PT ;  /* 0x000000030f00720c */ /* 0x000fe20003f26270 */
[----:B------:R-:W-:-:S04]  /*0d70*/  IMAD.IADD R7, R2, 0x1, R15 ;  /* 0x0000000102077824 */ /* 0x000fc800078e020f */
[----:B0-----:R-:W-:-:S08]  /*0d80*/  IMAD.WIDE R12, R7, 0x4, R12 ;  /* 0x00000004070c7825 */ /* 0x001fd000078e020c */
[----:B------:R-:W0:Y:S01]  /*0d90*/  @!P1 LDC.64 R6, c[0x0][0x398] ;  /* 0x0000e600ff069b82 */ /* 0x000e220000000a00 */
[----:B------:R-:W0:Y:S01]  /*0da0*/  @!P1 LDG.E R9, desc[UR6][R12.64] ;  /* 0x000000060c099981 */ /* 0x000e22000c1e1900 */
[----:B------:R-:W-:-:S04]  /*0db0*/  IADD3 R0, PT, PT, R15, 0x80, RZ ;  /* 0x000000800f007810 */ /* 0x000fc80007ffe0ff */
[----:B------:R-:W-:Y:S01]  /*0dc0*/  ISETP.GE.AND P2, PT, R0, R3, PT ;  /* 0x000000030000720c */ /* 0x000fe20003f46270 */
[----:B0-----:R-:W-:-:S12]  /*0dd0*/  @!P1 IMAD.WIDE R6, R9, 0x4, R6 ;  /* 0x0000000409069825 */ /* 0x001fd800078e0206 */
[----:B------:R-:W0:Y:S01]  /*0de0*/  @!P2 LDC.64 R8, c[0x0][0x398] ;  /* 0x0000e600ff08ab82 */ /* 0x000e220000000a00 */
[----:B------:R-:W2:Y:S01]  /*0df0*/  @!P1 LDG.E R7, desc[UR6][R6.64] ;  /* 0x0000000606079981 */ /* 0x000ea2000c1e1900 */
[----:B------:R-:W-:-:S05]  /*0e00*/  IMAD.WIDE R14, R15, 0x4, R10 ;  /* 0x000000040f0e7825 */ /* 0x000fca00078e020a */
[----:B--2---:R3:W-:Y:S04]  /*0e10*/  @!P1 STG.E desc[UR6][R14.64], R7 ;  /* 0x000000070e009986 */ /* 0x0047e8000c101906 */
[----:B------:R-:W0:Y:S02]  /*0e20*/  @!P2 LDG.E R17, desc[UR6][R12.64+0x200] ;  /* 0x000200060c11a981 */ /* 0x000e24000c1e1900 */
[----:B0-----:R-:W-:-:S06]  /*0e30*/  @!P2 IMAD.WIDE R8, R17, 0x4, R8 ;  /* 0x000000041108a825 */ /* 0x001fcc00078e0208 */
[----:B------:R-:W2:Y:S01]  /*0e40*/  @!P2 LDG.E R9, desc[UR6][R8.64] ;  /* 0x000000060809a981 */ /* 0x000ea2000c1e1900 */
[----:B------:R-:W-:-:S03]  /*0e50*/  VIADD R4, R4, 0x2 ;  /* 0x0000000204047836 */ /* 0x000fc60000000000 */
[----:B--2---:R3:W-:Y:S04]  /*0e60*/  @!P2 STG.E desc[UR6][R14.64+0x200], R9 ;  /* 0x000200090e00a986 */ /* 0x0047e8000c101906 */
.L_x_232:
[----:B------:R-:W-:Y:S05]  /*0e70*/  @P0 EXIT ;  /* 0x000000000000094d */ /* 0x000fea0003800000 */
[----:B0--3--:R-:W-:-:S04]  /*0e80*/  LEA R7, R4, R5, 0x7 ;  /* 0x0000000504077211 */ /* 0x009fc800078e38ff */
[----:B------:R-:W-:-:S13]  /*0e90*/  ISETP.GE.AND P0, PT, R7, R3, PT ;  /* 0x000000030700720c */ /* 0x000fda0003f06270 */
[----:B------:R-:W-:Y:S05]  /*0ea0*/  @P0 EXIT ;  /* 0x000000000000094d */ /* 0x000fea0003800000 */
[----:B------:R-:W0:Y:S01]  /*0eb0*/  LDC.64 R4, c[0x0][0x390] ;  /* 0x0000e400ff047b82 */ /* 0x000e220000000a00 */
[----:B------:R-:W-:-:S04]  /*0ec0*/  IMAD.IADD R3, R2, 0x1, R7 ;  /* 0x0000000102037824 */ /* 0x000fc800078e0207 */
[----:B0-----:R-:W-:-:S03]  /*0ed0*/  IMAD.WIDE R2, R3, 0x4, R4 ;  /* 0x0000000403027825 */ /* 0x001fc600078e0204 */
[----:B------:R-:W0:Y:S03]  /*0ee0*/  LDC.64 R4, c[0x0][0x398] ;  /* 0x0000e600ff047b82 */ /* 0x000e260000000a00 */
[----:B------:R-:W0:Y:S02]  /*0ef0*/  LDG.E R3, desc[UR6][R2.64] ;  /* 0x0000000602037981 */ /* 0x000e24000c1e1900 */
[----:B0-----:R-:W-:-:S06]  /*0f00*/  IMAD.WIDE R4, R3, 0x4, R4 ;  /* 0x0000000403047825 */ /* 0x001fcc00078e0204 */
[----:B------:R-:W3:Y:S01]  /*0f10*/  LDG.E R5, desc[UR6][R4.64] ;  /* 0x0000000604057981 */ /* 0x000ee2000c1e1900 */
[----:B------:R-:W-:-:S05]  /*0f20*/  IMAD.WIDE R10, R7, 0x4, R10 ;  /* 0x00000004070a7825 */ /* 0x000fca00078e020a */
[----:B---3--:R-:W-:Y:S01]  /*0f30*/  STG.E desc[UR6][R10.64], R5 ;  /* 0x000000050a007986 */ /* 0x008fe2000c101906 */
[----:B------:R-:W-:Y:S05]  /*0f40*/  EXIT ;  /* 0x000000000000794d */ /* 0x000fea0003800000 */
.L_x_222:
[----:B------:R-:W-:-:S13]  /*0f50*/  ISETP.GE.AND P0, PT, R0, 0x1, PT ;  /* 0x000000010000780c */ /* 0x000fda0003f06270 */
[----:B------:R-:W-:Y:S05]  /*0f60*/  @!P0 EXIT ;  /* 0x000000000000894d */ /* 0x000fea0003800000 */
[----:B------:R-:W0:Y:S01]  /*0f70*/  S2R R4, SR_TID.X ;  /* 0x0000000000047919 */ /* 0x000e220000002100 */
[C---:B------:R-:W-:Y:S02]  /*0f80*/  ISETP.GE.U32.AND P1, PT, R0.reuse, 0x8, PT ;  /* 0x000000080000780c */ /* 0x040fe40003f26070 */
[----:B------:R-:W-:Y:S02]  /*0f90*/  LOP3.LUT R3, R0, 0x7, RZ, 0xc0, !PT ;  /* 0x0000000700037812 */ /* 0x000fe400078ec0ff */
[----:B------:R-:W-:Y:S02]  /*0fa0*/  MOV R5, RZ ;  /* 0x000000ff00057202 */ /* 0x000fe40000000f00 */
[----:B------:R-:W-:-:S07]  /*0fb0*/  ISETP.NE.AND P0, PT, R3, RZ, PT ;  /* 0x000000ff0300720c */ /* 0x000fce0003f05270 */
[----:B------:R-:W-:Y:S06]  /*0fc0*/  @!P1 BRA `(.L_x_233) ;  /* 0x0000000000e09947 */ /* 0x000fec0003800000 */
[----:B------:R-:W1:Y:S01]  /*0fd0*/  LDCU.64 UR4, c[0x0][0x390] ;  /* 0x00007200ff0477ac */ /* 0x000e620008000a00 */
[----:B0-----:R-:W-:Y:S01]  /*0fe0*/  IMAD.WIDE.U32 R14, R4, 0x4, R10 ;  /* 0x00000004040e7825 */ /* 0x001fe200078e000a */
[----:B------:R-:W-:Y:S02]  /*0ff0*/  LOP3.LUT R5, R0, 0x7ffffff8, RZ, 0xc0, !PT ;  /* 0x7ffffff800057812 */ /* 0x000fe400078ec0ff */
[----:B------:R-:W-:Y:S01]  /*1000*/  IADD3 R12, P1, PT, R10, 0x600, RZ ;  /* 0x000006000a0c7810 */ /* 0x000fe20007f3e0ff */
[----:B------:R-:W-:Y:S01]  /*1010*/  VIADD R8, R4, 0x80 ;  /* 0x0000008004087836 */ /* 0x000fe20000000000 */
[----:B------:R-:W-:Y:S01]  /*1020*/  IADD3 R9, PT, PT, R6, UR8, R4 ;  /* 0x0000000806097c10 */ /* 0x000fe2000fffe004 */
[----:B------:R-:W-:Y:S01]  /*1030*/  IMAD.MOV.U32 R6, RZ, RZ, R14 ;  /* 0x000000ffff067224 */ /* 0x000fe200078e000e */
[----:B------:R-:W-:Y:S01]  /*1040*/  MOV R7, R15 ;  /* 0x0000000f00077202 */ /* 0x000fe20000000f00 */
[----:B------:R-:W-:Y:S01]  /*1050*/  IMAD.MOV R26, RZ, RZ, -R5 ;  /* 0x000000ffff1a7224 */ /* 0x000fe200078e0a05 */
[----:B------:R-:W-:Y:S01]  /*1060*/  IADD3.X R13, PT, PT, RZ, R11, RZ, P1, !PT ;  /* 0x0000000bff0d7210 */ /* 0x000fe20000ffe4ff */
[----:B-1----:R-:W-:-:S04]  /*1070*/  UIADD3 UR4, UP0, UPT, UR4, 0x800, URZ ;  /* 0x0000080004047890 */ /* 0x002fc8000ff1e0ff */
[----:B------:R-:W-:-:S12]  /*1080*/  UIADD3.X UR5, UPT, UPT, URZ, UR5, URZ, UP0, !UPT ;  /* 0x00000005ff057290 */ /* 0x000fd800087fe4ff */
.L_x_234:
[----:B------:R-:W-:Y:S01]  /*1090*/  MOV R18, UR4 ;  /* 0x0000000400127c02 */ /* 0x000fe20008000f00 */
[----:B------:R-:W-:Y:S01]  /*10a0*/  IMAD.U32 R19, RZ, RZ, UR5 ;  /* 0x00000005ff137e24 */ /* 0x000fe2000f8e00ff */
[----:B--2---:R-:W0:Y:S03]  /*10b0*/  LDC.64 R16, c[0x0][0x398] ;  /* 0x0000e600ff107b82 */ /* 0x004e260000000a00 */
[----:B------:R-:W-:-:S05]  /*10c0*/  IMAD.WIDE R18, R9, 0x4, R18 ;  /* 0x0000000409127825 */ /* 0x000fca00078e0212 */
[----:B------:R-:W0:Y:S02]  /*10d0*/  LDG.E R21, desc[UR6][R18.64+-0x800] ;  /* 0xfff8000612157981 */ /* 0x000e24000c1e1900 */
[----:B0-----:R-:W-:-:S06]  /*10e0*/  IMAD.WIDE R20, R21, 0x4, R16 ;  /* 0x0000000415147825 */ /* 0x001fcc00078e0210 */
[----:B------:R-:W2:Y:S04]  /*10f0*/  LDG.E R21, desc[UR6][R20.64] ;  /* 0x0000000614157981 */ /* 0x000ea8000c1e1900 */
[----:B--2---:R0:W-:Y:S04]  /*1100*/  STG.E desc[UR6][R6.64], R21 ;  /* 0x0000001506007986 */ /* 0x0041e8000c101906 */
[----:B------:R-:W2:Y:S02]  /*1110*/  LDG.E R23, desc[UR6][R18.64+-0x600] ;  /* 0xfffa000612177981 */ /* 0x000ea4000c1e1900 */
[----:B--2---:R-:W-:-:S05]  /*1120*/  IMAD.WIDE R22, R23, 0x4, R16 ;  /* 0x0000000417167825 */ /* 0x004fca00078e0210 */
[----:B------:R-:W2:Y:S01]  /*1130*/  LDG.E R27, desc[UR6][R22.64] ;  /* 0x00000006161b7981 */ /* 0x000ea2000c1e1900 */
[----:B------:R-:W-:-:S05]  /*1140*/  IMAD.WIDE R14, R8, 0x4, R12 ;  /* 0x00000004080e7825 */ /* 0x000fca00078e020c */
[----:B--2---:R1:W-:Y:S04]  /*1150*/  STG.E desc[UR6][R14.64+-0x600], R27 ;  /* 0xfffa001b0e007986 */ /* 0x0043e8000c101906 */
[----:B------:R-:W2:Y:S02]  /*1160*/  LDG.E R25, desc[UR6][R18.64+-0x400] ;  /* 0xfffc000612197981 */ /* 0x000ea4000c1e1900 */
[----:B--2---:R-:W-:-:S05]  /*1170*/  IMAD.WIDE R24, R25, 0x4, R16 ;  /* 0x0000000419187825 */ /* 0x004fca00078e0210 */
[----:B------:R-:W2:Y:S04]  /*1180*/  LDG.E R29, desc[UR6][R24.64] ;  /* 0x00000006181d7981 */ /* 0x000ea8000c1e1900 */
[----:B--2---:R2:W-:Y:S04]  /*1190*/  STG.E desc[UR6][R14.64+-0x400], R29 ;  /* 0xfffc001d0e007986 */ /* 0x0045e8000c101906 */
[----:B------:R-:W0:Y:S02]  /*11a0*/  LDG.E R20, desc[UR6][R18.64+-0x200] ;  /* 0xfffe000612147981 */ /* 0x000e24000c1e1900 */
[----:B0-----:R-:W-:-:S05]  /*11b0*/  IMAD.WIDE R20, R20, 0x4, R16 ;  /* 0x0000000414147825 */ /* 0x001fca00078e0210 */
[----:B------:R-:W3:Y:S04]  /*11c0*/  LDG.E R28, desc[UR6][R20.64] ;  /* 0x00000006141c7981 */ /* 0x000ee8000c1e1900 */
[----:B---3--:R2:W-:Y:S04]  /*11d0*/  STG.E desc[UR6][R14.64+-0x200], R28 ;  /* 0xfffe001c0e007986 */ /* 0x0085e8000c101906 */
[----:B------:R-:W3:Y:S02]  /*11e0*/  LDG.E R23, desc[UR6][R18.64] ;  /* 0x0000000612177981 */ /* 0x000ee4000c1e1900 */
[----:B---3--:R-:W-:-:S06]  /*11f0*/  IMAD.WIDE R22, R23, 0x4, R16 ;  /* 0x0000000417167825 */ /* 0x008fcc00078e0210 */
[----:B------:R-:W3:Y:S04]  /*1200*/  LDG.E R23, desc[UR6][R22.64] ;  /* 0x0000000616177981 */ /* 0x000ee8000c1e1900 */
[----:B---3--:R2:W-:Y:S04]  /*1210*/  STG.E desc[UR6][R14.64], R23 ;  /* 0x000000170e007986 */ /* 0x0085e8000c101906 */
[----:B-1----:R-:W3:Y:S02]  /*1220*/  LDG.E R27, desc[UR6][R18.64+0x200] ;  /* 0x00020006121b7981 */ /* 0x002ee4000c1e1900 */
[----:B---3--:R-:W-:-:S06]  /*1230*/  IMAD.WIDE R24, R27, 0x4, R16 ;  /* 0x000000041b187825 */ /* 0x008fcc00078e0210 */
[----:B------:R-:W3:Y:S04]  /*1240*/  LDG.E R25, desc[UR6][R24.64] ;  /* 0x0000000618197981 */ /* 0x000ee8000c1e1900 */
[----:B---3--:R2:W-:Y:S04]  /*1250*/  STG.E desc[UR6][R14.64+0x200], R25 ;  /* 0x000200190e007986 */ /* 0x0085e8000c101906 */
[----:B------:R-:W3:Y:S02]  /*1260*/  LDG.E R27, desc[UR6][R18.64+0x400] ;  /* 0x00040006121b7981 */ /* 0x000ee4000c1e1900 */
[----:B---3--:R-:W-:-:S06]  /*1270*/  IMAD.WIDE R20, R27, 0x4, R16 ;  /* 0x000000041b147825 */ /* 0x008fcc00078e0210 */
[----:B------:R-:W3:Y:S04]  /*1280*/  LDG.E R21, desc[UR6][R20.64] ;  /* 0x0000000614157981 */ /* 0x000ee8000c1e1900 */
[----:B---3--:R2:W-:Y:S04]  /*1290*/  STG.E desc[UR6][R14.64+0x400], R21 ;  /* 0x000400150e007986 */ /* 0x0085e8000c101906 */
[----:B------:R-:W3:Y:S02]  /*12a0*/  LDG.E R27, desc[UR6][R18.64+0x600] ;  /* 0x00060006121b7981 */ /* 0x000ee4000c1e1900 */
[----:B---3--:R-:W-:-:S06]  /*12b0*/  IMAD.WIDE R16, R27, 0x4, R16 ;  /* 0x000000041b107825 */ /* 0x008fcc00078e0210 */
[----:B------:R-:W3:Y:S01]  /*12c0*/  LDG.E R17, desc[UR6][R16.64] ;  /* 0x0000000610117981 */ /* 0x000ee2000c1e1900 */
[----:B------:R-:W-:Y:S01]  /*12d0*/  IADD3 R26, PT, PT, R26, 0x8, RZ ;  /* 0x000000081a1a7810 */ /* 0x000fe20007ffe0ff */
[----:B------:R-:W-:Y:S01]  /*12e0*/  VIADD R9, R9, 0x400 ;  /* 0x0000040009097836 */ /* 0x000fe20000000000 */
[----:B------:R-:W-:Y:S02]  /*12f0*/  IADD3 R6, P2, PT, R6, 0x1000, RZ ;  /* 0x0000100006067810 */ /* 0x000fe40007f5e0ff */
[----:B------:R-:W-:Y:S02]  /*1300*/  ISETP.NE.AND P1, PT, R26, RZ, PT ;  /* 0x000000ff1a00720c */ /* 0x000fe40003f25270 */
[----:B------:R-:W-:Y:S01]  /*1310*/  IADD3 R8, PT, PT, R8, 0x400, RZ ;  /* 0x0000040008087810 */ /* 0x000fe20007ffe0ff */
[----:B------:R-:W-:Y:S01]  /*1320*/  IMAD.X R7, RZ, RZ, R7, P2 ;  /* 0x000000ffff077224 */ /* 0x000fe200010e0607 */
[----:B---3--:R2:W-:Y:S09]  /*1330*/  STG.E desc[UR6][R14.64+0x600], R17 ;  /* 0x000600110e007986 */ /* 0x0085f2000c101906 */
[----:B------:R-:W-:Y:S05]  /*1340*/  @P1 BRA `(.L_x_234) ;  /* 0xfffffffc00501947 */ /* 0x000fea000383ffff */
.L_x_233:
[----:B------:R-:W-:Y:S05]  /*1350*/  @!P0 EXIT ;  /* 0x000000000000894d */ /* 0x000fea0003800000 */
[----:B------:R-:W-:Y:S02]  /*1360*/  ISETP.GE.U32.AND P0, PT, R3, 0x4, PT ;  /* 0x000000040300780c */ /* 0x000fe40003f06070 */
[----:B------:R-:W-:-:S04]  /*1370*/  LOP3.LUT R20, R0, 0x3, RZ, 0xc0, !PT ;  /* 0x0000000300147812 */ /* 0x000fc800078ec0ff */
[----:B------:R-:W-:-:S07]  /*1380*/  ISETP.NE.AND P1, PT, R20, RZ, PT ;  /* 0x000000ff1400720c */ /* 0x000fce0003f25270 */
[----:B------:R-:W-:Y:S06]  /*1390*/  @!P0 BRA `(.L_x_235) ;  /* 0x00000000005c8947 */ /* 0x000fec0003800000 */
[----:B------:R-:W1:Y:S01]  /*13a0*/  LDC.64 R8, c[0x0][0x390] ;  /* 0x0000e400ff087b82 */ /* 0x000e620000000a00 */
[----:B0-----:R-:W-:-:S05]  /*13b0*/  LEA R13, R5, R4, 0x7 ;  /* 0x00000004050d7211 */ /* 0x001fca00078e38ff */
[----:B------:R-:W-:Y:S02]  /*13c0*/  IMAD.IADD R3, R2, 0x1, R13 ;  /* 0x0000000102037824 */ /* 0x000fe400078e020d */
[----:B------:R-:W0:Y:S02]  /*13d0*/  LDC.64 R6, c[0x0][0x398] ;  /* 0x0000e600ff067b82 */ /* 0x000e240000000a00 */
[----:B-1----:R-:W-:-:S05]  /*13e0*/  IMAD.WIDE R8, R3, 0x4, R8 ;  /* 0x0000000403087825 */ /* 0x002fca00078e0208 */
[----:B--2---:R-:W0:Y:S02]  /*13f0*/  LDG.E R15, desc[UR6][R8.64] ;  /* 0x00000006080f7981 */ /* 0x004e24000c1e1900 */
[----:B0-----:R-:W-:-:S06]  /*1400*/  IMAD.WIDE R14, R15, 0x4, R6 ;  /* 0x000000040f0e7825 */ /* 0x001fcc00078e0206 */
[----:B------:R-:W2:Y:S01]  /*1410*/  LDG.E R15, desc[UR6][R14.64] ;  /* 0x000000060e0f7981 */ /* 0x000ea2000c1e1900 */
[----:B------:R-:W-:-:S05]  /*1420*/  IMAD.WIDE R12, R13, 0x4, R10 ;  /* 0x000000040d0c7825 */ /* 0x000fca00078e020a */
[----:B--2---:R1:W-:Y:S04]  /*1430*/  STG.E desc[UR6][R12.64], R15 ;  /* 0x0000000f0c007986 */ /* 0x0043e8000c101906 */
[----:B------:R-:W2:Y:S02]  /*1440*/  LDG.E R17, desc[UR6][R8.64+0x200] ;  /* 0x0002000608117981 */ /* 0x000ea4000c1e1900 */
[----:B--2---:R-:W-:-:S06]  /*1450*/  IMAD.WIDE R16, R17, 0x4, R6 ;  /* 0x0000000411107825 */ /* 0x004fcc00078e0206 */
[----:B------:R-:W2:Y:S04]  /*1460*/  LDG.E R17, desc[UR6][R16.64] ;  /* 0x0000000610117981 */ /* 0x000ea8000c1e1900 */
[----:B--2---:R1:W-:Y:S04]  /*1470*/  STG.E desc[UR6][R12.64+0x200], R17 ;  /* 0x000200110c007986 */ /* 0x0043e8000c101906 */
[----:B------:R-:W2:Y:S02]  /*1480*/  LDG.E R19, desc[UR6][R8.64+0x400] ;  /* 0x0004000608137981 */ /* 0x000ea4000c1e1900 */
[----:B--2---:R-:W-:-:S06]  /*1490*/  IMAD.WIDE R18, R19, 0x4, R6 ;  /* 0x0000000413127825 */ /* 0x004fcc00078e0206 */
[----:B------:R-:W2:Y:S04]  /*14a0*/  LDG.E R19, desc[UR6][R18.64] ;  /* 0x0000000612137981 */ /* 0x000ea8000c1e1900 */
[----:B--2---:R1:W-:Y:S04]  /*14b0*/  STG.E desc[UR6][R12.64+0x400], R19 ;  /* 0x000400130c007986 */ /* 0x0043e8000c101906 */
[----:B------:R-:W2:Y:S02]  /*14c0*/  LDG.E R3, desc[UR6][R8.64+0x600] ;  /* 0x0006000608037981 */ /* 0x000ea4000c1e1900 */
[----:B--2---:R-:W-:-:S06]  /*14d0*/  IMAD.WIDE R6, R3, 0x4, R6 ;  /* 0x0000000403067825 */ /* 0x004fcc00078e0206 */
[----:B------:R-:W2:Y:S01]  /*14e0*/  LDG.E R7, desc[UR6][R6.64] ;  /* 0x0000000606077981 */ /* 0x000ea2000c1e1900 */
[----:B------:R-:W-:-:S03]  /*14f0*/  IADD3 R5, PT, PT, R5, 0x4, RZ ;  /* 0x0000000405057810 */ /* 0x000fc60007ffe0ff */
[----:B--2---:R1:W-:Y:S04]  /*1500*/  STG.E desc[UR6][R12.64+0x600], R7 ;  /* 0x000600070c007986 */ /* 0x0043e8000c101906 */
.L_x_235:
[----:B------:R-:W-:Y:S05]  /*1510*/  @!P1 EXIT ;  /* 0x000000000000994d */ /* 0x000fea0003800000 */
[----:B------:R-:W-:Y:S02]  /*1520*/  ISETP.NE.AND P0, PT, R20, 0x1, PT ;  /* 0x000000011400780c */ /* 0x000fe40003f05270 */
[----:B------:R-:W-:-:S04]  /*1530*/  LOP3.LUT R0, R0, 0x1, RZ, 0xc0, !PT ;  /* 0x0000000100007812 */ /* 0x000fc800078ec0ff */
[----:B------:R-:W-:-:S07]  /*1540*/  ISETP.NE.U32.AND P1, PT, R0, 0x1, PT ;  /* 0x000000010000780c */ /* 0x000fce0003f25070 */
[----:B------:R-:W-:Y:S06]  /*1550*/  @!P0 BRA `(.L_x_236) ;  /* 0x00000000003c8947 */ /* 0x000fec0003800000 */
[----:B-1----:R-:W1:Y:S01]  /*1560*/  LDC.64 R6, c[0x0][0x390] ;  /* 0x0000e400ff067b82 */ /* 0x002e620000000a00 */
[----:B0-2---:R-:W-:-:S05]  /*1570*/  IMAD R15, R5, 0x80, R4 ;  /* 0x00000080050f7824 */ /* 0x005fca00078e0204 */
[----:B------:R-:W-:Y:S02]  /*1580*/  IADD3 R13, PT, PT, R2, R15, RZ ;  /* 0x0000000f020d7210 */ /* 0x000fe40007ffe0ff */
[----:B------:R-:W0:Y:S03]  /*1590*/  LDC.64 R8, c[0x0][0x398] ;  /* 0x0000e600ff087b82 */ /* 0x000e260000000a00 */
[----:B-1----:R-:W-:-:S05]  /*15a0*/  IMAD.WIDE R12, R13, 0x4, R6 ;  /* 0x000000040d0c7825 */ /* 0x002fca00078e0206 */
[----:B------:R-:W0:Y:S02]  /*15b0*/  LDG.E R7, desc[UR6][R12.64] ;  /* 0x000000060c077981 */ /* 0x000e24000c1e1900 */
[----:B0-----:R-:W-:-:S06]  /*15c0*/  IMAD.WIDE R6, R7, 0x4, R8 ;  /* 0x0000000407067825 */ /* 0x001fcc00078e0208 */
[----:B------:R-:W2:Y:S01]  /*15d0*/  LDG.E R7, desc[UR6][R6.64] ;  /* 0x0000000606077981 */ /* 0x000ea2000c1e1900 */
[----:B------:R-:W-:-:S05]  /*15e0*/  IMAD.WIDE R14, R15, 0x4, R10 ;  /* 0x000000040f0e7825 */ /* 0x000fca00078e020a */
[----:B--2---:R3:W-:Y:S04]  /*15f0*/  STG.E desc[UR6][R14.64], R7 ;  /* 0x000000070e007986 */ /* 0x0047e8000c101906 */
[----:B------:R-:W2:Y:S02]  /*1600*/  LDG.E R3, desc[UR6][R12.64+0x200] ;  /* 0x000200060c037981 */ /* 0x000ea4000c1e1900 */
[----:B--2---:R-:W-:-:S06]  /*1610*/  IMAD.WIDE R8, R3, 0x4, R8 ;  /* 0x0000000403087825 */ /* 0x004fcc00078e0208 */
[----:B------:R-:W2:Y:S01]  /*1620*/  LDG.E R9, desc[UR6][R8.64] ;  /* 0x0000000608097981 */ /* 0x000ea2000c1e1900 */
[----:B------:R-:W-:-:S03]  /*1630*/  VIADD R5, R5, 0x2 ;  /* 0x0000000205057836 */ /* 0x000fc60000000000 */
[----:B--2---:R3:W-:Y:S04]  /*1640*/  STG.E desc[UR6][R14.64+0x200], R9 ;  /* 0x000200090e007986 */ /* 0x0047e8000c101906 */
.L_x_236:
[----:B------:R-:W-:Y:S05]  /*1650*/  @P1 EXIT ;  /* 0x000000000000194d */ /* 0x000fea0003800000 */
[----:B-1-3--:R-:W1:Y:S01]  /*1660*/  LDC.64 R6, c[0x0][0x390] ;  /* 0x0000e400ff067b82 */ /* 0x00ae620000000a00 */
[----:B0-----:R-:W-:-:S04]  /*1670*/  LEA R9, R5, R4, 0x7 ;  /* 0x0000000405097211 */ /* 0x001fc800078e38ff */
[----:B------:R-:W-:-:S03]  /*1680*/  IADD3 R3, PT, PT, R2, R9, RZ ;  /* 0x0000000902037210 */ /* 0x000fc60007ffe0ff */
[----:B------:R-:W0:Y:S02]  /*1690*/  LDC.64 R4, c[0x0][0x398] ;  /* 0x0000e600ff047b82 */ /* 0x000e240000000a00 */
[----:B-1----:R-:W-:-:S06]  /*16a0*/  IMAD.WIDE R2, R3, 0x4, R6 ;  /* 0x0000000403027825 */ /* 0x002fcc00078e0206 */
[----:B------:R-:W0:Y:S02]  /*16b0*/  LDG.E R3, desc[UR6][R2.64] ;  /* 0x0000000602037981 */ /* 0x000e24000c1e1900 */
[----:B0-----:R-:W-:-:S06]  /*16c0*/  IMAD.WIDE R4, R3, 0x4, R4 ;  /* 0x0000000403047825 */ /* 0x001fcc00078e0204 */
[----:B------:R-:W3:Y:S01]  /*16d0*/  LDG.E R5, desc[UR6][R4.64] ;  /* 0x0000000604057981 */ /* 0x000ee2000c1e1900 */
[----:B------:R-:W-:-:S05]  /*16e0*/  IMAD.WIDE R10, R9, 0x4, R10 ;  /* 0x00000004090a7825 */ /* 0x000fca00078e020a */
[----:B---3--:R-:W-:Y:S01]  /*16f0*/  STG.E desc[UR6][R10.64], R5 ;  /* 0x000000050a007986 */ /* 0x008fe2000c101906 */
[----:B------:R-:W-:Y:S05]  /*1700*/  EXIT ;  /* 0x000000000000794d */ /* 0x000fea0003800000 */
.L_x_237:
        /* <DEDUP_REMOVED lines=15> */
.L_x_267:


//--------------------- .text._ZN3cub18CUB_300001_SM_10006detail9transform16transform_kernelINS2_10policy_hubILb1EN4cuda3std3__45tupleIJN6thrust24THRUST_300001_SM_1000_NS17counting_iteratorIjNSA_11use_defaultESC_SC_EEEEEE10policy1000Ei14gather_functorNSA_6detail15normal_iteratorINSA_10device_ptrIiEEEEJSD_EEEvT0_iT1_T2_DpNS2_10kernel_argIT3_EE --------------------------
	.section	.text._ZN3cub18CUB_300001_SM_10006detail9transform16transform_kernelINS2_10policy_hubILb1EN4cuda3std3__45tupleIJN6thrust24THRUST_300001_SM_1000_NS17counting_iteratorIjNSA_11use_defaultESC_SC_EEEEEE10policy1000Ei14gather_functorNSA_6detail15normal_iteratorINSA_10device_ptrIiEEEEJSD_EEEvT0_iT1_T2_DpNS2_10kernel_argIT3_EE,"ax",@progbits
	.align	128
        .global         _ZN3cub18CUB_300001_SM_10006detail9transform16transform_kernelINS2_10policy_hubILb1EN4cuda3std3__45tupleIJN6thrust24THRUST_300001_SM_1000_NS17counting_iteratorIjNSA_11use_defaultESC_SC_EEEEEE10policy1000Ei14gather_functorNSA_6detail15normal_iteratorINSA_10device_ptrIiEEEEJSD_EEEvT0_iT1_T2_DpNS2_10kernel_argIT3_EE
        .type           _ZN3cub18CUB_300001_SM_10006detail9transform16transform_kernelINS2_10policy_hubILb1EN4cuda3std3__45tupleIJN6thrust24THRUST_300001_SM_1000_NS17counting_iteratorIjNSA_11use_defaultESC_SC_EEEEEE10policy1000Ei14gather_functorNSA_6detail15normal_iteratorINSA_10device_ptrIiEEEEJSD_EEEvT0_iT1_T2_DpNS2_10kernel_argIT3_EE,@function
        .size           _ZN3cub18CUB_300001_SM_10006detail9transform16transform_kernelINS2_10policy_hubILb1EN4cuda3std3__45tupleIJN6thrust24THRUST_300001_SM_1000_NS17counting_iteratorIjNSA_11use_defaultESC_SC_EEEEEE10policy1000Ei14gather_functorNSA_6detail15normal_iteratorINSA_10device_ptrIiEEEEJSD_EEEvT0_iT1_T2_DpNS2_10kernel_argIT3_EE,(.L_x_268 - _ZN3cub18CUB_300001_SM_10006detail9transform16transform_kernelINS2_10policy_hubILb1EN4cuda3std3__45tupleIJN6thrust24THRUST_300001_SM_1000_NS17counting_iteratorIjNSA_11use_defaultESC_SC_EEEEEE10policy1000Ei14gather_functorNSA_6detail15normal_iteratorINSA_10device_ptrIiEEEEJSD_EEEvT0_iT1_T2_DpNS2_10kernel_argIT3_EE)
        .other          _ZN3cub18CUB_300001_SM_10006detail9transform16transform_kernelINS2_10policy_hubILb1EN4cuda3std3__45tupleIJN6thrust24THRUST_300001_SM_1000_NS17counting_iteratorIjNSA_11use_defaultESC_SC_EEEEEE10policy1000Ei14gather_functorNSA_6detail15normal_iteratorINSA_10device_ptrIiEEEEJSD_EEEvT0_iT1_T2_DpNS2_10kernel_argIT3_EE,@"STO_CUDA_ENTRY STV_DEFAULT"
_ZN3cub18CUB_300001_SM_10006detail9transform16transform_kernelINS2_10policy_hubILb1EN4cuda3std3__45tupleIJN6thrust24THRUST_300001_SM_1000_NS17counting_iteratorIjNSA_11use_defaultESC_SC_EEEEEE10policy1000Ei14gather_functorNSA_6detail15normal_iteratorINSA_10device_ptrIiEEEEJSD_EEEvT0_iT1_T2_DpNS2_10kernel_argIT3_EE:
.text._ZN3cub18CUB_300001_SM_10006detail9transform16transform_kernelINS2_10policy_hubILb1EN4cuda3std3__45tupleIJN6thrust24THRUST_300001_SM_1000_NS17counting_iteratorIjNSA_11use_defaultESC_SC_EEEEEE10policy1000Ei14gather_functorNSA_6detail15normal_iteratorINSA_10device_ptrIiEEEEJSD_EEEvT0_iT1_T2_DpNS2_10kernel_argIT3_EE:
[----:B------:R-:W-:Y:S08]  /*0000*/  LDC R1, c[0x0][0x37c] ;  /* 0x0000df00ff017b82 */ /* 0x000ff00000000800 */
[----:B------:R-:W0:Y:S01]  /*0010*/  LDC.64 R4, c[0x0][0x380] ;  /* 0x0000e000ff047b82 */ /* 0x000e220000000a00 */
[----:B------:R-:W1:Y:S01]  /*0020*/  LDCU UR8, c[0x0][0x3a0] ;  /* 0x00007400ff0877ac */ /* 0x000e620008000800 */
[----:B------:R-:W2:Y:S06]  /*0030*/  LDCU.64 UR6, c[0x0][0x358] ;  /* 0x00006b00ff0677ac */ /* 0x000eac0008000a00 */
[----:B------:R-:W3:Y:S08]  /*0040*/  S2UR UR4, SR_CTAID.X ;  /* 0x00000000000479c3 */ /* 0x000ef00000002500 */
[----:B------:R-:W4:Y:S01]  /*0050*/  LDC.64 R2, c[0x0][0x398] ;  /* 0x0000e600ff027b82 */ /* 0x000f220000000a00 */
[----:B0-----:R-:W-:-:S05]  /*0060*/  SHF.L.U32 R0, R5, 0x7, RZ ;  /* 0x0000000705007819 */ /* 0x001fca00000006ff */
[----:B---3--:R-:W-:-:S04]  /*0070*/  IMAD R7, R0, UR4, RZ ;  /* 0x0000000400077c24 */ /* 0x008fc8000f8e02ff */
[----:B------:R-:W-:Y:S02]  /*0080*/  IMAD.IADD R9, R4, 0x1, -R7 ;  /* 0x0000000104097824 */ /* 0x000fe400078e0a07 */
[----:B----4-:R-:W-:-:S03]  /*0090*/  IMAD.WIDE R2, R7, 0x4, R2 ;  /* 0x0000000407027825 */ /* 0x010fc600078e0202 */
[CC--:B------:R-:W-:Y:S02]  /*00a0*/  ISETP.GT.AND P0, PT, R0.reuse, R9.reuse, PT ;  /* 0x000000090000720c */ /* 0x0c0fe40003f04270 */
[----:B------:R-:W-:Y:S02]  /*00b0*/  VIMNMX R4, PT, PT, R0, R9, PT ;  /* 0x0000000900047248 */ /* 0x000fe40003fe0100 */
[----:B-1----:R-:W-:-:S09]  /*00c0*/  IADD3 R0, PT, PT, R7, UR8, RZ ;  /* 0x0000000807007c10 */ /* 0x002fd2000fffe0ff */
[----:B--2---:R-:W-:Y:S05]  /*00d0*/  @P0 BRA `(.L_x_238) ;  /* 0x0000000400ec0947 */ /* 0x004fea0003800000 */
[----:B------:R-:W-:-:S13]  /*00e0*/  ISETP.GE.AND P0, PT, R5, 0x1, PT ;  /* 0x000000010500780c */ /* 0x000fda0003f06270 */
[----:B------:R-:W-:Y:S05]  /*00f0*/  @!P0 EXIT ;  /* 0x000000000000894d */ /* 0x000fea0003800000 */
[----:B------:R-:W0:Y:S01]  /*0100*/  S2R R19, SR_TID.X ;  /* 0x0000000000137919 */ /* 0x000e220000002100 */
[C---:B------:R-:W-:Y:S01]  /*0110*/  ISETP.GE.U32.AND P1, PT, R5.reuse, 0x8, PT ;  /* 0x000000080500780c */ /* 0x040fe20003f26070 */
[----:B------:R-:W-:Y:S01]  /*0120*/  IMAD.MOV.U32 R18, RZ, RZ, RZ ;  /* 0x000000ffff127224 */ /* 0x000fe200078e00ff */
[----:B------:R-:W-:-:S04]  /*0130*/  LOP3.LUT R25, R5, 0x7, RZ, 0xc0, !PT ;  /* 0x0000000705197812 */ /* 0x000fc800078ec0ff */
[----:B------:R-:W-:-:S07]  /*0140*/  ISETP.NE.AND P0, PT, R25, RZ, PT ;  /* 0x000000ff1900720c */ /* 0x000fce0003f05270 */
[----:B------:R-:W-:Y:S06]  /*0150*/  @!P1 BRA `(.L_x_239) ;  /* 0x0000000000d89947 */ /* 0x000fec0003800000 */
[----:B------:R-:W1:Y:S01]  /*0160*/  LDCU.64 UR4, c[0x0][0x388] ;  /* 0x00007100ff0477ac */ /* 0x000e620008000a00 */
[----:B------:R-:W-:Y:S01]  /*0170*/  IADD3 R4, P1, PT, R2, 0x600, RZ ;  /* 0x0000060002047810 */ /* 0x000fe20007f3e0ff */
[----:B0-----:R-:W-:Y:S01]  /*0180*/  IMAD.WIDE.U32 R20, R19, 0x4, R2 ;  /* 0x0000000413147825 */ /* 0x001fe200078e0002 */
[----:B------:R-:W-:Y:S02]  /*0190*/  LOP3.LUT R18, R5, 0x7ffffff8, RZ, 0xc0, !PT ;  /* 0x7ffffff805127812 */ /* 0x000fe400078ec0ff */
[----:B------:R-:W-:Y:S01]  /*01a0*/  IADD3 R22, PT, PT, R7, UR8, R19 ;  /* 0x0000000807167c10 */ /* 0x000fe2000fffe013 */
[----:B------:R-:W-:Y:S01]  /*01b0*/  IMAD.X R5, RZ, RZ, R3, P1 ;  /* 0x000000ffff057224 */ /* 0x000fe200008e0603 */
[----:B------:R-:W-:Y:S02]  /*01c0*/  IADD3 R23, PT, PT, R19, 0x80, RZ ;  /* 0x0000008013177810 */ /* 0x000fe40007ffe0ff */
[----:B------:R-:W-:Y:S01]  /*01d0*/  IADD3 R24, PT, PT, -R18, RZ, RZ ;  /* 0x000000ff12187210 */ /* 0x000fe20007ffe1ff */
[----:B-1----:R-:W-:-:S04]  /*01e0*/  UIADD3 UR4, UP0, UPT, UR4, 0x800, URZ ;  /* 0x0000080004047890 */ /* 0x002fc8000ff1e0ff */
[----:B------:R-:W-:-:S12]  /*01f0*/  UIADD3.X UR5, UPT, UPT, URZ, UR5, URZ, UP0, !UPT ;  /* 0x00000005ff057290 */ /* 0x000fd800087fe4ff */
.L_x_240:
        /* <DEDUP_REMOVED lines=36> */
[----:B------:R-:W-:Y:S01]  /*0440*/  VIADD R24, R24, 0x8 ;  /* 0x0000000818187836 */ /* 0x000fe20000000000 */
[----:B------:R-:W-:Y:S01]  /*0450*/  IADD3 R20, P2, PT, R20, 0x1000, RZ ;  /* 0x0000100014147810 */ /* 0x000fe20007f5e0ff */
[----:B------:R-:W-:Y:S01]  /*0460*/  VIADD R23, R23, 0x400 ;  /* 0x0000040017177836 */ /* 0x000fe20000000000 */
[----:B------:R-:W-:Y:S02]  /*0470*/  IADD3 R22, PT, PT, R22, 0x400, RZ ;  /* 0x0000040016167810 */ /* 0x000fe40007ffe0ff */
[----:B------:R-:W-:Y:S02]  /*0480*/  ISETP.NE.AND P1, PT, R24, RZ, PT ;  /* 0x000000ff1800720c */ /* 0x000fe40003f25270 */
[----:B------:R-:W-:Y:S01]  /*0490*/  IADD3.X R21, PT, PT, RZ, R21, RZ, P2, !PT ;  /* 0x00000015ff157210 */ /* 0x000fe200017fe4ff */
[----:B---3--:R2:W-:Y:S10]  /*04a0*/  STG.E desc[UR6][R10.64+0x600], R9 ;  /* 0x000600090a007986 */ /* 0x0085f4000c101906 */
[----:B------:R-:W-:Y:S05]  /*04b0*/  @P1 BRA `(.L_x_240) ;  /* 0xfffffffc00501947 */ /* 0x000fea000383ffff */
.L_x_239:
[----:B------:R-:W-:Y:S05]  /*04c0*/  @!P0 EXIT ;  /* 0x000000000000894d */ /* 0x000fea0003800000 */
[----:B------:R-:W2:Y:S01]  /*04d0*/  LDC R8, c[0x0][0x384] ;  /* 0x0000e100ff087b82 */ /* 0x000ea20000000800 */
[----:B------:R-:W-:Y:S02]  /*04e0*/  ISETP.GE.U32.AND P0, PT, R25, 0x4, PT ;  /* 0x000000041900780c */ /* 0x000fe40003f06070 */
[----:B--2---:R-:W-:-:S04]  /*04f0*/  LOP3.LUT R9, R8, 0x3, RZ, 0xc0, !PT ;  /* 0x0000000308097812 */ /* 0x004fc800078ec0ff */
[----:B------:R-:W-:-:S07]  /*0500*/  ISETP.NE.AND P1, PT, R9, RZ, PT ;  /* 0x000000ff0900720c */ /* 0x000fce0003f25270 */
[----:B------:R-:W-:Y:S06]  /*0510*/  @!P0 BRA `(.L_x_241) ;  /* 0x00000000005c8947 */ /* 0x000fec0003800000 */
[----:B------:R-:W1:Y:S01]  /*0520*/  LDC.64 R6, c[0x0][0x388] ;  /* 0x0000e200ff067b82 */ /* 0x000e620000000a00 */
[----:B0-----:R-:W-:-:S05]  /*0530*/  IMAD R11, R18, 0x80, R19 ;  /* 0x00000080120b7824 */ /* 0x001fca00078e0213 */
[----:B------:R-:W-:-:S05]  /*0540*/  IADD3 R5, PT, PT, R0, R11, RZ ;  /* 0x0000000b00057210 */ /* 0x000fca0007ffe0ff */
[----:B-1----:R-:W-:Y:S02]  /*0550*/  IMAD.WIDE R6, R5, 0x4, R6 ;  /* 0x0000000405067825 */ /* 0x002fe400078e0206 */
[----:B------:R-:W0:Y:S03]  /*0560*/  LDC.64 R4, c[0x0][0x390] ;  /* 0x0000e400ff047b82 */ /* 0x000e260000000a00 */
[----:B------:R-:W0:Y:S02]  /*0570*/  LDG.E R13, desc[UR6][R6.64] ;  /* 0x00000006060d7981 */ /* 0x000e24000c1e1900 */
        /* <DEDUP_REMOVED lines=15> */
[----:B------:R-:W-:-:S03]  /*0670*/  VIADD R18, R18, 0x4 ;  /* 0x0000000412127836 */ /* 0x000fc60000000000 */
[----:B--2---:R1:W-:Y:S04]  /*0680*/  STG.E desc[UR6][R10.64+0x600], R5 ;  /* 0x000600050a007986 */ /* 0x0043e8000c101906 */
.L_x_241:
[----:B------:R-:W-:Y:S05]  /*0690*/  @!P1 EXIT ;  /* 0x000000000000994d */ /* 0x000fea0003800000 */
[----:B------:R-:W-:Y:S02]  /*06a0*/  ISETP.NE.AND P0, PT, R9, 0x1, PT ;  /* 0x000000010900780c */ /* 0x000fe40003f05270 */
[----:B------:R-:W-:-:S04]  /*06b0*/  LOP3.LUT R8, R8, 0x1, RZ, 0xc0, !PT ;  /* 0x0000000108087812 */ /* 0x000fc800078ec0ff */
[----:B------:R-:W-:-:S07]  /*06c0*/  ISETP.NE.U32.AND P1, PT, R8, 0x1, PT ;  /* 0x000000010800780c */ /* 0x000fce0003f25070 */
[----:B------:R-:W-:Y:S06]  /*06d0*/  @!P0 BRA `(.L_x_242) ;  /* 0x00000000003c8947 */ /* 0x000fec0003800000 */
[----:B-1----:R-:W1:Y:S01]  /*06e0*/  LDC.64 R4, c[0x0][0x388] ;  /* 0x0000e200ff047b82 */ /* 0x002e620000000a00 */
[----:B0-----:R-:W-:-:S05]  /*06f0*/  LEA R11, R18, R19, 0x7 ;  /* 0x00000013120b7211 */ /* 0x001fca00078e38ff */
[----:B------:R-:W-:Y:S02]  /*0700*/  IMAD.IADD R9, R0, 0x1, R11 ;  /* 0x0000000100097824 */ /* 0x000fe400078e020b */
[----:B------:R-:W0:Y:S02]  /*0710*/  LDC.64 R6, c[0x0][0x390] ;  /* 0x0000e400ff067b82 */ /* 0x000e240000000a00 */
[----:B-1----:R-:W-:-:S05]  /*0720*/  IMAD.WIDE R8, R9, 0x4, R4 ;  /* 0x0000000409087825 */ /* 0x002fca00078e0204 */
[----:B------:R-:W0:Y:S02]  /*0730*/  LDG.E R5, desc[UR6][R8.64] ;  /* 0x0000000608057981 */ /* 0x000e24000c1e1900 */
[----:B0-----:R-:W-:-:S06]  /*0740*/  IMAD.WIDE R4, R5, 0x4, R6 ;  /* 0x0000000405047825 */ /* 0x001fcc00078e0206 */
[----:B------:R-:W2:Y:S01]  /*0750*/  LDG.E R5, desc[UR6][R4.64] ;  /* 0x0000000604057981 */ /* 0x000ea2000c1e1900 */
[----:B------:R-:W-:-:S05]  /*0760*/  IMAD.WIDE R10, R11, 0x4, R2 ;  /* 0x000000040b0a7825 */ /* 0x000fca00078e0202 */
[----:B--2---:R2:W-:Y:S04]  /*0770*/  STG.E desc[UR6][R10.64], R5 ;  /* 0x000000050a007986 */ /* 0x0045e8000c101906 */
[----:B------:R-:W3:Y:S02]  /*0780*/  LDG.E R13, desc[UR6][R8.64+0x200] ;  /* 0x00020006080d7981 */ /* 0x000ee4000c1e1900 */
[----:B---3--:R-:W-:-:S06]  /*0790*/  IMAD.WIDE R6, R13, 0x4, R6 ;  /* 0x000000040d067825 */ /* 0x008fcc00078e0206 */
[----:B------:R-:W3:Y:S01]  /*07a0*/  LDG.E R7, desc[UR6][R6.64] ;  /* 0x0000000606077981 */ /* 0x000ee2000c1e1900 */
[----:B------:R-:W-:-:S03]  /*07b0*/  IADD3 R18, PT, PT, R18, 0x2, RZ ;  /* 0x0000000212127810 */ /* 0x000fc60007ffe0ff */
[----:B---3--:R2:W-:Y:S04]  /*07c0*/  STG.E desc[UR6][R10.64+0x200], R7 ;  /* 0x000200070a007986 */ /* 0x0085e8000c101906 */
.L_x_242:
[----:B------:R-:W-:Y:S05]  /*07d0*/  @P1 EXIT ;  /* 0x000000000000194d */ /* 0x000fea0003800000 */
[----:B-12---:R-:W1:Y:S01]  /*07e0*/  LDC.64 R4, c[0x0][0x388] ;  /* 0x0000e200ff047b82 */ /* 0x006e620000000a00 */
[----:B0-----:R-:W-:-:S05]  /*07f0*/  IMAD R19, R18, 0x80, R19 ;  /* 0x0000008012137824 */ /* 0x001fca00078e0213 */
[----:B------:R-:W-:-:S05]  /*0800*/  IADD3 R7, PT, PT, R0, R19, RZ ;  /* 0x0000001300077210 */ /* 0x000fca0007ffe0ff */
[----:B-1----:R-:W-:Y:S02]  /*0810*/  IMAD.WIDE R4, R7, 0x4, R4 ;  /* 0x0000000407047825 */ /* 0x002fe400078e0204 */
[----:B------:R-:W0:Y:S04]  /*0820*/  LDC.64 R6, c[0x0][0x390] ;  /* 0x0000e400ff067b82 */ /* 0x000e280000000a00 */
[----:B------:R-:W0:Y:S02]  /*0830*/  LDG.E R5, desc[UR6][R4.64] ;  /* 0x0000000604057981 */ /* 0x000e24000c1e1900 */
[----:B0-----:R-:W-:-:S06]  /*0840*/  IMAD.WIDE R6, R5, 0x4, R6 ;  /* 0x0000000405067825 */ /* 0x001fcc00078e0206 */
[----:B------:R-:W2:Y:S01]  /*0850*/  LDG.E R7, desc[UR6][R6.64] ;  /* 0x0000000606077981 */ /* 0x000ea2000c1e1900 */
[----:B------:R-:W-:-:S05]  /*0860*/  IMAD.WIDE R2, R19, 0x4, R2 ;  /* 0x0000000413027825 */ /* 0x000fca00078e0202 */
[----:B--2---:R-:W-:Y:S01]  /*0870*/  STG.E desc[UR6][R2.64], R7 ;  /* 0x0000000702007986 */ /* 0x004fe2000c101906 */
[----:B------:R-:W-:Y:S05]  /*0880*/  EXIT ;  /* 0x000000000000794d */ /* 0x000fea0003800000 */
.L_x_238:
[----:B------:R-:W-:-:S13]  /*0890*/  ISETP.GE.AND P0, PT, R5, 0x1, PT ;  /* 0x000000010500780c */ /* 0x000fda0003f06270 */
[----:B------:R-:W-:Y:S05]  /*08a0*/  @!P0 EXIT ;  /* 0x000000000000894d */ /* 0x000fea0003800000 */
[----:B------:R-:W0:Y:S01]  /*08b0*/  S2R R10, SR_TID.X ;  /* 0x00000000000a7919 */ /* 0x000e220000002100 */
[C---:B------:R-:W-:Y:S01]  /*08c0*/  ISETP.GE.U32.AND P0, PT, R5.reuse, 0x8, PT ;  /* 0x000000080500780c */ /* 0x040fe20003f06070 */
[----:B------:R-:W-:Y:S01]  /*08d0*/  IMAD.MOV.U32 R11, RZ, RZ, RZ ;  /* 0x000000ffff0b7224 */ /* 0x000fe200078e00ff */
[----:B------:R-:W-:-:S11]  /*08e0*/  LOP3.LUT R17, R5, 0x7, RZ, 0xc0, !PT ;  /* 0x0000000705117812 */ /* 0x000fd600078ec0ff */
[----:B------:R-:W-:Y:S05]  /*08f0*/  @!P0 BRA `(.L_x_243) ;  /* 0x0000000400148947 */ /* 0x000fea0003800000 */
[----:B------:R-:W1:Y:S01]  /*0900*/  LDC.64 R6, c[0x0][0x390] ;  /* 0x0000e400ff067b82 */ /* 0x000e620000000a00 */
[----:B------:R-:W-:Y:S01]  /*0910*/  HFMA2 R16, -RZ, RZ, 0, 0 ;  /* 0x00000000ff107431 */ /* 0x000fe200000001ff */
[----:B------:R-:W-:-:S06]  /*0920*/  LOP3.LUT R11, R5, 0x7ffffff8, RZ, 0xc0, !PT ;  /* 0x7ffffff8050b7812 */ /* 0x000fcc00078ec0ff */
[----:B------:R-:W2:Y:S02]  /*0930*/  LDC.64 R8, c[0x0][0x388] ;  /* 0x0000e200ff087b82 */ /* 0x000ea40000000a00 */
.L_x_246:
[----:B0-----:R-:W-:-:S05]  /*0940*/  IMAD R5, R16, 0x80, R10 ;  /* 0x0000008010057824 */ /* 0x001fca00078e020a */
[----:B------:R-:W-:Y:S02]  /*0950*/  ISETP.GE.AND P0, PT, R5, R4, PT ;  /* 0x000000040500720c */ /* 0x000fe40003f06270 */
[----:B------:R-:W-:-:S05]  /*0960*/  IADD3 R13, PT, PT, R0, R5, RZ ;  /* 0x00000005000d7210 */ /* 0x000fca0007ffe0ff */
[----:B--2---:R-:W-:-:S06]  /*0970*/  IMAD.WIDE R12, R13, 0x4, R8 ;  /* 0x000000040d0c7825 */ /* 0x004fcc00078e0208 */
[----:B------:R-:W2:Y:S01]  /*0980*/  @!P0 LDG.E R19, desc[UR6][R12.64] ;  /* 0x000000060c138981 */ /* 0x000ea2000c1e1900 */
[----:B------:R-:W2:Y:S01]  /*0990*/  @!P0 LDC.64 R14, c[0x0][0x390] ;  /* 0x0000e400ff0e8b82 */ /* 0x000ea20000000a00 */
[----:B------:R-:W-:-:S05]  /*09a0*/  VIADD R23, R5, 0x80 ;  /* 0x0000008005177836 */ /* 0x000fca0000000000 */
[----:B------:R-:W-:-:S13]  /*09b0*/  ISETP.GE.AND P1, PT, R23, R4, PT ;  /* 0x000000041700720c */ /* 0x000fda0003f26270 */
[----:B------:R-:W0:Y:S01]  /*09c0*/  @!P1 LDC.64 R20, c[0x0][0x390] ;  /* 0x0000e400ff149b82 */ /* 0x000e220000000a00 */
[----:B--2---:R-:W-:-:S05]  /*09d0*/  @!P0 IMAD.WIDE R14, R19, 0x4, R14 ;  /* 0x00000004130e8825 */ /* 0x004fca00078e020e */
[----:B------:R-:W2:Y:S01]  /*09e0*/  @!P0 LDG.E R25, desc[UR6][R14.64] ;  /* 0x000000060e198981 */ /* 0x000ea2000c1e1900 */
[----:B------:R-:W-:-:S05]  /*09f0*/  @!P0 IMAD.WIDE.U32 R18, R5, 0x4, R2 ;  /* 0x0000000405128825 */ /* 0x000fca00078e0002 */
[----:B--2---:R2:W-:Y:S04]  /*0a00*/  @!P0 STG.E desc[UR6][R18.64], R25 ;  /* 0x0000001912008986 */ /* 0x0045e8000c101906 */
[----:B------:R-:W0:Y:S01]  /*0a10*/  @!P1 LDG.E R27, desc[UR6][R12.64+0x200] ;  /* 0x000200060c1b9981 */ /* 0x000e22000c1e1900 */
[----:B------:R-:W-:-:S04]  /*0a20*/  IADD3 R29, PT, PT, R5, 0x100, RZ ;  /* 0x00000100051d7810 */ /* 0x000fc80007ffe0ff */
[----:B------:R-:W-:Y:S01]  /*0a30*/  ISETP.GE.AND P0, PT, R29, R4, PT ;  /* 0x000000041d00720c */ /* 0x000fe20003f06270 */
[----:B0-----:R-:W-:-:S05]  /*0a40*/  @!P1 IMAD.WIDE R20, R27, 0x4, R20 ;  /* 0x000000041b149825 */ /* 0x001fca00078e0214 */
[----:B------:R-:W3:Y:S01]  /*0a50*/  @!P1 LDG.E R27, desc[UR6][R20.64] ;  /* 0x00000006141b9981 */ /* 0x000ee2000c1e1900 */
[----:B------:R-:W-:-:S06]  /*0a60*/  IMAD.WIDE R14, R23, 0x4, R2 ;  /* 0x00000004170e7825 */ /* 0x000fcc00078e0202 */
[----:B------:R-:W0:Y:S01]  /*0a70*/  @!P0 LDC.64 R22, c[0x0][0x390] ;  /* 0x0000e400ff168b82 */ /* 0x000e220000000a00 */
[----:B---3--:R3:W-:Y:S04]  /*0a80*/  @!P1 STG.E desc[UR6][R14.64], R27 ;  /* 0x0000001b0e009986 */ /* 0x0087e8000c101906 */
[----:B------:R-:W0:Y:S01]  /*0a90*/  @!P0 LDG.E R29, desc[UR6][R12.64+0x400] ;  /* 0x000400060c1d8981 */ /* 0x000e22000c1e1900 */
[----:B--2---:R-:W-:-:S05]  /*0aa0*/  VIADD R25, R5, 0x180 ;  /* 0x0000018005197836 */ /* 0x004fca0000000000 */
[----:B------:R-:W-:-:S13]  /*0ab0*/  ISETP.GE.AND P1, PT, R25, R4, PT ;  /* 0x000000041900720c */ /* 0x000fda0003f26270 */
[----:B------:R-:W2:Y:S01]  /*0ac0*/  @!P1 LDC.64 R20, c[0x0][0x390] ;  /* 0x0000e400ff149b82 */ /* 0x000ea20000000a00 */
[----:B0-----:R-:W-:-:S05]  /*0ad0*/  @!P0 IMAD.WIDE R18, R29, 0x4, R22 ;  /* 0x000000041d128825 */ /* 0x001fca00078e0216 */
[----:B------:R-:W4:Y:S04]  /*0ae0*/  @!P0 LDG.E R23, desc[UR6][R18.64] ;  /* 0x0000000612178981 */ /* 0x000f28000c1e1900 */
[----:B----4-:R0:W-:Y:S04]  /*0af0*/  @!P0 STG.E desc[UR6][R14.64+0x200], R23 ;  /* 0x000200170e008986 */ /* 0x0101e8000c101906 */
[----:B------:R-:W2:Y:S01]  /*0b00*/  @!P1 LDG.E R25, desc[UR6][R12.64+0x600] ;  /* 0x000600060c199981 */ /* 0x000ea2000c1e1900 */
[----:B---3--:R-:W-:-:S04]  /*0b10*/  IADD3 R27, PT, PT, R5, 0x200, RZ ;  /* 0x00000200051b7810 */ /* 0x008fc80007ffe0ff */
[----:B------:R-:W-:-:S13]  /*0b20*/  ISETP.GE.AND P0, PT, R27, R4, PT ;  /* 0x000000041b00720c */ /* 0x000fda0003f06270 */
[----:B------:R-:W3:Y:S01]  /*0b30*/  @!P0 LDC.64 R18, c[0x0][0x390] ;  /* 0x0000e400ff128b82 */ /* 0x000ee20000000a00 */
[----:B--2---:R-:W-:-:S05]  /*0b40*/  @!P1 IMAD.WIDE R20, R25, 0x4, R20 ;  /* 0x0000000419149825 */ /* 0x004fca00078e0214 */
[----:B------:R-:W2:Y:S04]  /*0b50*/  @!P1 LDG.E R25, desc[UR6][R20.64] ;  /* 0x0000000614199981 */ /* 0x000ea8000c1e1900 */
[----:B--2---:R2:W-:Y:S04]  /*0b60*/  @!P1 STG.E desc[UR6][R14.64+0x400], R25 ;  /* 0x000400190e009986 */ /* 0x0045e8000c101906 */
[----:B------:R-:W3:Y:S02]  /*0b70*/  @!P0 LDG.E R27, desc[UR6][R12.64+0x800] ;  /* 0x000800060c1b8981 */ /* 0x000ee4000c1e1900 */
[----:B---3--:R-:W-:-:S05]  /*0b80*/  @!P0 IMAD.WIDE R18, R27, 0x4, R18 ;  /* 0x000000041b128825 */ /* 0x008fca00078e0212 */
[----:B0-----:R-:W3:Y:S01]  /*0b90*/  @!P0 LDG.E R23, desc[UR6][R18.64] ;  /* 0x0000000612178981 */ /* 0x001ee2000c1e1900 */
[----:B------:R-:W-:-:S04]  /*0ba0*/  IADD3 R27, PT, PT, R5, 0x280, RZ ;  /* 0x00000280051b7810 */ /* 0x000fc80007ffe0ff */
[----:B------:R-:W-:-:S13]  /*0bb0*/  ISETP.GE.AND P1, PT, R27, R4, PT ;  /* 0x000000041b00720c */ /* 0x000fda0003f26270 */
[----:B------:R-:W0:Y:S01]  /*0bc0*/  @!P1 LDC.64 R20, c[0x0][0x390] ;  /* 0x0000e400ff149b82 */ /* 0x000e220000000a00 */
[----:B---3--:R3:W-:Y:S04]  /*0bd0*/  @!P0 STG.E desc[UR6][R14.64+0x600], R23 ;  /* 0x000600170e008986 */ /* 0x0087e8000c101906 */
[----:B------:R-:W0:Y:S01]  /*0be0*/  @!P1 LDG.E R27, desc[UR6][R12.64+0xa00] ;  /* 0x000a00060c1b9981 */ /* 0x000e22000c1e1900 */
[----:B--2---:R-:W-:-:S05]  /*0bf0*/  VIADD R25, R5, 0x300 ;  /* 0x0000030005197836 */ /* 0x004fca0000000000 */
[----:B------:R-:W-:-:S13]  /*0c00*/  ISETP.GE.AND P0, PT, R25, R4, PT ;  /* 0x000000041900720c */ /* 0x000fda0003f06270 */
[----:B------:R-:W2:Y:S01]  /*0c10*/  @!P0 LDC.64 R18, c[0x0][0x390] ;  /* 0x0000e400ff128b82 */ /* 0x000ea20000000a00 */
[----:B0-----:R-:W-:-:S06]  /*0c20*/  @!P1 IMAD.WIDE R20, R27, 0x4, R20 ;  /* 0x000000041b149825 */ /* 0x001fcc00078e0214 */
[----:B------:R-:W4:Y:S04]  /*0c30*/  @!P1 LDG.E R21, desc[UR6][R20.64] ;  /* 0x0000000614159981 */ /* 0x000f28000c1e1900 */
[----:B----4-:R3:W-:Y:S04]  /*0c40*/  @!P1 STG.E desc[UR6][R14.64+0x800], R21 ;  /* 0x000800150e009986 */ /* 0x0107e8000c101906 */
[----:B------:R-:W2:Y:S02]  /*0c50*/  @!P0 LDG.E R25, desc[UR6][R12.64+0xc00] ;  /* 0x000c00060c198981 */ /* 0x000ea4000c1e1900 */
[----:B--2---:R-:W-:-:S06]  /*0c60*/  @!P0 IMAD.WIDE R18, R25, 0x4, R18 ;  /* 0x0000000419128825 */ /* 0x004fcc00078e0212 */
[----:B------:R-:W2:Y:S01]  /*0c70*/  @!P0 LDG.E R19, desc[UR6][R18.64] ;  /* 0x0000000612138981 */ /* 0x000ea2000c1e1900 */
[----:B------:R-:W-:Y:S01]  /*0c80*/  IADD3 R5, PT, PT, R5, 0x380, RZ ;  /* 0x0000038005057810 */ /* 0x000fe20007ffe0ff */
[----:B------:R-:W-:Y:S01]  /*0c90*/  BSSY.RECONVERGENT B0, `(.L_x_244) ;  /* 0x000000a000007945 */ /* 0x000fe20003800200 */
[----:B------:R-:W-:-:S04]  /*0ca0*/  IADD3 R16, PT, PT, R16, 0x8, RZ ;  /* 0x0000000810107810 */ /* 0x000fc80007ffe0ff */
[----:B------:R-:W-:Y:S01]  /*0cb0*/  ISETP.NE.AND P1, PT, R16, R11, PT ;  /* 0x0000000b1000720c */ /* 0x000fe20003f25270 */
[----:B--2---:R3:W-:Y:S01]  /*0cc0*/  @!P0 STG.E desc[UR6][R14.64+0xa00], R19 ;  /* 0x000a00130e008986 */ /* 0x0047e2000c101906 */
[----:B------:R-:W-:-:S13]  /*0cd0*/  ISETP.GE.AND P0, PT, R5, R4, PT ;  /* 0x000000040500720c */ /* 0x000fda0003f06270 */
[----:B---3--:R-:W-:Y:S05]  /*0ce0*/  @P0 BRA `(.L_x_245) ;  /* 0x0000000000100947 */ /* 0x008fea0003800000 */
[----:B------:R-:W1:Y:S02]  /*0cf0*/  LDG.E R19, desc[UR6][R12.64+0xe00] ;  /* 0x000e00060c137981 */ /* 0x000e64000c1e1900 */
[----:B-1----:R-:W-:-:S06]  /*0d00*/  IMAD.WIDE R18, R19, 0x4, R6 ;  /* 0x0000000413127825 */ /* 0x002fcc00078e0206 */
[----:B------:R-:W2:Y:S04]  /*0d10*/  LDG.E R19, desc[UR6][R18.64] ;  /* 0x0000000612137981 */ /* 0x000ea8000c1e1900 */
[----:B--2---:R0:W-:Y:S02]  /*0d20*/  STG.E desc[UR6][R14.64+0xc00], R19 ;  /* 0x000c00130e007986 */ /* 0x0041e4000c101906 */
.L_x_245:
[----:B------:R-:W-:Y:S05]  /*0d30*/  BSYNC.RECONVERGENT B0 ;  /* 0x0000000000007941 */ /* 0x000fea0003800200 */
.L_x_244:
[----:B------:R-:W-:Y:S05]  /*0d40*/  @P1 BRA `(.L_x_246) ;  /* 0xfffffff800fc1947 */ /* 0x000fea000383ffff */
.L_x_243:
[----:B------:R-:W-:-:S13]  /*0d50*/  ISETP.NE.AND P0, PT, R17, RZ, PT ;  /* 0x000000ff1100720c */ /* 0x000fda0003f05270 */
[----:B------:R-:W-:Y:S05]  /*0d60*/  @!P0 EXIT ;  /* 0x000000000000894d */ /* 0x000fea0003800000 */
[----:B------:R-:W2:Y:S01]  /*0d70*/  LDC R5, c[0x0][0x384] ;  /* 0x0000e100ff057b82 */ /* 0x000ea20000000800 */
[----:B------:R-:W-:Y:S02]  /*0d80*/  ISETP.GE.U32.AND P0, PT, R17, 0x4, PT ;  /* 0x000000041100780c */ /* 0x000fe40003f06070 */
[----:B--2---:R-:W-:-:S11]  /*0d90*/  LOP3.LUT R18, R5, 0x3, RZ, 0xc0, !PT ;  /* 0x0000000305127812 */ /* 0x004fd600078ec0ff */
[----:B------:R-:W-:Y:S05]  /*0da0*/  @!P0 BRA `(.L_x_247) ;  /* 0x00000000009c8947 */ /* 0x000fea0003800000 */
[----:B-1----:R-:W1:Y:S01]  /*0db0*/  LDC.64 R6, c[0x0][0x388] ;  /* 0x0000e200ff067b82 */ /* 0x002e620000000a00 */
[----:B0-----:R-:W-:-:S05]  /*0dc0*/  IMAD R13, R11, 0x80, R10 ;  /* 0x000000800b0d7824 */ /* 0x001fca00078e020a */
[----:B------:R-:W-:Y:S02]  /*0dd0*/  ISETP.GE.AND P1, PT, R13, R4, PT ;  /* 0x000000040d00720c */ /* 0x000fe40003f26270 */
[----:B------:R-:W-:-:S11]  /*0de0*/  IADD3 R9, PT, PT, R0, R13, RZ ;  /* 0x0000000d00097210 */ /* 0x000fd60007ffe0ff */
[----:B------:R-:W0:Y:S01]  /*0df0*/  @!P1 LDC.64 R14, c[0x0][0x390] ;  /* 0x0000e400ff0e9b82 */ /* 0x000e220000000a00 */
[----:B-1----:R-:W-:-:S05]  /*0e00*/  IMAD.WIDE R6, R9, 0x4, R6 ;  /* 0x0000000409067825 */ /* 0x002fca00078e0206 */
[----:B------:R-:W0:Y:S02]  /*0e10*/  @!P1 LDG.E R9, desc[UR6][R6.64] ;  /* 0x0000000606099981 */ /* 0x000e24000c1e1900 */
[----:B0-----:R-:W-:-:S06]  /*0e20*/  @!P1 IMAD.WIDE R14, R9, 0x4, R14 ;  /* 0x00000004090e9825 */ /* 0x001fcc00078e020e */
[----:B------:R-:W2:Y:S01]  /*0e30*/  @!P1 LDG.E R15, desc[UR6][R14.64] ;  /* 0x000000060e0f9981 */ /* 0x000ea2000c1e1900 */
[----:B------:R-:W-:-:S04]  /*0e40*/  IADD3 R9, PT, PT, R13, 0x80, RZ ;  /* 0x000000800d097810 */ /* 0x000fc80007ffe0ff */
[----:B------:R-:W-:Y:S01]  /*0e50*/  ISETP.GE.AND P0, PT, R9, R4, PT ;  /* 0x000000040900720c */ /* 0x000fe20003f06270 */
[----:B------:R-:W-:-:S12]  /*0e60*/  IMAD.WIDE R8, R13, 0x4, R2 ;  /* 0x000000040d087825 */ /* 0x000fd800078e0202 */
[----:B------:R-:W0:Y:S01]  /*0e70*/  @!P0 LDC.64 R16, c[0x0][0x390] ;  /* 0x0000e400ff108b82 */ /* 0x000e220000000a00 */
[----:B--2---:R1:W-:Y:S04]  /*0e80*/  @!P1 STG.E desc[UR6][R8.64], R15 ;  /* 0x0000000f08009986 */ /* 0x0043e8000c101906 */
[----:B------:R-:W0:Y:S02]  /*0e90*/  @!P0 LDG.E R19, desc[UR6][R6.64+0x200] ;  /* 0x0002000606138981 */ /* 0x000e24000c1e1900 */
[----:B0-----:R-:W-:-:S06]  /*0ea0*/  @!P0 IMAD.WIDE R16, R19, 0x4, R16 ;  /* 0x0000000413108825 */ /* 0x001fcc00078e0210 */
        /* <DEDUP_REMOVED lines=8> */
[----:B-1----:R-:W2:Y:S01]  /*0f30*/  LDG.E R15, desc[UR6][R6.64+0x400] ;  /* 0x00040006060f7981 */ /* 0x002ea2000c1e1900 */
[----:B------:R-:W2:Y:S02]  /*0f40*/  LDC.64 R12, c[0x0][0x390] ;  /* 0x0000e400ff0c7b82 */ /* 0x000ea40000000a00 */
[----:B--2---:R-:W-:-:S06]  /*0f50*/  IMAD.WIDE R12, R15, 0x4, R12 ;  /* 0x000000040f0c7825 */ /* 0x004fcc00078e020c */
[----:B------:R-:W2:Y:S04]  /*0f60*/  LDG.E R13, desc[UR6][R12.64] ;  /* 0x000000060c0d7981 */ /* 0x000ea8000c1e1900 */
[----:B--2---:R0:W-:Y:S02]  /*0f70*/  STG.E desc[UR6][R8.64+0x400], R13 ;  /* 0x0004000d08007986 */ /* 0x0041e4000c101906 */
.L_x_249:
[----:B------:R-:W-:Y:S05]  /*0f80*/  BSYNC.RECONVERGENT B0 ;  /* 0x0000000000007941 */ /* 0x000fea0003800200 */
.L_x_248:
[----:B------:R-:W-:Y:S04]  /*0f90*/  BSSY.RECONVERGENT B0, `(.L_x_250) ;  /* 0x0000007000007945 */ /* 0x000fe80003800200 */
[----:B------:R-:W-:Y:S05]  /*0fa0*/  @P2 BRA `(.L_x_251) ;  /* 0x0000000000142947 */ /* 0x000fea0003800000 */
[----:B------:R-:W2:Y:S01]  /*0fb0*/  LDG.E R7, desc[UR6][R6.64+0x600] ;  /* 0x0006000606077981 */ /* 0x000ea2000c1e1900 */
[----:B0-----:R-:W2:Y:S02]  /*0fc0*/  LDC.64 R12, c[0x0][0x390] ;  /* 0x0000e400ff0c7b82 */ /* 0x001ea40000000a00 */
[----:B--2---:R-:W-:-:S06]  /*0fd0*/  IMAD.WIDE R12, R7, 0x4, R12 ;  /* 0x00000004070c7825 */ /* 0x004fcc00078e020c */
[----:B------:R-:W2:Y:S04]  /*0fe0*/  LDG.E R13, desc[UR6][R12.64] ;  /* 0x000000060c0d7981 */ /* 0x000ea8000c1e1900 */
[----:B--2---:R2:W-:Y:S02]  /*0ff0*/  STG.E desc[UR6][R8.64+0x600], R13 ;  /* 0x0006000d08007986 */ /* 0x0045e4000c101906 */
.L_x_251:
[----:B------:R-:W-:Y:S05]  /*1000*/  BSYNC.RECONVERGENT B0 ;  /* 0x0000000000007941 */ /* 0x000fea0003800200 */
.L_x_250:
[----:B------:R-:W-:-:S07]  /*1010*/  IADD3 R11, PT, PT, R11, 0x4, RZ ;  /* 0x000000040b0b7810 */ /* 0x000fce0007ffe0ff */
.L_x_247:
[----:B------:R-:W-:-:S13]  /*1020*/  ISETP.NE.AND P0, PT, R18, RZ, PT ;  /* 0x000000ff1200720c */ /* 0x000fda0003f05270 */
[----:B------:R-:W-:Y:S05]  /*1030*/  @!P0 EXIT ;  /* 0x000000000000894d */ /* 0x000fea0003800000 */
[----:B------:R-:W-:Y:S02]  /*1040*/  ISETP.NE.AND P1, PT, R18, 0x1, PT ;  /* 0x000000011200780c */ /* 0x000fe40003f25270 */
[----:B------:R-:W-:-:S04]  /*1050*/  LOP3.LUT R5, R5, 0x1, RZ, 0xc0, !PT ;  /* 0x0000000105057812 */ /* 0x000fc800078ec0ff */
[----:B------:R-:W-:-:S07]  /*1060*/  ISETP.NE.U32.AND P0, PT, R5, 0x1, PT ;  /* 0x000000010500780c */ /* 0x000fce0003f05070 */
[----:B------:R-:W-:Y:S06]  /*1070*/  @!P1 BRA `(.L_x_252) ;  /* 0x00000000004c9947 */ /* 0x000fec0003800000 */
[----:B0-2---:R-:W0:Y:S01]  /*1080*/  LDC.64 R12, c[0x0][0x388] ;  /* 0x0000e200ff0c7b82 */ /* 0x005e220000000a00 */
[----:B-1----:R-:W-:-:S05]  /*1090*/  IMAD R15, R11, 0x80, R10 ;  /* 0x000000800b0f7824 */ /* 0x002fca00078e020a */
[----:B------:R-:W-:Y:S02]  /*10a0*/  ISETP.GE.AND P1, PT, R15, R4, PT ;  /* 0x000000040f00720c */ /* 0x000fe40003f26270 */
[----:B------:R-:W-:-:S11]  /*10b0*/  IADD3 R5, PT, PT, R0, R15, RZ ;  /* 0x0000000f00057210 */ /* 0x000fd60007ffe0ff */
[----:B------:R-:W1:Y:S01]  /*10c0*/  @!P1 LDC.64 R6, c[0x0][0x390] ;  /* 0x0000e400ff069b82 */ /* 0x000e620000000a00 */
[----:B0-----:R-:W-:-:S05]  /*10d0*/  IMAD.WIDE R12, R5, 0x4, R12 ;  /* 0x00000004050c7825 */ /* 0x001fca00078e020c */
[----:B------:R-:W1:Y:S02]  /*10e0*/  @!P1 LDG.E R5, desc[UR6][R12.64] ;  /* 0x000000060c059981 */ /* 0x000e64000c1e1900 */
[----:B-1----:R-:W-:-:S06]  /*10f0*/  @!P1 IMAD.WIDE R6, R5, 0x4, R6 ;  /* 0x0000000405069825 */ /* 0x002fcc00078e0206 */
[----:B------:R-:W2:Y:S01]  /*1100*/  @!P1 LDG.E R7, desc[UR6][R6.64] ;  /* 0x0000000606079981 */ /* 0x000ea2000c1e1900 */
[C---:B------:R-:W-:Y:S01]  /*1110*/  IADD3 R5, PT, PT, R15.reuse, 0x80, RZ ;  /* 0x000000800f057810 */ /* 0x040fe20007ffe0ff */
[----:B------:R-:W-:-:S03]  /*1120*/  IMAD.WIDE R14, R15, 0x4, R2 ;  /* 0x000000040f0e7825 */ /* 0x000fc600078e0202 */
[----:B------:R-:W-:-:S13]  /*1130*/  ISETP.GE.AND P2, PT, R5, R4, PT ;  /* 0x000000040500720c */ /* 0x000fda0003f46270 */
[----:B------:R-:W0:Y:S01]  /*1140*/  @!P2 LDC.64 R8, c[0x0][0x390] ;  /* 0x0000e400ff08ab82 */ /* 0x000e220000000a00 */
[----:B--2---:R3:W-:Y:S04]  /*1150*/  @!P1 STG.E desc[UR6][R14.64], R7 ;  /* 0x000000070e009986 */ /* 0x0047e8000c101906 */
[----:B------:R-:W0:Y:S02]  /*1160*/  @!P2 LDG.E R5, desc[UR6][R12.64+0x200] ;  /* 0x000200060c05a981 */ /* 0x000e24000c1e1900 */
[----:B0-----:R-:W-:-:S06]  /*1170*/  @!P2 IMAD.WIDE R8, R5, 0x4, R8 ;  /* 0x000000040508a825 */ /* 0x001fcc00078e0208 */
[----:B------:R-:W2:Y:S01]  /*1180*/  @!P2 LDG.E R9, desc[UR6][R8.64] ;  /* 0x000000060809a981 */ /* 0x000ea2000c1e1900 */
[----:B------:R-:W-:-:S03]  /*1190*/  VIADD R11, R11, 0x2 ;  /* 0x000000020b0b7836 */ /* 0x000fc60000000000 */
[----:B--2---:R3:W-:Y:S04]  /*11a0*/  @!P2 STG.E desc[UR6][R14.64+0x200], R9 ;  /* 0x000200090e00a986 */ /* 0x0047e8000c101906 */
.L_x_252:
[----:B------:R-:W-:Y:S05]  /*11b0*/  @P0 EXIT ;  /* 0x000000000000094d */ /* 0x000fea0003800000 */
[----:B0-----:R-:W-:-:S04]  /*11c0*/  LEA R11, R11, R10, 0x7 ;  /* 0x0000000a0b0b7211 */ /* 0x001fc800078e38ff */
[----:B------:R-:W-:-:S13]  /*11d0*/  ISETP.GE.AND P0, PT, R11, R4, PT ;  /* 0x000000040b00720c */ /* 0x000fda0003f06270 */
[----:B------:R-:W-:Y:S05]  /*11e0*/  @P0 EXIT ;  /* 0x000000000000094d */ /* 0x000fea0003800000 */
[----:B------:R-:W0:Y:S01]  /*11f0*/  LDC.64 R4, c[0x0][0x388] ;  /* 0x0000e200ff047b82 */ /* 0x000e220000000a00 */
[----:B-1-3--:R-:W-:-:S05]  /*1200*/  IADD3 R7, PT, PT, R0, R11, RZ ;  /* 0x0000000b00077210 */ /* 0x00afca0007ffe0ff */
[----:B0-----:R-:W-:Y:S02]  /*1210*/  IMAD.WIDE R4, R7, 0x4, R4 ;  /* 0x0000000407047825 */ /* 0x001fe400078e0204 */
[----:B------:R-:W0:Y:S04]  /*1220*/  LDC.64 R6, c[0x0][0x390] ;  /* 0x0000e400ff067b82 */ /* 0x000e280000000a00 */
[----:B------:R-:W0:Y:S02]  /*1230*/  LDG.E R5, desc[UR6][R4.64] ;  /* 0x0000000604057981 */ /* 0x000e24000c1e1900 */
[----:B0-----:R-:W-:-:S06]  /*1240*/  IMAD.WIDE R6, R5, 0x4, R6 ;  /* 0x0000000405067825 */ /* 0x001fcc00078e0206 */
[----:B------:R-:W3:Y:S01]  /*1250*/  LDG.E R7, desc[UR6][R6.64] ;  /* 0x0000000606077981 */ /* 0x000ee2000c1e1900 */
[----:B------:R-:W-:-:S05]  /*1260*/  IMAD.WIDE R2, R11, 0x4, R2 ;  /* 0x000000040b027825 */ /* 0x000fca00078e0202 */
[----:B---3--:R-:W-:Y:S01]  /*1270*/  STG.E desc[UR6][R2.64], R7 ;  /* 0x0000000702007986 */ /* 0x008fe2000c101906 */
[----:B------:R-:W-:Y:S05]  /*1280*/  EXIT ;  /* 0x000000000000794d */ /* 0x000fea0003800000 */
.L_x_253:
        /* <DEDUP_REMOVED lines=15> */
.L_x_268:


//--------------------- .text._ZN3cub18CUB_300001_SM_10006detail8for_each13static_kernelINS2_12policy_hub_t12policy_500_tElN6thrust24THRUST_300001_SM_1000_NS8cuda_cub6__fill7functorINS7_6detail15normal_iteratorINS7_10device_ptrIiEEEEiEEEEvT0_T1_ --------------------------
	.section	.text._ZN3cub18CUB_300001_SM_10006detail8for_each13static_kernelINS2_12policy_hub_t12policy_500_tElN6thrust24THRUST_300001_SM_1000_NS8cuda_cub6__fill7functorINS7_6detail15normal_iteratorINS7_10device_ptrIiEEEEiEEEEvT0_T1_,"ax",@progbits
	.align	128
        .global         _ZN3cub18CUB_300001_SM_10006detail8for_each13static_kernelINS2_12policy_hub_t12policy_500_tElN6thrust24THRUST_300001_SM_1000_NS8cuda_cub6__fill7functorINS7_6detail15normal_iteratorINS7_10device_ptrIiEEEEiEEEEvT0_T1_
        .type           _ZN3cub18CUB_300001_SM_10006detail8for_each13static_kernelINS2_12policy_hub_t12policy_500_tElN6thrust24THRUST_300001_SM_1000_NS8cuda_cub6__fill7functorINS7_6detail15normal_iteratorINS7_10device_ptrIiEEEEiEEEEvT0_T1_,@function
        .size           _ZN3cub18CUB_300001_SM_10006detail8for_each13static_kernelINS2_12policy_hub_t12policy_500_tElN6thrust24THRUST_300001_SM_1000_NS8cuda_cub6__fill7functorINS7_6detail15normal_iteratorINS7_10device_ptrIiEEEEiEEEEvT0_T1_,(.L_x_269 - _ZN3cub18CUB_300001_SM_10006detail8for_each13static_kernelINS2_12policy_hub_t12policy_500_tElN6thrust24THRUST_300001_SM_1000_NS8cuda_cub6__fill7functorINS7_6detail15normal_iteratorINS7_10device_ptrIiEEEEiEEEEvT0_T1_)
        .other          _ZN3cub18CUB_300001_SM_10006detail8for_each13static_kernelINS2_12policy_hub_t12policy_500_tElN6thrust24THRUST_300001_SM_1000_NS8cuda_cub6__fill7functorINS7_6detail15normal_iteratorINS7_10device_ptrIiEEEEiEEEEvT0_T1_,@"STO_CUDA_ENTRY STV_DEFAULT"
_ZN3cub18CUB_300001_SM_10006detail8for_each13static_kernelINS2_12policy_hub_t12policy_500_tElN6thrust24THRUST_300001_SM_1000_NS8cuda_cub6__fill7functorINS7_6detail15normal_iteratorINS7_10device_ptrIiEEEEiEEEEvT0_T1_:
.text._ZN3cub18CUB_300001_SM_10006detail8for_each13static_kernelINS2_12policy_hub_t12policy_500_tElN6thrust24THRUST_300001_SM_1000_NS8cuda_cub6__fill7functorINS7_6detail15normal_iteratorINS7_10device_ptrIiEEEEiEEEEvT0_T1_:
[----:B------:R-:W-:Y:S08]  /*0000*/  LDC R1, c[0x0][0x37c] ;  /* 0x0000df00ff017b82 */ /* 0x000ff00000000800 */
[----:B------:R-:W0:Y:S01]  /*0010*/  S2UR UR4, SR_CTAID.X ;  /* 0x00000000000479c3 */ /* 0x000e220000002500 */
[----:B------:R-:W1:Y:S01]  /*0020*/  LDCU.64 UR6, c[0x0][0x380] ;  /* 0x00007000ff0677ac */ /* 0x000e620008000a00 */
[----:B------:R-:W2:Y:S01]  /*0030*/  LDCU.64 UR8, c[0x0][0x358] ;  /* 0x00006b00ff0877ac */ /* 0x000ea20008000a00 */
[----:B0-----:R-:W-:-:S04]  /*0040*/  UIMAD.WIDE.U32 UR4, UR4, 0x200, URZ ;  /* 0x00000200040478a5 */ /* 0x001fc8000f8e00ff */
[----:B-1----:R-:W-:-:S04]  /*0050*/  UIADD3 UR6, UP0, UPT, -UR4, UR6, URZ ;  /* 0x0000000604067290 */ /* 0x002fc8000ff1e1ff */
[----:B------:R-:W-:Y:S02]  /*0060*/  UIADD3.X UR7, UPT, UPT, ~UR5, UR7, URZ, UP0, !UPT ;  /* 0x0000000705077290 */ /* 0x000fe400087fe5ff */
[----:B------:R-:W-:-:S04]  /*0070*/  UISETP.GE.U32.AND UP0, UPT, UR6, 0x200, UPT ;  /* 0x000002000600788c */ /* 0x000fc8000bf06070 */
[----:B------:R-:W-:-:S09]  /*0080*/  UISETP.GE.AND.EX UP0, UPT, UR7, URZ, UPT, UP0 ;  /* 0x000000ff0700728c */ /* 0x000fd2000bf06300 */
[----:B--2---:R-:W-:Y:S05]  /*0090*/  BRA.U !UP0, `(.L_x_254) ;  /* 0x0000000108287547 */ /* 0x004fea000b800000 */
[----:B------:R-:W0:Y:S01]  /*00a0*/  S2R R0, SR_TID.X ;  /* 0x0000000000007919 */ /* 0x000e220000002100 */
[----:B------:R-:W1:Y:S01]  /*00b0*/  LDCU.64 UR6, c[0x0][0x388] ;  /* 0x00007100ff0677ac */ /* 0x000e620008000a00 */
[----:B------:R-:W2:Y:S01]  /*00c0*/  LDC R5, c[0x0][0x390] ;  /* 0x0000e400ff057b82 */ /* 0x000ea20000000800 */
[----:B0-----:R-:W-:-:S05]  /*00d0*/  IADD3 R0, P0, PT, R0, UR4, RZ ;  /* 0x0000000400007c10 */ /* 0x001fca000ff1e0ff */
[----:B------:R-:W-:Y:S01]  /*00e0*/  IMAD.X R3, RZ, RZ, UR5, P0 ;  /* 0x00000005ff037e24 */ /* 0x000fe200080e06ff */
[----:B-1----:R-:W-:-:S04]  /*00f0*/  LEA R2, P0, R0, UR6, 0x2 ;  /* 0x0000000600027c11 */ /* 0x002fc8000f8010ff */
[----:B------:R-:W-:-:S05]  /*0100*/  LEA.HI.X R3, R0, UR7, R3, 0x2, P0 ;  /* 0x0000000700037c11 */ /* 0x000fca00080f1403 */
[----:B--2---:R-:W-:Y:S04]  /*0110*/  STG.E desc[UR8][R2.64], R5 ;  /* 0x0000000502007986 */ /* 0x004fe8000c101908 */
[----:B------:R-:W-:Y:S01]  /*0120*/  STG.E desc[UR8][R2.64+0x400], R5 ;  /* 0x0004000502007986 */ /* 0x000fe2000c101908 */
[----:B------:R-:W-:Y:S05]  /*0130*/  EXIT ;  /* 0x000000000000794d */ /* 0x000fea0003800000 */
.L_x_254:
[----:B------:R-:W0:Y:S01]  /*0140*/  S2R R0, SR_TID.X ;  /* 0x0000000000007919 */ /* 0x000e220000002100 */
[----:B------:R-:W-:Y:S01]  /*0150*/  USHF.R.S32.HI UR7, URZ, 0x1f, UR6 ;  /* 0x0000001fff077899 */ /* 0x000fe20008011406 */
[----:B------:R-:W1:Y:S05]  /*0160*/  LDCU.64 UR10, c[0x0][0x388] ;  /* 0x00007100ff0a77ac */ /* 0x000e6a0008000a00 */
[----:B------:R-:W-:Y:S02]  /*0170*/  IMAD.U32 R2, RZ, RZ, UR7 ;  /* 0x00000007ff027e24 */ /* 0x000fe4000f8e00ff */
[----:B------:R-:W-:Y:S01]  /*0180*/  IMAD.U32 R4, RZ, RZ, UR7 ;  /* 0x00000007ff047e24 */ /* 0x000fe2000f8e00ff */
[----:B0-----:R-:W-:-:S04]  /*0190*/  ISETP.LT.U32.AND P0, PT, R0, UR6, PT ;  /* 0x0000000600007c0c */ /* 0x001fc8000bf01070 */
[----:B------:R-:W-:Y:S01]  /*01a0*/  ISETP.GT.AND.EX P0, PT, R2, RZ, PT, P0 ;  /* 0x000000ff0200720c */ /* 0x000fe20003f04300 */
[C---:B------:R-:W-:Y:S01]  /*01b0*/  VIADD R2, R0.reuse, 0x100 ;  /* 0x0000010000027836 */ /* 0x040fe20000000000 */
[----:B------:R-:W-:-:S04]  /*01c0*/  IADD3 R0, P2, PT, R0, UR4, RZ ;  /* 0x0000000400007c10 */ /* 0x000fc8000ff5e0ff */
[----:B------:R-:W-:Y:S01]  /*01d0*/  ISETP.LT.U32.AND P1, PT, R2, UR6, PT ;  /* 0x0000000602007c0c */ /* 0x000fe2000bf21070 */
[----:B------:R-:W-:Y:S01]  /*01e0*/  IMAD.X R3, RZ, RZ, UR5, P2 ;  /* 0x00000005ff037e24 */ /* 0x000fe200090e06ff */
[----:B-1----:R-:W-:Y:S02]  /*01f0*/  LEA R2, P2, R0, UR10, 0x2 ;  /* 0x0000000a00027c11 */ /* 0x002fe4000f8410ff */
[----:B------:R-:W-:Y:S02]  /*0200*/  ISETP.GT.AND.EX P1, PT, R4, RZ, PT, P1 ;  /* 0x000000ff0400720c */ /* 0x000fe40003f24310 */
[----:B------:R-:W-:Y:S01]  /*0210*/  LEA.HI.X R3, R0, UR11, R3, 0x2, P2 ;  /* 0x0000000b00037c11 */ /* 0x000fe200090f1403 */
[----:B------:R-:W0:Y:S04]  /*0220*/  @P0 LDC R5, c[0x0][0x390] ;  /* 0x0000e400ff050b82 */ /* 0x000e280000000800 */
[----:B0-----:R0:W-:Y:S06]  /*0230*/  @P0 STG.E desc[UR8][R2.64], R5 ;  /* 0x0000000502000986 */ /* 0x0011ec000c101908 */
[----:B------:R-:W-:Y:S05]  /*0240*/  @!P1 EXIT ;  /* 0x000000000000994d */ /* 0x000fea0003800000 */
[----:B0-----:R-:W0:Y:S02]  /*0250*/  LDC R5, c[0x0][0x390] ;  /* 0x0000e400ff057b82 */ /* 0x001e240000000800 */
[----:B0-----:R-:W-:Y:S01]  /*0260*/  STG.E desc[UR8][R2.64+0x400], R5 ;  /* 0x0004000502007986 */ /* 0x001fe2000c101908 */
[----:B------:R-:W-:Y:S05]  /*0270*/  EXIT ;  /* 0x000000000000794d */ /* 0x000fea0003800000 */
.L_x_255:
        /* <DEDUP_REMOVED lines=16> */
.L_x_269:


//--------------------- .text._ZN3cub18CUB_300001_SM_10006detail8for_each13static_kernelINS2_12policy_hub_t12policy_500_tElN6thrust24THRUST_300001_SM_1000_NS8cuda_cub10__tabulate7functorINS7_6detail15normal_iteratorINS7_10device_ptrIiEEEENS7_6system6detail7generic6detail22compute_sequence_valueIivEElEEEEvT0_T1_ --------------------------
	.section	.text._ZN3cub18CUB_300001_SM_10006detail8for_each13static_kernelINS2_12policy_hub_t12policy_500_tElN6thrust24THRUST_300001_SM_1000_NS8cuda_cub10__tabulate7functorINS7_6detail15normal_iteratorINS7_10device_ptrIiEEEENS7_6system6detail7generic6detail22compute_sequence_valueIivEElEEEEvT0_T1_,"ax",@progbits
	.align	128
        .global         _ZN3cub18CUB_300001_SM_10006detail8for_each13static_kernelINS2_12policy_hub_t12policy_500_tElN6thrust24THRUST_300001_SM_1000_NS8cuda_cub10__tabulate7functorINS7_6detail15normal_iteratorINS7_10device_ptrIiEEEENS7_6system6detail7generic6detail22compute_sequence_valueIivEElEEEEvT0_T1_
        .type           _ZN3cub18CUB_300001_SM_10006detail8for_each13static_kernelINS2_12policy_hub_t12policy_500_tElN6thrust24THRUST_300001_SM_1000_NS8cuda_cub10__tabulate7functorINS7_6detail15normal_iteratorINS7_10device_ptrIiEEEENS7_6system6detail7generic6detail22compute_sequence_valueIivEElEEEEvT0_T1_,@function
        .size           _ZN3cub18CUB_300001_SM_10006detail8for_each13static_kernelINS2_12policy_hub_t12policy_500_tElN6thrust24THRUST_300001_SM_1000_NS8cuda_cub10__tabulate7functorINS7_6detail15normal_iteratorINS7_10device_ptrIiEEEENS7_6system6detail7generic6detail22compute_sequence_valueIivEElEEEEvT0_T1_,(.L_x_270 - _ZN3cub18CUB_300001_SM_10006detail8for_each13static_kernelINS2_12policy_hub_t12policy_500_tElN6thrust24THRUST_300001_SM_1000_NS8cuda_cub10__tabulate7functorINS7_6detail15normal_iteratorINS7_10device_ptrIiEEEENS7_6system6detail7generic6detail22compute_sequence_valueIivEElEEEEvT0_T1_)
        .other          _ZN3cub18CUB_300001_SM_10006detail8for_each13static_kernelINS2_12policy_hub_t12policy_500_tElN6thrust24THRUST_300001_SM_1000_NS8cuda_cub10__tabulate7functorINS7_6detail15normal_iteratorINS7_10device_ptrIiEEEENS7_6system6detail7generic6detail22compute_sequence_valueIivEElEEEEvT0_T1_,@"STO_CUDA_ENTRY STV_DEFAULT"
_ZN3cub18CUB_300001_SM_10006detail8for_each13static_kernelINS2_12policy_hub_t12policy_500_tElN6thrust24THRUST_300001_SM_1000_NS8cuda_cub10__tabulate7functorINS7_6detail15normal_iteratorINS7_10device_ptrIiEEEENS7_6system6detail7generic6detail22compute_sequence_valueIivEElEEEEvT0_T1_:
.text._ZN3cub18CUB_300001_SM_10006detail8for_each13static_kernelINS2_12policy_hub_t12policy_500_tElN6thrust24THRUST_300001_SM_1000_NS8cuda_cub10__tabulate7functorINS7_6detail15normal_iteratorINS7_10device_ptrIiEEEENS7_6system6detail7generic6detail22compute_sequence_valueIivEElEEEEvT0_T1_:
        /* <DEDUP_REMOVED lines=11> */
[----:B------:R-:W1:Y:S01]  /*00b0*/  LDC.64 R6, c[0x0][0x390] ;  /* 0x0000e400ff067b82 */ /* 0x000e620000000a00 */
[----:B------:R-:W2:Y:S01]  /*00c0*/  LDCU.64 UR10, c[0x0][0x388] ;  /* 0x00007100ff0a77ac */ /* 0x000ea20008000a00 */
[----:B0-----:R-:W-:-:S05]  /*00d0*/  IADD3 R5, P0, PT, R0, UR4, RZ ;  /* 0x0000000400057c10 */ /* 0x001fca000ff1e0ff */
[----:B------:R-:W-:Y:S01]  /*00e0*/  IMAD.X R4, RZ, RZ, UR5, P0 ;  /* 0x00000005ff047e24 */ /* 0x000fe200080e06ff */
[C---:B--2---:R-:W-:Y:S01]  /*00f0*/  LEA R2, P0, R5.reuse, UR10, 0x2 ;  /* 0x0000000a05027c11 */ /* 0x044fe2000f8010ff */
[----:B------:R-:W-:-:S03]  /*0100*/  VIADD R0, R5, 0x100 ;  /* 0x0000010005007836 */ /* 0x000fc60000000000 */
[C---:B------:R-:W-:Y:S01]  /*0110*/  LEA.HI.X R3, R5.reuse, UR11, R4, 0x2, P0 ;  /* 0x0000000b05037c11 */ /* 0x040fe200080f1404 */
[-CC-:B-1----:R-:W-:Y:S02]  /*0120*/  IMAD R5, R5, R7.reuse, R6.reuse ;  /* 0x0000000705057224 */ /* 0x182fe400078e0206 */
[----:B------:R-:W-:-:S03]  /*0130*/  IMAD R7, R0, R7, R6 ;  /* 0x0000000700077224 */ /* 0x000fc600078e0206 */
[----:B------:R-:W-:Y:S04]  /*0140*/  STG.E desc[UR8][R2.64], R5 ;  /* 0x0000000502007986 */ /* 0x000fe8000c101908 */
[----:B------:R-:W-:Y:S01]  /*0150*/  STG.E desc[UR8][R2.64+0x400], R7 ;  /* 0x0004000702007986 */ /* 0x000fe2000c101908 */
[----:B------:R-:W-:Y:S05]  /*0160*/  EXIT ;  /* 0x000000000000794d */ /* 0x000fea0003800000 */
.L_x_256:
[----:B------:R-:W0:Y:S01]  /*0170*/  S2R R2, SR_TID.X ;  /* 0x0000000000027919 */ /* 0x000e220000002100 */
[----:B------:R-:W-:Y:S01]  /*0180*/  USHF.R.S32.HI UR7, URZ, 0x1f, UR6 ;  /* 0x0000001fff077899 */ /* 0x000fe20008011406 */
[----:B------:R-:W-:Y:S05]  /*0190*/  BSSY.RECONVERGENT B0, `(.L_x_257) ;  /* 0x0000011000007945 */ /* 0x000fea0003800200 */
[----:B------:R-:W-:Y:S02]  /*01a0*/  IMAD.U32 R3, RZ, RZ, UR7 ;  /* 0x00000007ff037e24 */ /* 0x000fe4000f8e00ff */
[----:B------:R-:W-:Y:S01]  /*01b0*/  IMAD.U32 R4, RZ, RZ, UR7 ;  /* 0x00000007ff047e24 */ /* 0x000fe2000f8e00ff */
[C---:B0-----:R-:W-:Y:S01]  /*01c0*/  ISETP.LT.U32.AND P0, PT, R2.reuse, UR6, PT ;  /* 0x0000000602007c0c */ /* 0x041fe2000bf01070 */
[----:B------:R-:W-:-:S03]  /*01d0*/  VIADD R0, R2, 0x100 ;  /* 0x0000010002007836 */ /* 0x000fc60000000000 */
[----:B------:R-:W-:Y:S02]  /*01e0*/  ISETP.GT.AND.EX P0, PT, R3, RZ, PT, P0 ;  /* 0x000000ff0300720c */ /* 0x000fe40003f04300 */
[----:B------:R-:W-:-:S04]  /*01f0*/  ISETP.LT.U32.AND P1, PT, R0, UR6, PT ;  /* 0x0000000600007c0c */ /* 0x000fc8000bf21070 */
[----:B------:R-:W-:-:S07]  /*0200*/  ISETP.GT.AND.EX P1, PT, R4, RZ, PT, P1 ;  /* 0x000000ff0400720c */ /* 0x000fce0003f24310 */
[----:B------:R-:W-:Y:S06]  /*0210*/  @!P0 BRA `(.L_x_258) ;  /* 0x0000000000208947 */ /* 0x000fec0003800000 */
[----:B------:R-:W0:Y:S01]  /*0220*/  LDC.64 R6, c[0x0][0x390] ;  /* 0x0000e400ff067b82 */ /* 0x000e220000000a00 */
[----:B------:R-:W1:Y:S01]  /*0230*/  LDCU.64 UR10, c[0x0][0x388] ;  /* 0x00007100ff0a77ac */ /* 0x000e620008000a00 */
[----:B------:R-:W-:-:S05]  /*0240*/  IADD3 R4, P0, PT, R2, UR4, RZ ;  /* 0x0000000402047c10 */ /* 0x000fca000ff1e0ff */
[----:B------:R-:W-:Y:S01]  /*0250*/  IMAD.X R3, RZ, RZ, UR5, P0 ;  /* 0x00000005ff037e24 */ /* 0x000fe200080e06ff */
[----:B-1----:R-:W-:-:S04]  /*0260*/  LEA R2, P0, R4, UR10, 0x2 ;  /* 0x0000000a04027c11 */ /* 0x002fc8000f8010ff */
[C---:B------:R-:W-:Y:S01]  /*0270*/  LEA.HI.X R3, R4.reuse, UR11, R3, 0x2, P0 ;  /* 0x0000000b04037c11 */ /* 0x040fe200080f1403 */
[----:B0-----:R-:W-:-:S05]  /*0280*/  IMAD R7, R4, R7, R6 ;  /* 0x0000000704077224 */ /* 0x001fca00078e0206 */
[----:B------:R0:W-:Y:S03]  /*0290*/  STG.E desc[UR8][R2.64], R7 ;  /* 0x0000000702007986 */ /* 0x0001e6000c101908 */
.L_x_258:
[----:B------:R-:W-:Y:S05]  /*02a0*/  BSYNC.RECONVERGENT B0 ;  /* 0x0000000000007941 */ /* 0x000fea0003800200 */
.L_x_257:
[----:B------:R-:W-:Y:S05]  /*02b0*/  @!P1 EXIT ;  /* 0x000000000000994d */ /* 0x000fea0003800000 */
[----:B------:R-:W1:Y:S01]  /*02c0*/  LDC.64 R4, c[0x0][0x390] ;  /* 0x0000e400ff047b82 */ /* 0x000e620000000a00 */
[----:B------:R-:W2:Y:S01]  /*02d0*/  LDCU.64 UR6, c[0x0][0x388] ;  /* 0x00007100ff0677ac */ /* 0x000ea20008000a00 */
[----:B------:R-:W-:-:S05]  /*02e0*/  IADD3 R0, P0, PT, R0, UR4, RZ ;  /* 0x0000000400007c10 */ /* 0x000fca000ff1e0ff */
[----:B0-----:R-:W-:Y:S01]  /*02f0*/  IMAD.X R3, RZ, RZ, UR5, P0 ;  /* 0x00000005ff037e24 */ /* 0x001fe200080e06ff */
[----:B--2---:R-:W-:-:S04]  /*0300*/  LEA R2, P0, R0, UR6, 0x2 ;  /* 0x0000000600027c11 */ /* 0x004fc8000f8010ff */
[C---:B------:R-:W-:Y:S01]  /*0310*/  LEA.HI.X R3, R0.reuse, UR7, R3, 0x2, P0 ;  /* 0x0000000700037c11 */ /* 0x040fe200080f1403 */
[----:B-1----:R-:W-:-:S05]  /*0320*/  IMAD R5, R0, R5, R4 ;  /* 0x0000000500057224 */ /* 0x002fca00078e0204 */
[----:B------:R-:W-:Y:S01]  /*0330*/  STG.E desc[UR8][R2.64], R5 ;  /* 0x0000000502007986 */ /* 0x000fe2000c101908 */
[----:B------:R-:W-:Y:S05]  /*0340*/  EXIT ;  /* 0x000000000000794d */ /* 0x000fea0003800000 */
.L_x_259:
        /* <DEDUP_REMOVED lines=11> */
.L_x_270:


//--------------------- .text._ZN3cub18CUB_300001_SM_10006detail8for_each13static_kernelINS2_12policy_hub_t12policy_500_tEmN6thrust24THRUST_300001_SM_1000_NS8cuda_cub20__uninitialized_fill7functorINS7_10device_ptrIiEEiEEEEvT0_T1_ --------------------------
	.section	.text._ZN3cub18CUB_300001_SM_10006detail8for_each13static_kernelINS2_12policy_hub_t12policy_500_tEmN6thrust24THRUST_300001_SM_1000_NS8cuda_cub20__uninitialized_fill7functorINS7_10device_ptrIiEEiEEEEvT0_T1_,"ax",@progbits
	.align	128
        .global         _ZN3cub18CUB_300001_SM_10006detail8for_each13static_kernelINS2_12policy_hub_t12policy_500_tEmN6thrust24THRUST_300001_SM_1000_NS8cuda_cub20__uninitialized_fill7functorINS7_10device_ptrIiEEiEEEEvT0_T1_
        .type           _ZN3cub18CUB_300001_SM_10006detail8for_each13static_kernelINS2_12policy_hub_t12policy_500_tEmN6thrust24THRUST_300001_SM_1000_NS8cuda_cub20__uninitialized_fill7functorINS7_10device_ptrIiEEiEEEEvT0_T1_,@function
        .size           _ZN3cub18CUB_300001_SM_10006detail8for_each13static_kernelINS2_12policy_hub_t12policy_500_tEmN6thrust24THRUST_300001_SM_1000_NS8cuda_cub20__uninitialized_fill7functorINS7_10device_ptrIiEEiEEEEvT0_T1_,(.L_x_271 - _ZN3cub18CUB_300001_SM_10006detail8for_each13static_kernelINS2_12policy_hub_t12policy_500_tEmN6thrust24THRUST_300001_SM_1000_NS8cuda_cub20__uninitialized_fill7functorINS7_10device_ptrIiEEiEEEEvT0_T1_)
        .other          _ZN3cub18CUB_300001_SM_10006detail8for_each13static_kernelINS2_12policy_hub_t12policy_500_tEmN6thrust24THRUST_300001_SM_1000_NS8cuda_cub20__uninitialized_fill7functorINS7_10device_ptrIiEEiEEEEvT0_T1_,@"STO_CUDA_ENTRY STV_DEFAULT"
_ZN3cub18CUB_300001_SM_10006detail8for_each13static_kernelINS2_12policy_hub_t12policy_500_tEmN6thrust24THRUST_300001_SM_1000_NS8cuda_cub20__uninitialized_fill7functorINS7_10device_ptrIiEEiEEEEvT0_T1_:
.text._ZN3cub18CUB_300001_SM_10006detail8for_each13static_kernelINS2_12policy_hub_t12policy_500_tEmN6thrust24THRUST_300001_SM_1000_NS8cuda_cub20__uninitialized_fill7functorINS7_10device_ptrIiEEiEEEEvT0_T1_:
        /* <DEDUP_REMOVED lines=8> */
[----:B------:R-:W-:-:S09]  /*0080*/  UISETP.GE.U32.AND.EX UP0, UPT, UR7, URZ, UPT, UP0 ;  /* 0x000000ff0700728c */ /* 0x000fd2000bf06100 */
        /* <DEDUP_REMOVED lines=11> */
.L_x_260:
[----:B------:R-:W0:Y:S01]  /*0140*/  S2R R0, SR_TID.X ;  /* 0x0000000000007919 */ /* 0x000e220000002100 */
[----:B------:R-:W-:Y:S01]  /*0150*/  IMAD.U32 R2, RZ, RZ, UR7 ;  /* 0x00000007ff027e24 */ /* 0x000fe2000f8e00ff */
[----:B------:R-:W1:Y:S01]  /*0160*/  LDCU.64 UR10, c[0x0][0x388] ;  /* 0x00007100ff0a77ac */ /* 0x000e620008000a00 */
[----:B------:R-:W-:Y:S01]  /*0170*/  IMAD.U32 R4, RZ, RZ, UR7 ;  /* 0x00000007ff047e24 */ /* 0x000fe2000f8e00ff */
[----:B0-----:R-:W-:-:S04]  /*0180*/  ISETP.LT.U32.AND P0, PT, R0, UR6, PT ;  /* 0x0000000600007c0c */ /* 0x001fc8000bf01070 */
[----:B------:R-:W-:Y:S01]  /*0190*/  ISETP.GT.U32.AND.EX P0, PT, R2, RZ, PT, P0 ;  /* 0x000000ff0200720c */ /* 0x000fe20003f04100 */
[C---:B------:R-:W-:Y:S01]  /*01a0*/  VIADD R2, R0.reuse, 0x100 ;  /* 0x0000010000027836 */ /* 0x040fe20000000000 */
[----:B------:R-:W-:-:S04]  /*01b0*/  IADD3 R0, P2, PT, R0, UR4, RZ ;  /* 0x0000000400007c10 */ /* 0x000fc8000ff5e0ff */
[----:B------:R-:W-:Y:S01]  /*01c0*/  ISETP.LT.U32.AND P1, PT, R2, UR6, PT ;  /* 0x0000000602007c0c */ /* 0x000fe2000bf21070 */
[----:B------:R-:W-:Y:S01]  /*01d0*/  IMAD.X R3, RZ, RZ, UR5, P2 ;  /* 0x00000005ff037e24 */ /* 0x000fe200090e06ff */
[----:B-1----:R-:W-:Y:S02]  /*01e0*/  LEA R2, P2, R0, UR10, 0x2 ;  /* 0x0000000a00027c11 */ /* 0x002fe4000f8410ff */
[----:B------:R-:W-:Y:S02]  /*01f0*/  ISETP.GT.U32.AND.EX P1, PT, R4, RZ, PT, P1 ;  /* 0x000000ff0400720c */ /* 0x000fe40003f24110 */
[----:B------:R-:W-:Y:S01]  /*0200*/  LEA.HI.X R3, R0, UR11, R3, 0x2, P2 ;  /* 0x0000000b00037c11 */ /* 0x000fe200090f1403 */
[----:B------:R-:W0:Y:S04]  /*0210*/  @P0 LDC R5, c[0x0][0x390] ;  /* 0x0000e400ff050b82 */ /* 0x000e280000000800 */
[----:B0-----:R0:W-:Y:S06]  /*0220*/  @P0 STG.E desc[UR8][R2.64], R5 ;  /* 0x0000000502000986 */ /* 0x0011ec000c101908 */
[----:B------:R-:W-:Y:S05]  /*0230*/  @!P1 EXIT ;  /* 0x000000000000994d */ /* 0x000fea0003800000 */
[----:B0-----:R-:W0:Y:S02]  /*0240*/  LDC R5, c[0x0][0x390] ;  /* 0x0000e400ff057b82 */ /* 0x001e240000000800 */
[----:B0-----:R-:W-:Y:S01]  /*0250*/  STG.E desc[UR8][R2.64+0x400], R5 ;  /* 0x0004000502007986 */ /* 0x001fe2000c101908 */
[----:B------:R-:W-:Y:S05]  /*0260*/  EXIT ;  /* 0x000000000000794d */ /* 0x000fea0003800000 */
.L_x_261:
        /* <DEDUP_REMOVED lines=9> */
.L_x_271:


//--------------------- .text._ZN3cub18CUB_300001_SM_10006detail11EmptyKernelIvEEvv --------------------------
	.section	.text._ZN3cub18CUB_300001_SM_10006detail11EmptyKernelIvEEvv,"ax",@progbits
	.align	128
        .global         _ZN3cub18CUB_300001_SM_10006detail11EmptyKernelIvEEvv
        .type           _ZN3cub18CUB_300001_SM_10006detail11EmptyKernelIvEEvv,@function
        .size           _ZN3cub18CUB_300001_SM_10006detail11EmptyKernelIvEEvv,(.L_x_272 - _ZN3cub18CUB_300001_SM_10006detail11EmptyKernelIvEEvv)
        .other          _ZN3cub18CUB_300001_SM_10006detail11EmptyKernelIvEEvv,@"STO_CUDA_ENTRY STV_DEFAULT"
_ZN3cub18CUB_300001_SM_10006detail11EmptyKernelIvEEvv:
.text._ZN3cub18CUB_300001_SM_10006detail11EmptyKernelIvEEvv:
[----:B------:R-:W-:Y:S01]  /*0000*/  LDC R1, c[0x0][0x37c] ;  /* 0x0000df00ff017b82 */ /* 0x000fe20000000800 */
[----:B------:R-:W-:Y:S05]  /*0010*/  EXIT ;  /* 0x000000000000794d */ /* 0x000fea0003800000 */
.L_x_262:
        /* <DEDUP_REMOVED lines=14> */
.L_x_272:


//--------------------- .nv.shared._ZN3cub18CUB_300001_SM_10006detail10radix_sort29DeviceRadixSortOnesweepKernelINS1_5radix10policy_hubIiNS0_8NullTypeEyE10Policy1000ELNS0_9SortOrderE0EiS6_yiiNS1_21identity_decomposer_tEEEvPT5_SC_PT3_PKSD_PT1_PKSH_PT2_PKSL_T4_iiT6_ --------------------------
	.section	.nv.shared._ZN3cub18CUB_300001_SM_10006detail10radix_sort29DeviceRadixSortOnesweepKernelINS1_5radix10policy_hubIiNS0_8NullTypeEyE10Policy1000ELNS0_9SortOrderE0EiS6_yiiNS1_21identity_decomposer_tEEEvPT5_SC_PT3_PKSD_PT1_PKSH_PT2_PKSL_T4_iiT6_,"aw",@nobits
	.sectionflags	@""
	.align	16
.nv.shared._ZN3cub18CUB_300001_SM_10006detail10radix_sort29DeviceRadixSortOnesweepKernelINS1_5radix10policy_hubIiNS0_8NullTypeEyE10Policy1000ELNS0_9SortOrderE0EiS6_yiiNS1_21identity_decomposer_tEEEvPT5_SC_PT3_PKSD_PT1_PKSH_PT2_PKSL_T4_iiT6_:
	.zero		32256


//--------------------- .nv.shared.reserved.0     --------------------------
	.section	.nv.shared.reserved.0,"aw",@nobits
	.weak		__nv_reservedSMEM_offset_0_alias
	.size		__nv_reservedSMEM_offset_0_alias, 0, 64
	.other		__nv_reservedSMEM_offset_0_alias,@"STO_CUDA_RESERVED_SHARED STV_DEFAULT"
__nv_reservedSMEM_offset_0_alias:
	.zero		0
	.zero		64


//--------------------- .nv.global                --------------------------
	.section	.nv.global,"aw",@nobits
.nv.global:
	.type		_ZN30_INTERNAL_21cdb8c3_4_k_cu_main6thrust24THRUST_300001_SM_1000_NS12placeholders2_8E,@object
	.size		_ZN30_INTERNAL_21cdb8c3_4_k_cu_main6thrust24THRUST_300001_SM_1000_NS12placeholders2_8E,(_ZN30_INTERNAL_21cdb8c3_4_k_cu_main4cuda3std3__432_GLOBAL__N__21cdb8c3_4_k_cu_main6ignoreE - _ZN30_INTERNAL_21cdb8c3_4_k_cu_main6thrust24THRUST_300001_SM_1000_NS12placeholders2_8E)
_ZN30_INTERNAL_21cdb8c3_4_k_cu_main6thrust24THRUST_300001_SM_1000_NS12placeholders2_8E:
	.zero		1
	.type		_ZN30_INTERNAL_21cdb8c3_4_k_cu_main4cuda3std3__432_GLOBAL__N__21cdb8c3_4_k_cu_main6ignoreE,@object
	.size		_ZN30_INTERNAL_21cdb8c3_4_k_cu_main4cuda3std3__432_GLOBAL__N__21cdb8c3_4_k_cu_main6ignoreE,(_ZN30_INTERNAL_21cdb8c3_4_k_cu_main4cuda3std6ranges3__45__cpo4dataE - _ZN30_INTERNAL_21cdb8c3_4_k_cu_main4cuda3std3__432_GLOBAL__N__21cdb8c3_4_k_cu_main6ignoreE)
_ZN30_INTERNAL_21cdb8c3_4_k_cu_main4cuda3std3__432_GLOBAL__N__21cdb8c3_4_k_cu_main6ignoreE:
	.zero		1
	.type		_ZN30_INTERNAL_21cdb8c3_4_k_cu_main4cuda3std6ranges3__45__cpo4dataE,@object
	.size		_ZN30_INTERNAL_21cdb8c3_4_k_cu_main4cuda3std6ranges3__45__cpo4dataE,(_ZN30_INTERNAL_21cdb8c3_4_k_cu_main6thrust24THRUST_300001_SM_1000_NS6system3cpp3parE - _ZN30_INTERNAL_21cdb8c3_4_k_cu_main4cuda3std6ranges3__45__cpo4dataE)
_ZN30_INTERNAL_21cdb8c3_4_k_cu_main4cuda3std6ranges3__45__cpo4dataE:
	.zero		1
	.type		_ZN30_INTERNAL_21cdb8c3_4_k_cu_main6thrust24THRUST_300001_SM_1000_NS6system3cpp3parE,@object
	.size		_ZN30_INTERNAL_21cdb8c3_4_k_cu_main6thrust24THRUST_300001_SM_1000_NS6system3cpp3parE,(_ZN30_INTERNAL_21cdb8c3_4_k_cu_main4cuda3std3__45__cpo5beginE - _ZN30_INTERNAL_21cdb8c3_4_k_cu_main6thrust24THRUST_300001_SM_1000_NS6system3cpp3parE)
_ZN30_INTERNAL_21cdb8c3_4_k_cu_main6thrust24THRUST_300001_SM_1000_NS6system3cpp3parE:
	.zero		1
	.type		_ZN30_INTERNAL_21cdb8c3_4_k_cu_main4cuda3std3__45__cpo5beginE,@object
	.size		_ZN30_INTERNAL_21cdb8c3_4_k_cu_main4cuda3std3__45__cpo5beginE,(_ZN30_INTERNAL_21cdb8c3_4_k_cu_main4cuda3std6ranges3__45__cpo5beginE - _ZN30_INTERNAL_21cdb8c3_4_k_cu_main4cuda3std3__45__cpo5beginE)
_ZN30_INTERNAL_21cdb8c3_4_k_cu_main4cuda3std3__45__cpo5beginE:
	.zero		1
	.type		_ZN30_INTERNAL_21cdb8c3_4_k_cu_main4cuda3std6ranges3__45__cpo5beginE,@object
	.size		_ZN30_INTERNAL_21cdb8c3_4_k_cu_main4cuda3std6ranges3__45__cpo5beginE,(_ZN30_INTERNAL_21cdb8c3_4_k_cu_main6thrust24THRUST_300001_SM_1000_NS6deviceE - _ZN30_INTERNAL_21cdb8c3_4_k_cu_main4cuda3std6ranges3__45__cpo5beginE)
_ZN30_INTERNAL_21cdb8c3_4_k_cu_main4cuda3std6ranges3__45__cpo5beginE:
	.zero		1
	.type		_ZN30_INTERNAL_21cdb8c3_4_k_cu_main6thrust24THRUST_300001_SM_1000_NS6deviceE,@object
	.size		_ZN30_INTERNAL_21cdb8c3_4_k_cu_main6thrust24THRUST_300001_SM_1000_NS6deviceE,(_ZN30_INTERNAL_21cdb8c3_4_k_cu_main4cuda3std3__47nulloptE - _ZN30_INTERNAL_21cdb8c3_4_k_cu_main6thrust24THRUST_300001_SM_1000_NS6deviceE)
_ZN30_INTERNAL_21cdb8c3_4_k_cu_main6thrust24THRUST_300001_SM_1000_NS6deviceE:
	.zero		1
	.type		_ZN30_INTERNAL_21cdb8c3_4_k_cu_main4cuda3std3__47nulloptE,@object
	.size		_ZN30_INTERNAL_21cdb8c3_4_k_cu_main4cuda3std3__47nulloptE,(_ZN30_INTERNAL_21cdb8c3_4_k_cu_main4cuda3std6ranges3__45__cpo8distanceE - _ZN30_INTERNAL_21cdb8c3_4_k_cu_main4cuda3std3__47nulloptE)
_ZN30_INTERNAL_21cdb8c3_4_k_cu_main4cuda3std3__47nulloptE:
	.zero		1
	.type		_ZN30_INTERNAL_21cdb8c3_4_k_cu_main4cuda3std6ranges3__45__cpo8distanceE,@object
	.size		_ZN30_INTERNAL_21cdb8c3_4_k_cu_main4cuda3std6ranges3__45__cpo8distanceE,(_ZN30_INTERNAL_21cdb8c3_4_k_cu_main6thrust24THRUST_300001_SM_1000_NS12placeholders2_4E - _ZN30_INTERNAL_21cdb8c3_4_k_cu_main4cuda3std6ranges3__45__cpo8distanceE)
_ZN30_INTERNAL_21cdb8c3_4_k_cu_main4cuda3std6ranges3__45__cpo8distanceE:
	.zero		1
	.type		_ZN30_INTERNAL_21cdb8c3_4_k_cu_main6thrust24THRUST_300001_SM_1000_NS12placeholders2_4E,@object
	.size		_ZN30_INTERNAL_21cdb8c3_4_k_cu_main6thrust24THRUST_300001_SM_1000_NS12placeholders2_4E,(_ZN30_INTERNAL_21cdb8c3_4_k_cu_main4cuda3std3__45__cpo6rbeginE - _ZN30_INTERNAL_21cdb8c3_4_k_cu_main6thrust24THRUST_300001_SM_1000_NS12placeholders2_4E)
_ZN30_INTERNAL_21cdb8c3_4_k_cu_main6thrust24THRUST_300001_SM_1000_NS12placeholders2_4E:
	.zero		1
	.type		_ZN30_INTERNAL_21cdb8c3_4_k_cu_main4cuda3std3__45__cpo6rbeginE,@object
	.size		_ZN30_INTERNAL_21cdb8c3_4_k_cu_main4cuda3std3__45__cpo6rbeginE,(_ZN30_INTERNAL_21cdb8c3_4_k_cu_main4cuda3std6ranges3__45__cpo7advanceE - _ZN30_INTERNAL_21cdb8c3_4_k_cu_main4cuda3std3__45__cpo6rbeginE)
_ZN30_INTERNAL_21cdb8c3_4_k_cu_main4cuda3std3__45__cpo6rbeginE:
	.zero		1
	.type		_ZN30_INTERNAL_21cdb8c3_4_k_cu_main4cuda3std6ranges3__45__cpo7advanceE,@object
	.size		_ZN30_INTERNAL_21cdb8c3_4_k_cu_main4cuda3std6ranges3__45__cpo7advanceE,(_ZN30_INTERNAL_21cdb8c3_4_k_cu_main6thrust24THRUST_300001_SM_1000_NS12placeholders3_10E - _ZN30_INTERNAL_21cdb8c3_4_k_cu_main4cuda3std6ranges3__45__cpo7advanceE)
_ZN30_INTERNAL_21cdb8c3_4_k_cu_main4cuda3std6ranges3__45__cpo7advanceE:
	.zero		1
	.type		_ZN30_INTERNAL_21cdb8c3_4_k_cu_main6thrust24THRUST_300001_SM_1000_NS12placeholders3_10E,@object
	.size		_ZN30_INTERNAL_21cdb8c3_4_k_cu_main6thrust24THRUST_300001_SM_1000_NS12placeholders3_10E,(_ZN30_INTERNAL_21cdb8c3_4_k_cu_main4cuda3std3__48in_placeE - _ZN30_INTERNAL_21cdb8c3_4_k_cu_main6thrust24THRUST_300001_SM_1000_NS12placeholders3_10E)
_ZN30_INTERNAL_21cdb8c3_4_k_cu_main6thrust24THRUST_300001_SM_1000_NS12placeholders3_10E:
	.zero		1
	.type		_ZN30_INTERNAL_21cdb8c3_4_k_cu_main4cuda3std3__48in_placeE,@object
	.size		_ZN30_INTERNAL_21cdb8c3_4_k_cu_main4cuda3std3__48in_placeE,(_ZN30_INTERNAL_21cdb8c3_4_k_cu_main4cuda3std6ranges3__45__cpo4sizeE - _ZN30_INTERNAL_21cdb8c3_4_k_cu_main4cuda3std3__48in_placeE)
_ZN30_INTERNAL_21cdb8c3_4_k_cu_main4cuda3std3__48in_placeE:
	.zero		1
	.type		_ZN30_INTERNAL_21cdb8c3_4_k_cu_main4cuda3std6ranges3__45__cpo4sizeE,@object
	.size		_ZN30_INTERNAL_21cdb8c3_4_k_cu_main4cuda3std6ranges3__45__cpo4sizeE,(_ZN30_INTERNAL_21cdb8c3_4_k_cu_main6thrust24THRUST_300001_SM_1000_NS12placeholders2_2E - _ZN30_INTERNAL_21cdb8c3_4_k_cu_main4cuda3std6ranges3__45__cpo4sizeE)
_ZN30_INTERNAL_21cdb8c3_4_k_cu_main4cuda3std6ranges3__45__cpo4sizeE:
	.zero		1
	.type		_ZN30_INTERNAL_21cdb8c3_4_k_cu_main6thrust24THRUST_300001_SM_1000_NS12placeholders2_2E,@object
	.size		_ZN30_INTERNAL_21cdb8c3_4_k_cu_main6thrust24THRUST_300001_SM_1000_NS12placeholders2_2E,(_ZN30_INTERNAL_21cdb8c3_4_k_cu_main4cuda3std3__45__cpo6cbeginE - _ZN30_INTERNAL_21cdb8c3_4_k_cu_main6thrust24THRUST_300001_SM_1000_NS12placeholders2_2E)
_ZN30_INTERNAL_21cdb8c3_4_k_cu_main6thrust24THRUST_300001_SM_1000_NS12placeholders2_2E:
	.zero		1
	.type		_ZN30_INTERNAL_21cdb8c3_4_k_cu_main4cuda3std3__45__cpo6cbeginE,@object
	.size		_ZN30_INTERNAL_21cdb8c3_4_k_cu_main4cuda3std3__45__cpo6cbeginE,(_ZN30_INTERNAL_21cdb8c3_4_k_cu_main4cuda3std6ranges3__45__cpo6cbeginE - _ZN30_INTERNAL_21cdb8c3_4_k_cu_main4cuda3std3__45__cpo6cbeginE)
_ZN30_INTERNAL_21cdb8c3_4_k_cu_main4cuda3std3__45__cpo6cbeginE:
	.zero		1
	.type		_ZN30_INTERNAL_21cdb8c3_4_k_cu_main4cuda3std6ranges3__45__cpo6cbeginE,@object
	.size		_ZN30_INTERNAL_21cdb8c3_4_k_cu_main4cuda3std6ranges3__45__cpo6cbeginE,(_ZN30_INTERNAL_21cdb8c3_4_k_cu_main6thrust24THRUST_300001_SM_1000_NS12placeholders2_6E - _ZN30_INTERNAL_21cdb8c3_4_k_cu_main4cuda3std6ranges3__45__cpo6cbeginE)
_ZN30_INTERNAL_21cdb8c3_4_k_cu_main4cuda3std6ranges3__45__cpo6cbeginE:
	.zero		1
	.type		_ZN30_INTERNAL_21cdb8c3_4_k_cu_main6thrust24THRUST_300001_SM_1000_NS12placeholders2_6E,@object
	.size		_ZN30_INTERNAL_21cdb8c3_4_k_cu_main6thrust24THRUST_300001_SM_1000_NS12placeholders2_6E,(_ZN30_INTERNAL_21cdb8c3_4_k_cu_main4cuda3std3__45__cpo7crbeginE - _ZN30_INTERNAL_21cdb8c3_4_k_cu_main6thrust24THRUST_300001_SM_1000_NS12placeholders2_6E)
_ZN30_INTERNAL_21cdb8c3_4_k_cu_main6thrust24THRUST_300001_SM_1000_NS12placeholders2_6E:
	.zero		1
	.type		_ZN30_INTERNAL_21cdb8c3_4_k_cu_main4cuda3std3__45__cpo7crbeginE,@object
	.size		_ZN30_INTERNAL_21cdb8c3_4_k_cu_main4cuda3std3__45__cpo7crbeginE,(_ZN30_INTERNAL_21cdb8c3_4_k_cu_main4cuda3std6ranges3__45__cpo4nextE - _ZN30_INTERNAL_21cdb8c3_4_k_cu_main4cuda3std3__45__cpo7crbeginE)
_ZN30_INTERNAL_21cdb8c3_4_k_cu_main4cuda3std3__45__cpo7crbeginE:
	.zero		1
	.type		_ZN30_INTERNAL_21cdb8c3_4_k_cu_main4cuda3std6ranges3__45__cpo4nextE,@object
	.size		_ZN30_INTERNAL_21cdb8c3_4_k_cu_main4cuda3std6ranges3__45__cpo4nextE,(_ZN30_INTERNAL_21cdb8c3_4_k_cu_main4cuda3std6ranges3__45__cpo4swapE - _ZN30_INTERNAL_21cdb8c3_4_k_cu_main4cuda3std6ranges3__45__cpo4nextE)
_ZN30_INTERNAL_21cdb8c3_4_k_cu_main4cuda3std6ranges3__45__cpo4nextE:
	.zero		1
	.type		_ZN30_INTERNAL_21cdb8c3_4_k_cu_main4cuda3std6ranges3__45__cpo4swapE,@object
	.size		_ZN30_INTERNAL_21cdb8c3_4_k_cu_main4cuda3std6ranges3__45__cpo4swapE,(_ZN30_INTERNAL_21cdb8c3_4_k_cu_main6thrust24THRUST_300001_SM_1000_NS8cuda_cub10par_nosyncE - _ZN30_INTERNAL_21cdb8c3_4_k_cu_main4cuda3std6ranges3__45__cpo4swapE)
_ZN30_INTERNAL_21cdb8c3_4_k_cu_main4cuda3std6ranges3__45__cpo4swapE:
	.zero		1
	.type		_ZN30_INTERNAL_21cdb8c3_4_k_cu_main6thrust24THRUST_300001_SM_1000_NS8cuda_cub10par_nosyncE,@object
	.size		_ZN30_INTERNAL_21cdb8c3_4_k_cu_main6thrust24THRUST_300001_SM_1000_NS8cuda_cub10par_nosyncE,(_ZN30_INTERNAL_21cdb8c3_4_k_cu_main6thrust24THRUST_300001_SM_1000_NS3seqE - _ZN30_INTERNAL_21cdb8c3_4_k_cu_main6thrust24THRUST_300001_SM_1000_NS8cuda_cub10par_nosyncE)
_ZN30_INTERNAL_21cdb8c3_4_k_cu_main6thrust24THRUST_300001_SM_1000_NS8cuda_cub10par_nosyncE:
	.zero		1
	.type		_ZN30_INTERNAL_21cdb8c3_4_k_cu_main6thrust24THRUST_300001_SM_1000_NS3seqE,@object
	.size		_ZN30_INTERNAL_21cdb8c3_4_k_cu_main6thrust24THRUST_300001_SM_1000_NS3seqE,(_ZN30_INTERNAL_21cdb8c3_4_k_cu_main4cuda3std3__420unreachable_sentinelE - _ZN30_INTERNAL_21cdb8c3_4_k_cu_main6thrust24THRUST_300001_SM_1000_NS3seqE)
_ZN30_INTERNAL_21cdb8c3_4_k_cu_main6thrust24THRUST_300001_SM_1000_NS3seqE:
	.zero		1
	.type		_ZN30_INTERNAL_21cdb8c3_4_k_cu_main4cuda3std3__420unreachable_sentinelE,@object
	.size		_ZN30_INTERNAL_21cdb8c3_4_k_cu_main4cuda3std3__420unreachable_sentinelE,(_ZN30_INTERNAL_21cdb8c3_4_k_cu_main4cuda3std6ranges3__45__cpo5ssizeE - _ZN30_INTERNAL_21cdb8c3_4_k_cu_main4cuda3std3__420unreachable_sentinelE)
_ZN30_INTERNAL_21cdb8c3_4_k_cu_main4cuda3std3__420unreachable_sentinelE:
	.zero		1
	.type		_ZN30_INTERNAL_21cdb8c3_4_k_cu_main4cuda3std6ranges3__45__cpo5ssizeE,@object
	.size		_ZN30_INTERNAL_21cdb8c3_4_k_cu_main4cuda3std6ranges3__45__cpo5ssizeE,(_ZN30_INTERNAL_21cdb8c3_4_k_cu_main6thrust24THRUST_300001_SM_1000_NS12placeholders2_3E - _ZN30_INTERNAL_21cdb8c3_4_k_cu_main4cuda3std6ranges3__45__cpo5ssizeE)
_ZN30_INTERNAL_21cdb8c3_4_k_cu_main4cuda3std6ranges3__45__cpo5ssizeE:
	.zero		1
	.type		_ZN30_INTERNAL_21cdb8c3_4_k_cu_main6thrust24THRUST_300001_SM_1000_NS12placeholders2_3E,@object
	.size		_ZN30_INTERNAL_21cdb8c3_4_k_cu_main6thrust24THRUST_300001_SM_1000_NS12placeholders2_3E,(_ZN30_INTERNAL_21cdb8c3_4_k_cu_main4cuda3std3__45__cpo4cendE - _ZN30_INTERNAL_21cdb8c3_4_k_cu_main6thrust24THRUST_300001_SM_1000_NS12placeholders2_3E)
_ZN30_INTERNAL_21cdb8c3_4_k_cu_main6thrust24THRUST_300001_SM_1000_NS12placeholders2_3E:
	.zero		1
	.type		_ZN30_INTERNAL_21cdb8c3_4_k_cu_main4cuda3std3__45__cpo4cendE,@object
	.size		_ZN30_INTERNAL_21cdb8c3_4_k_cu_main4cuda3std3__45__cpo4cendE,(_ZN30_INTERNAL_21cdb8c3_4_k_cu_main4cuda3std6ranges3__45__cpo4cendE - _ZN30_INTERNAL_21cdb8c3_4_k_cu_main4cuda3std3__45__cpo4cendE)
_ZN30_INTERNAL_21cdb8c3_4_k_cu_main4cuda3std3__45__cpo4cendE:
	.zero		1
	.type		_ZN30_INTERNAL_21cdb8c3_4_k_cu_main4cuda3std6ranges3__45__cpo4cendE,@object
	.size		_ZN30_INTERNAL_21cdb8c3_4_k_cu_main4cuda3std6ranges3__45__cpo4cendE,(_ZN30_INTERNAL_21cdb8c3_4_k_cu_main6thrust24THRUST_300001_SM_1000_NS12placeholders2_7E - _ZN30_INTERNAL_21cdb8c3_4_k_cu_main4cuda3std6ranges3__45__cpo4cendE)
_ZN30_INTERNAL_21cdb8c3_4_k_cu_main4cuda3std6ranges3__45__cpo4cendE:
	.zero		1
	.type		_ZN30_INTERNAL_21cdb8c3_4_k_cu_main6thrust24THRUST_300001_SM_1000_NS12placeholders2_7E,@object
	.size		_ZN30_INTERNAL_21cdb8c3_4_k_cu_main6thrust24THRUST_300001_SM_1000_NS12placeholders2_7E,(_ZN30_INTERNAL_21cdb8c3_4_k_cu_main4cuda3std3__45__cpo5crendE - _ZN30_INTERNAL_21cdb8c3_4_k_cu_main6thrust24THRUST_300001_SM_1000_NS12placeholders2_7E)
_ZN30_INTERNAL_21cdb8c3_4_k_cu_main6thrust24THRUST_300001_SM_1000_NS12placeholders2_7E:
	.zero		1
	.type		_ZN30_INTERNAL_21cdb8c3_4_k_cu_main4cuda3std3__45__cpo5crendE,@object
	.size		_ZN30_INTERNAL_21cdb8c3_4_k_cu_main4cuda3std3__45__cpo5crendE,(_ZN30_INTERNAL_21cdb8c3_4_k_cu_main4cuda3std6ranges3__45__cpo4prevE - _ZN30_INTERNAL_21cdb8c3_4_k_cu_main4cuda3std3__45__cpo5crendE)
_ZN30_INTERNAL_21cdb8c3_4_k_cu_main4cuda3std3__45__cpo5crendE:
	.zero		1
	.type		_ZN30_INTERNAL_21cdb8c3_4_k_cu_main4cuda3std6ranges3__45__cpo4prevE,@object
	.size		_ZN30_INTERNAL_21cdb8c3_4_k_cu_main4cuda3std6ranges3__45__cpo4prevE,(_ZN30_INTERNAL_21cdb8c3_4_k_cu_main4cuda3std6ranges3__45__cpo9iter_moveE - _ZN30_INTERNAL_21cdb8c3_4_k_cu_main4cuda3std6ranges3__45__cpo4prevE)
_ZN30_INTERNAL_21cdb8c3_4_k_cu_main4cuda3std6ranges3__45__cpo4prevE:
	.zero		1
	.type		_ZN30_INTERNAL_21cdb8c3_4_k_cu_main4cuda3std6ranges3__45__cpo9iter_moveE,@object
	.size		_ZN30_INTERNAL_21cdb8c3_4_k_cu_main4cuda3std6ranges3__45__cpo9iter_moveE,(_ZN30_INTERNAL_21cdb8c3_4_k_cu_main6thrust24THRUST_300001_SM_1000_NS6system6detail10sequential3seqE - _ZN30_INTERNAL_21cdb8c3_4_k_cu_main4cuda3std6ranges3__45__cpo9iter_moveE)
_ZN30_INTERNAL_21cdb8c3_4_k_cu_main4cuda3std6ranges3__45__cpo9iter_moveE:
	.zero		1
	.type		_ZN30_INTERNAL_21cdb8c3_4_k_cu_main6thrust24THRUST_300001_SM_1000_NS6system6detail10sequential3seqE,@object
	.size		_ZN30_INTERNAL_21cdb8c3_4_k_cu_main6thrust24THRUST_300001_SM_1000_NS6system6detail10sequential3seqE,(_ZN30_INTERNAL_21cdb8c3_4_k_cu_main6thrust24THRUST_300001_SM_1000_NS12placeholders2_9E - _ZN30_INTERNAL_21cdb8c3_4_k_cu_main6thrust24THRUST_300001_SM_1000_NS6system6detail10sequential3seqE)
_ZN30_INTERNAL_21cdb8c3_4_k_cu_main6thrust24THRUST_300001_SM_1000_NS6system6detail10sequential3seqE:
	.zero		1
	.type		_ZN30_INTERNAL_21cdb8c3_4_k_cu_main6thrust24THRUST_300001_SM_1000_NS12placeholders2_9E,@object
	.size		_ZN30_INTERNAL_21cdb8c3_4_k_cu_main6thrust24THRUST_300001_SM_1000_NS12placeholders2_9E,(_ZN30_INTERNAL_21cdb8c3_4_k_cu_main4cuda3std3__419piecewise_constructE - _ZN30_INTERNAL_21cdb8c3_4_k_cu_main6thrust24THRUST_300001_SM_1000_NS12placeholders2_9E)
_ZN30_INTERNAL_21cdb8c3_4_k_cu_main6thrust24THRUST_300001_SM_1000_NS12placeholders2_9E:
	.zero		1
	.type		_ZN30_INTERNAL_21cdb8c3_4_k_cu_main4cuda3std3__419piecewise_constructE,@object
	.size		_ZN30_INTERNAL_21cdb8c3_4_k_cu_main4cuda3std3__419piecewise_constructE,(_ZN30_INTERNAL_21cdb8c3_4_k_cu_main4cuda3std6ranges3__45__cpo5cdataE - _ZN30_INTERNAL_21cdb8c3_4_k_cu_main4cuda3std3__419piecewise_constructE)
_ZN30_INTERNAL_21cdb8c3_4_k_cu_main4cuda3std3__419piecewise_constructE:
	.zero		1
	.type		_ZN30_INTERNAL_21cdb8c3_4_k_cu_main4cuda3std6ranges3__45__cpo5cdataE,@object
	.size		_ZN30_INTERNAL_21cdb8c3_4_k_cu_main4cuda3std6ranges3__45__cpo5cdataE,(_ZN30_INTERNAL_21cdb8c3_4_k_cu_main6thrust24THRUST_300001_SM_1000_NS12placeholders2_1E - _ZN30_INTERNAL_21cdb8c3_4_k_cu_main4cuda3std6ranges3__45__cpo5cdataE)
_ZN30_INTERNAL_21cdb8c3_4_k_cu_main4cuda3std6ranges3__45__cpo5cdataE:
	.zero		1
	.type		_ZN30_INTERNAL_21cdb8c3_4_k_cu_main6thrust24THRUST_300001_SM_1000_NS12placeholders2_1E,@object
	.size		_ZN30_INTERNAL_21cdb8c3_4_k_cu_main6thrust24THRUST_300001_SM_1000_NS12placeholders2_1E,(_ZN30_INTERNAL_21cdb8c3_4_k_cu_main4cuda3std3__45__cpo3endE - _ZN30_INTERNAL_21cdb8c3_4_k_cu_main6thrust24THRUST_300001_SM_1000_NS12placeholders2_1E)
_ZN30_INTERNAL_21cdb8c3_4_k_cu_main6thrust24THRUST_300001_SM_1000_NS12placeholders2_1E:
	.zero		1
	.type		_ZN30_INTERNAL_21cdb8c3_4_k_cu_main4cuda3std3__45__cpo3endE,@object
	.size		_ZN30_INTERNAL_21cdb8c3_4_k_cu_main4cuda3std3__45__cpo3endE,(_ZN30_INTERNAL_21cdb8c3_4_k_cu_main4cuda3std6ranges3__45__cpo3endE - _ZN30_INTERNAL_21cdb8c3_4_k_cu_main4cuda3std3__45__cpo3endE)
_ZN30_INTERNAL_21cdb8c3_4_k_cu_main4cuda3std3__45__cpo3endE:
	.zero		1
	.type		_ZN30_INTERNAL_21cdb8c3_4_k_cu_main4cuda3std6ranges3__45__cpo3endE,@object
	.size		_ZN30_INTERNAL_21cdb8c3_4_k_cu_main4cuda3std6ranges3__45__cpo3endE,(_ZN30_INTERNAL_21cdb8c3_4_k_cu_main6thrust24THRUST_300001_SM_1000_NS12placeholders2_5E - _ZN30_INTERNAL_21cdb8c3_4_k_cu_main4cuda3std6ranges3__45__cpo3endE)
_ZN30_INTERNAL_21cdb8c3_4_k_cu_main4cuda3std6ranges3__45__cpo3endE:
	.zero		1
	.type		_ZN30_INTERNAL_21cdb8c3_4_k_cu_main6thrust24THRUST_300001_SM_1000_NS12placeholders2_5E,@object
	.size		_ZN30_INTERNAL_21cdb8c3_4_k_cu_main6thrust24THRUST_300001_SM_1000_NS12placeholders2_5E,(_ZN30_INTERNAL_21cdb8c3_4_k_cu_main4cuda3std3__45__cpo4rendE - _ZN30_INTERNAL_21cdb8c3_4_k_cu_main6thrust24THRUST_300001_SM_1000_NS12placeholders2_5E)
_ZN30_INTERNAL_21cdb8c3_4_k_cu_main6thrust24THRUST_300001_SM_1000_NS12placeholders2_5E:
	.zero		1
	.type		_ZN30_INTERNAL_21cdb8c3_4_k_cu_main4cuda3std3__45__cpo4rendE,@object
	.size		_ZN30_INTERNAL_21cdb8c3_4_k_cu_main4cuda3std3__45__cpo4rendE,(_ZN30_INTERNAL_21cdb8c3_4_k_cu_main4cuda3std6ranges3__45__cpo9iter_swapE - _ZN30_INTERNAL_21cdb8c3_4_k_cu_main4cuda3std3__45__cpo4rendE)
_ZN30_INTERNAL_21cdb8c3_4_k_cu_main4cuda3std3__45__cpo4rendE:
	.zero		1
	.type		_ZN30_INTERNAL_21cdb8c3_4_k_cu_main4cuda3std6ranges3__45__cpo9iter_swapE,@object
	.size		_ZN30_INTERNAL_21cdb8c3_4_k_cu_main4cuda3std6ranges3__45__cpo9iter_swapE,(_ZN30_INTERNAL_21cdb8c3_4_k_cu_main4cuda3std3__48unexpectE - _ZN30_INTERNAL_21cdb8c3_4_k_cu_main4cuda3std6ranges3__45__cpo9iter_swapE)
_ZN30_INTERNAL_21cdb8c3_4_k_cu_main4cuda3std6ranges3__45__cpo9iter_swapE:
	.zero		1
	.type		_ZN30_INTERNAL_21cdb8c3_4_k_cu_main4cuda3std3__48unexpectE,@object
	.size		_ZN30_INTERNAL_21cdb8c3_4_k_cu_main4cuda3std3__48unexpectE,(_ZN30_INTERNAL_21cdb8c3_4_k_cu_main6thrust24THRUST_300001_SM_1000_NS8cuda_cub3parE - _ZN30_INTERNAL_21cdb8c3_4_k_cu_main4cuda3std3__48unexpectE)
_ZN30_INTERNAL_21cdb8c3_4_k_cu_main4cuda3std3__48unexpectE:
	.zero		1
	.type		_ZN30_INTERNAL_21cdb8c3_4_k_cu_main6thrust24THRUST_300001_SM_1000_NS8cuda_cub3parE,@object
	.size		_ZN30_INTERNAL_21cdb8c3_4_k_cu_main6thrust24THRUST_300001_SM_1000_NS8cuda_cub3parE,(.L_29 - _ZN30_INTERNAL_21cdb8c3_4_k_cu_main6thrust24THRUST_300001_SM_1000_NS8cuda_cub3parE)
_ZN30_INTERNAL_21cdb8c3_4_k_cu_main6thrust24THRUST_300001_SM_1000_NS8cuda_cub3parE:
	.zero		1
.L_29:


//--------------------- .nv.shared._ZN3cub18CUB_300001_SM_10006detail10radix_sort33DeviceRadixSortExclusiveSumKernelINS1_5radix10policy_hubIiNS0_8NullTypeEyE10Policy1000EyEEvPT0_ --------------------------
	.section	.nv.shared._ZN3cub18CUB_300001_SM_10006detail10radix_sort33DeviceRadixSortExclusiveSumKernelINS1_5radix10policy_hubIiNS0_8NullTypeEyE10Policy1000EyEEvPT0_,"aw",@nobits
	.sectionflags	@""
	.align	16
.nv.shared._ZN3cub18CUB_300001_SM_10006detail10radix_sort33DeviceRadixSortExclusiveSumKernelINS1_5radix10policy_hubIiNS0_8NullTypeEyE10Policy1000EyEEvPT0_:
	.zero		3360


//--------------------- .nv.shared._ZN3cub18CUB_300001_SM_10006detail10radix_sort30DeviceRadixSortHistogramKernelINS1_5radix10policy_hubIiNS0_8NullTypeEyE10Policy1000ELNS0_9SortOrderE0EiyNS1_21identity_decomposer_tEEEvPT2_PKT1_SB_iiT3_ --------------------------
	.section	.nv.shared._ZN3cub18CUB_300001_SM_10006detail10radix_sort30DeviceRadixSortHistogramKernelINS1_5radix10policy_hubIiNS0_8NullTypeEyE10Policy1000ELNS0_9SortOrderE0EiyNS1_21identity_decomposer_tEEEvPT2_PKT1_SB_iiT3_,"aw",@nobits
	.sectionflags	@""
	.align	4
.nv.shared._ZN3cub18CUB_300001_SM_10006detail10radix_sort30DeviceRadixSortHistogramKernelINS1_5radix10policy_hubIiNS0_8NullTypeEyE10Policy1000ELNS0_9SortOrderE0EiyNS1_21identity_decomposer_tEEEvPT2_PKT1_SB_iiT3_:
	.zero		5120


//--------------------- .nv.shared._ZN3cub18CUB_300001_SM_10006detail10radix_sort31DeviceRadixSortSingleTileKernelINS1_5radix10policy_hubIiNS0_8NullTypeEyE10Policy1000ELNS0_9SortOrderE0EiS6_yNS1_21identity_decomposer_tEEEvPKT1_PSB_PKT2_PSF_T3_iiT4_ --------------------------
	.section	.nv.shared._ZN3cub18CUB_300001_SM_10006detail10radix_sort31DeviceRadixSortSingleTileKernelINS1_5radix10policy_hubIiNS0_8NullTypeEyE10Policy1000ELNS0_9SortOrderE0EiS6_yNS1_21identity_decomposer_tEEEvPKT1_PSB_PKT2_PSF_T3_iiT4_,"aw",@nobits
	.sectionflags	@""
	.align	16
.nv.shared._ZN3cub18CUB_300001_SM_10006detail10radix_sort31DeviceRadixSortSingleTileKernelINS1_5radix10policy_hubIiNS0_8NullTypeEyE10Policy1000ELNS0_9SortOrderE0EiS6_yNS1_21identity_decomposer_tEEEvPKT1_PSB_PKT2_PSF_T3_iiT4_:
	.zero		34880


//--------------------- .nv.constant0._ZN3cub18CUB_300001_SM_10006detail10radix_sort29DeviceRadixSortOnesweepKernelINS1_5radix10policy_hubIiNS0_8NullTypeEyE10Policy1000ELNS0_9SortOrderE0EiS6_yiiNS1_21identity_decomposer_tEEEvPT5_SC_PT3_PKSD_PT1_PKSH_PT2_PKSL_T4_iiT6_ --------------------------
	.section	.nv.constant0._ZN3cub18CUB_300001_SM_10006detail10radix_sort29DeviceRadixSortOnesweepKernelINS1_5radix10policy_hubIiNS0_8NullTypeEyE10Policy1000ELNS0_9SortOrderE0EiS6_yiiNS1_21identity_decomposer_tEEEvPT5_SC_PT3_PKSD_PT1_PKSH_PT2_PKSL_T4_iiT6_,"a",@progbits
	.sectionflags	@""
	.align	4
.nv.constant0._ZN3cub18CUB_300001_SM_10006detail10radix_sort29DeviceRadixSortOnesweepKernelINS1_5radix10policy_hubIiNS0_8NullTypeEyE10Policy1000ELNS0_9SortOrderE0EiS6_yiiNS1_21identity_decomposer_tEEEvPT5_SC_PT3_PKSD_PT1_PKSH_PT2_PKSL_T4_iiT6_:
	.zero		973


//--------------------- .nv.constant0._ZN3cub18CUB_300001_SM_10006detail10radix_sort33DeviceRadixSortExclusiveSumKernelINS1_5radix10policy_hubIiNS0_8NullTypeEyE10Policy1000EyEEvPT0_ --------------------------
	.section	.nv.constant0._ZN3cub18CUB_300001_SM_10006detail10radix_sort33DeviceRadixSortExclusiveSumKernelINS1_5radix10policy_hubIiNS0_8NullTypeEyE10Policy1000EyEEvPT0_,"a",@progbits
	.sectionflags	@""
	.align	4
.nv.constant0._ZN3cub18CUB_300001_SM_10006detail10radix_sort33DeviceRadixSortExclusiveSumKernelINS1_5radix10policy_hubIiNS0_8NullTypeEyE10Policy1000EyEEvPT0_:
	.zero		904


//--------------------- .nv.constant0._ZN3cub18CUB_300001_SM_10006detail10radix_sort30DeviceRadixSortHistogramKernelINS1_5radix10policy_hubIiNS0_8NullTypeEyE10Policy1000ELNS0_9SortOrderE0EiyNS1_21identity_decomposer_tEEEvPT2_PKT1_SB_iiT3_ --------------------------
	.section	.nv.constant0._ZN3cub18CUB_300001_SM_10006detail10radix_sort30DeviceRadixSortHistogramKernelINS1_5radix10policy_hubIiNS0_8NullTypeEyE10Policy1000ELNS0_9SortOrderE0EiyNS1_21identity_decomposer_tEEEvPT2_PKT1_SB_iiT3_,"a",@progbits
	.sectionflags	@""
	.align	4
.nv.constant0._ZN3cub18CUB_300001_SM_10006detail10radix_sort30DeviceRadixSortHistogramKernelINS1_5radix10policy_hubIiNS0_8NullTypeEyE10Policy1000ELNS0_9SortOrderE0EiyNS1_21identity_decomposer_tEEEvPT2_PKT1_SB_iiT3_:
	.zero		929


//--------------------- .nv.constant0._ZN3cub18CUB_300001_SM_10006detail10radix_sort31DeviceRadixSortSingleTileKernelINS1_5radix10policy_hubIiNS0_8NullTypeEyE10Policy1000ELNS0_9SortOrderE0EiS6_yNS1_21identity_decomposer_tEEEvPKT1_PSB_PKT2_PSF_T3_iiT4_ --------------------------
	.section	.nv.constant0._ZN3cub18CUB_300001_SM_10006detail10radix_sort31DeviceRadixSortSingleTileKernelINS1_5radix10policy_hubIiNS0_8NullTypeEyE10Policy1000ELNS0_9SortOrderE0EiS6_yNS1_21identity_decomposer_tEEEvPKT1_PSB_PKT2_PSF_T3_iiT4_,"a",@progbits
	.sectionflags	@""
	.align	4
.nv.constant0._ZN3cub18CUB_300001_SM_10006detail10radix_sort31DeviceRadixSortSingleTileKernelINS1_5radix10policy_hubIiNS0_8NullTypeEyE10Policy1000ELNS0_9SortOrderE0EiS6_yNS1_21identity_decomposer_tEEEvPKT1_PSB_PKT2_PSF_T3_iiT4_:
	.zero		945


//--------------------- .nv.constant0._ZN3cub18CUB_300001_SM_10006detail9transform16transform_kernelINS2_10policy_hubILb1EN4cuda3std3__45tupleIJN6thrust24THRUST_300001_SM_1000_NS17counting_iteratorIjNSA_11use_defaultESC_SC_EEEEEE10policy1000El14gather_functorNSA_6detail15normal_iteratorINSA_10device_ptrIiEEEEJSD_EEEvT0_iT1_T2_DpNS2_10kernel_argIT3_EE --------------------------
	.section	.nv.constant0._ZN3cub18CUB_300001_SM_10006detail9transform16transform_kernelINS2_10policy_hubILb1EN4cuda3std3__45tupleIJN6thrust24THRUST_300001_SM_1000_NS17counting_iteratorIjNSA_11use_defaultESC_SC_EEEEEE10policy1000El14gather_functorNSA_6detail15normal_iteratorINSA_10device_ptrIiEEEEJSD_EEEvT0_iT1_T2_DpNS2_10kernel_argIT3_EE,"a",@progbits
	.sectionflags	@""
	.align	4
.nv.constant0._ZN3cub18CUB_300001_SM_10006detail9transform16transform_kernelINS2_10policy_hubILb1EN4cuda3std3__45tupleIJN6thrust24THRUST_300001_SM_1000_NS17counting_iteratorIjNSA_11use_defaultESC_SC_EEEEEE10policy1000El14gather_functorNSA_6detail15normal_iteratorINSA_10device_ptrIiEEEEJSD_EEEvT0_iT1_T2_DpNS2_10kernel_argIT3_EE:
	.zero		952


//--------------------- .nv.constant0._ZN3cub18CUB_300001_SM_10006detail9transform16transform_kernelINS2_10policy_hubILb1EN4cuda3std3__45tupleIJN6thrust24THRUST_300001_SM_1000_NS17counting_iteratorIjNSA_11use_defaultESC_SC_EEEEEE10policy1000Ei14gather_functorNSA_6detail15normal_iteratorINSA_10device_ptrIiEEEEJSD_EEEvT0_iT1_T2_DpNS2_10kernel_argIT3_EE --------------------------
	.section	.nv.constant0._ZN3cub18CUB_300001_SM_10006detail9transform16transform_kernelINS2_10policy_hubILb1EN4cuda3std3__45tupleIJN6thrust24THRUST_300001_SM_1000_NS17counting_iteratorIjNSA_11use_defaultESC_SC_EEEEEE10policy1000Ei14gather_functorNSA_6detail15normal_iteratorINSA_10device_ptrIiEEEEJSD_EEEvT0_iT1_T2_DpNS2_10kernel_argIT3_EE,"a",@progbits
	.sectionflags	@""
	.align	4
.nv.constant0._ZN3cub18CUB_300001_SM_10006detail9transform16transform_kernelINS2_10policy_hubILb1EN4cuda3std3__45tupleIJN6thrust24THRUST_300001_SM_1000_NS17counting_iteratorIjNSA_11use_defaultESC_SC_EEEEEE10policy1000Ei14gather_functorNSA_6detail15normal_iteratorINSA_10device_ptrIiEEEEJSD_EEEvT0_iT1_T2_DpNS2_10kernel_argIT3_EE:
	.zero		944


//--------------------- .nv.constant0._ZN3cub18CUB_300001_SM_10006detail8for_each13static_kernelINS2_12policy_hub_t12policy_500_tElN6thrust24THRUST_300001_SM_1000_NS8cuda_cub6__fill7functorINS7_6detail15normal_iteratorINS7_10device_ptrIiEEEEiEEEEvT0_T1_ --------------------------
	.section	.nv.constant0._ZN3cub18CUB_300001_SM_10006detail8for_each13static_kernelINS2_12policy_hub_t12policy_500_tElN6thrust24THRUST_300001_SM_1000_NS8cuda_cub6__fill7functorINS7_6detail15normal_iteratorINS7_10device_ptrIiEEEEiEEEEvT0_T1_,"a",@progbits
	.sectionflags	@""
	.align	4
.nv.constant0._ZN3cub18CUB_300001_SM_10006detail8for_each13static_kernelINS2_12policy_hub_t12policy_500_tElN6thrust24THRUST_300001_SM_1000_NS8cuda_cub6__fill7functorINS7_6detail15normal_iteratorINS7_10device_ptrIiEEEEiEEEEvT0_T1_:
	.zero		920


//--------------------- .nv.constant0._ZN3cub18CUB_300001_SM_10006detail8for_each13static_kernelINS2_12policy_hub_t12policy_500_tElN6thrust24THRUST_300001_SM_1000_NS8cuda_cub10__tabulate7functorINS7_6detail15normal_iteratorINS7_10device_ptrIiEEEENS7_6system6detail7generic6detail22compute_sequence_valueIivEElEEEEvT0_T1_ --------------------------
	.section	.nv.constant0._ZN3cub18CUB_300001_SM_10006detail8for_each13static_kernelINS2_12policy_hub_t12policy_500_tElN6thrust24THRUST_300001_SM_1000_NS8cuda_cub10__tabulate7functorINS7_6detail15normal_iteratorINS7_10device_ptrIiEEEENS7_6system6detail7generic6detail22compute_sequence_valueIivEElEEEEvT0_T1_,"a",@progbits
	.sectionflags	@""
	.align	4
.nv.constant0._ZN3cub18CUB_300001_SM_10006detail8for_each13static_kernelINS2_12policy_hub_t12policy_500_tElN6thrust24THRUST_300001_SM_1000_NS8cuda_cub10__tabulate7functorINS7_6detail15normal_iteratorINS7_10device_ptrIiEEEENS7_6system6detail7generic6detail22compute_sequence_valueIivEElEEEEvT0_T1_:
	.zero		920


//--------------------- .nv.constant0._ZN3cub18CUB_300001_SM_10006detail8for_each13static_kernelINS2_12policy_hub_t12policy_500_tEmN6thrust24THRUST_300001_SM_1000_NS8cuda_cub20__uninitialized_fill7functorINS7_10device_ptrIiEEiEEEEvT0_T1_ --------------------------
	.section	.nv.constant0._ZN3cub18CUB_300001_SM_10006detail8for_each13static_kernelINS2_12policy_hub_t12policy_500_tEmN6thrust24THRUST_300001_SM_1000_NS8cuda_cub20__uninitialized_fill7functorINS7_10device_ptrIiEEiEEEEvT0_T1_,"a",@progbits
	.sectionflags	@""
	.align	4
.nv.constant0._ZN3cub18CUB_300001_SM_10006detail8for_each13static_kernelINS2_12policy_hub_t12policy_500_tEmN6thrust24THRUST_300001_SM_1000_NS8cuda_cub20__uninitialized_fill7functorINS7_10device_ptrIiEEiEEEEvT0_T1_:
	.zero		920


//--------------------- .nv.constant0._ZN3cub18CUB_300001_SM_10006detail11EmptyKernelIvEEvv --------------------------
	.section	.nv.constant0._ZN3cub18CUB_300001_SM_10006detail11EmptyKernelIvEEvv,"a",@progbits
	.sectionflags	@""
	.align	4
.nv.constant0._ZN3cub18CUB_300001_SM_10006detail11EmptyKernelIvEEvv:
	.zero		896


//--------------------- SYMBOLS --------------------------

	.type		.nv.reservedSmem.offset0,@object
	.size		.nv.reservedSmem.offset0,0x4
	.type		.nv.reservedSmem.cap,@object
	.size		.nv.reservedSmem.cap,0x4
